	.target	sm_90a

	.elftype	@"ET_EXEC"


//--------------------- .note.nv.tkinfo           --------------------------
	.section	.note.nv.tkinfo,"",@"SHT_NOTE"
	.sectionflags	@"SHF_NOTE_NV_TKINFO"
	.tkinfo
        /*0018*/ 	.word	0x00000002
        /*0030*/ 	.string	""
        /*0030*/ 	.string	"ptxas"
        /*0030*/ 	.string	"Cuda compilation tools, release 13.0, V13.0.88"
        /*0030*/ 	.string	"Build cuda_13.0.r13.0/compiler.36424714_0"
        /*0030*/ 	.string	"-v  -suppress-debug-info  -lineinfo  -arch sm_90a "



//--------------------- .note.nv.cuinfo           --------------------------
	.section	.note.nv.cuinfo,"",@"SHT_NOTE"
	.sectionflags	@"SHF_NOTE_NV_CUINFO"
        /*0018*/ 	.short	0x0002
        /*001a*/ 	.short	0x005a
        /*001c*/ 	.short	0x0082
	.zero		2


//--------------------- .nv.info                  --------------------------
	.section	.nv.info,"",@"SHT_CUDA_INFO"
	.align	4


	//----- nvinfo : EIATTR_REGCOUNT
	.align		4
        /*0000*/ 	.byte	0x04, 0x2f
        /*0002*/ 	.short	(.L_1 - .L_0)
	.align		4
.L_0:
        /*0004*/ 	.word	index@(matmul_kernel)
        /*0008*/ 	.word	0x000000ff


	//----- nvinfo : EIATTR_FRAME_SIZE
	.align		4
.L_1:
        /*000c*/ 	.byte	0x04, 0x11
        /*000e*/ 	.short	(.L_3 - .L_2)
	.align		4
.L_2:
        /*0010*/ 	.word	index@(matmul_kernel)
        /*0014*/ 	.word	0x00000bf8


	//----- nvinfo : EIATTR_MIN_STACK_SIZE
	.align		4
.L_3:
        /*0018*/ 	.byte	0x04, 0x12
        /*001a*/ 	.short	(.L_5 - .L_4)
	.align		4
.L_4:
        /*001c*/ 	.word	index@(matmul_kernel)
        /*0020*/ 	.word	0x00000bf8
.L_5:


//--------------------- .nv.compat                --------------------------
	.section	.nv.compat,"",@"SHT_CUDA_COMPAT_INFO"
	.align	4
        /*0000*/ 	.byte	0x02, 0x09, 0x01, 0x00, 0x02, 0x02, 0x04, 0x00, 0x02, 0x05, 0x05, 0x00, 0x03, 0x07, 0x01, 0x01
        /*0010*/ 	.byte	0x02, 0x03, 0x00, 0x00, 0x02, 0x06, 0x01, 0x00, 0x04, 0x0b, 0x08, 0x00, 0x00, 0x00, 0x00, 0x00
        /*0020*/ 	.byte	0x00, 0x00, 0x00, 0x00


//--------------------- .nv.info.matmul_kernel    --------------------------
	.section	.nv.info.matmul_kernel,"",@"SHT_CUDA_INFO"
	.sectionflags	@""
	.align	4


	//----- nvinfo : EIATTR_CUDA_API_VERSION
	.align		4
        /*0000*/ 	.byte	0x04, 0x37
        /*0002*/ 	.short	(.L_7 - .L_6)
.L_6:
        /*0004*/ 	.word	0x00000082


	//----- nvinfo : EIATTR_KPARAM_INFO
	.align		4
.L_7:
        /*0008*/ 	.byte	0x04, 0x17
        /*000a*/ 	.short	(.L_9 - .L_8)
.L_8:
        /*000c*/ 	.word	0x00000000
        /*0010*/ 	.short	0x000d
        /*0012*/ 	.short	0x0048
        /*0014*/ 	.byte	0x00, 0xf4, 0x21, 0x00


	//----- nvinfo : EIATTR_KPARAM_INFO
	.align		4
.L_9:
        /*0018*/ 	.byte	0x04, 0x17
        /*001a*/ 	.short	(.L_11 - .L_10)
.L_10:
        /*001c*/ 	.word	0x00000000
        /*0020*/ 	.short	0x000c
        /*0022*/ 	.short	0x0040
        /*0024*/ 	.byte	0x00, 0xf4, 0x21, 0x00


	//----- nvinfo : EIATTR_KPARAM_INFO
	.align		4
.L_11:
        /*0028*/ 	.byte	0x04, 0x17
        /*002a*/ 	.short	(.L_13 - .L_12)
.L_12:
        /*002c*/ 	.word	0x00000000
        /*0030*/ 	.short	0x000b
        /*0032*/ 	.short	0x0038
        /*0034*/ 	.byte	0x00, 0xf0, 0x11, 0x00


	//----- nvinfo : EIATTR_KPARAM_INFO
	.align		4
.L_13:
        /*0038*/ 	.byte	0x04, 0x17
        /*003a*/ 	.short	(.L_15 - .L_14)
.L_14:
        /*003c*/ 	.word	0x00000000
        /*0040*/ 	.short	0x000a
        /*0042*/ 	.short	0x0034
        /*0044*/ 	.byte	0x00, 0xf0, 0x11, 0x00


	//----- nvinfo : EIATTR_KPARAM_INFO
	.align		4
.L_15:
        /*0048*/ 	.byte	0x04, 0x17
        /*004a*/ 	.short	(.L_17 - .L_16)
.L_16:
        /*004c*/ 	.word	0x00000000
        /*0050*/ 	.short	0x0009
        /*0052*/ 	.short	0x0030
        /*0054*/ 	.byte	0x00, 0xf0, 0x11, 0x00


	//----- nvinfo : EIATTR_KPARAM_INFO
	.align		4
.L_17:
        /*0058*/ 	.byte	0x04, 0x17
        /*005a*/ 	.short	(.L_19 - .L_18)
.L_18:
        /*005c*/ 	.word	0x00000000
        /*0060*/ 	.short	0x0008
        /*0062*/ 	.short	0x002c
        /*0064*/ 	.byte	0x00, 0xf0, 0x11, 0x00


	//----- nvinfo : EIATTR_KPARAM_INFO
	.align		4
.L_19:
        /*0068*/ 	.byte	0x04, 0x17
        /*006a*/ 	.short	(.L_21 - .L_20)
.L_20:
        /*006c*/ 	.word	0x00000000
        /*0070*/ 	.short	0x0007
        /*0072*/ 	.short	0x0028
        /*0074*/ 	.byte	0x00, 0xf0, 0x11, 0x00


	//----- nvinfo : EIATTR_KPARAM_INFO
	.align		4
.L_21:
        /*0078*/ 	.byte	0x04, 0x17
        /*007a*/ 	.short	(.L_23 - .L_22)
.L_22:
        /*007c*/ 	.word	0x00000000
        /*0080*/ 	.short	0x0006
        /*0082*/ 	.short	0x0024
        /*0084*/ 	.byte	0x00, 0xf0, 0x11, 0x00


	//----- nvinfo : EIATTR_KPARAM_INFO
	.align		4
.L_23:
        /*0088*/ 	.byte	0x04, 0x17
        /*008a*/ 	.short	(.L_25 - .L_24)
.L_24:
        /*008c*/ 	.word	0x00000000
        /*0090*/ 	.short	0x0005
        /*0092*/ 	.short	0x0020
        /*0094*/ 	.byte	0x00, 0xf0, 0x11, 0x00


	//----- nvinfo : EIATTR_KPARAM_INFO
	.align		4
.L_25:
        /*0098*/ 	.byte	0x04, 0x17
        /*009a*/ 	.short	(.L_27 - .L_26)
.L_26:
        /*009c*/ 	.word	0x00000000
        /*00a0*/ 	.short	0x0004
        /*00a2*/ 	.short	0x001c
        /*00a4*/ 	.byte	0x00, 0xf0, 0x11, 0x00


	//----- nvinfo : EIATTR_KPARAM_INFO
	.align		4
.L_27:
        /*00a8*/ 	.byte	0x04, 0x17
        /*00aa*/ 	.short	(.L_29 - .L_28)
.L_28:
        /*00ac*/ 	.word	0x00000000
        /*00b0*/ 	.short	0x0003
        /*00b2*/ 	.short	0x0018
        /*00b4*/ 	.byte	0x00, 0xf0, 0x11, 0x00


	//----- nvinfo : EIATTR_KPARAM_INFO
	.align		4
.L_29:
        /*00b8*/ 	.byte	0x04, 0x17
        /*00ba*/ 	.short	(.L_31 - .L_30)
.L_30:
        /*00bc*/ 	.word	0x00000000
        /*00c0*/ 	.short	0x0002
        /*00c2*/ 	.short	0x0010
        /*00c4*/ 	.byte	0x00, 0xf4, 0x21, 0x00


	//----- nvinfo : EIATTR_KPARAM_INFO
	.align		4
.L_31:
        /*00c8*/ 	.byte	0x04, 0x17
        /*00ca*/ 	.short	(.L_33 - .L_32)
.L_32:
        /*00cc*/ 	.word	0x00000000
        /*00d0*/ 	.short	0x0001
        /*00d2*/ 	.short	0x0008
        /*00d4*/ 	.byte	0x00, 0xf4, 0x21, 0x00


	//----- nvinfo : EIATTR_KPARAM_INFO
	.align		4
.L_33:
        /*00d8*/ 	.byte	0x04, 0x17
        /*00da*/ 	.short	(.L_35 - .L_34)
.L_34:
        /*00dc*/ 	.word	0x00000000
        /*00e0*/ 	.short	0x0000
        /*00e2*/ 	.short	0x0000
        /*00e4*/ 	.byte	0x00, 0xf4, 0x21, 0x00


	//----- nvinfo : EIATTR_SPARSE_MMA_MASK
	.align		4
.L_35:
        /*00e8*/ 	.byte	0x03, 0x50
        /*00ea*/ 	.short	0x0000


	//----- nvinfo : EIATTR_MAXREG_COUNT
	.align		4
        /*00ec*/ 	.byte	0x03, 0x1b
        /*00ee*/ 	.short	0x00ff


	//----- nvinfo : EIATTR_NUM_BARRIERS
	.align		4
        /*00f0*/ 	.byte	0x02, 0x4c
        /*00f2*/ 	.byte	0x01
	.zero		1


	//----- nvinfo : EIATTR_ANNOTATIONS
	.align		4
        /*00f4*/ 	.byte	0x04, 0x55
        /*00f6*/ 	.short	(.L_37 - .L_36)


	//   ....[0]....
.L_36:
        /*00f8*/ 	.word	0x00000001
        /*00fc*/ 	.byte	0xc0, 0x05, 0x00, 0x00, 0x01, 0x00, 0x00, 0x00, 0x10, 0x0a, 0x00, 0x00, 0x01, 0x00, 0x00, 0x00
        /* <DEDUP_REMOVED lines=1468> */
        /*5ccc*/ 	.byte	0x40, 0x6b, 0x02, 0x00


	//----- nvinfo : EIATTR_MERCURY_ISA_VERSION
	.align		4
.L_37:
        /*5cd0*/ 	.byte	0x03, 0x5f
        /*5cd2*/ 	.short	0x0101


	//----- nvinfo : EIATTR_EXIT_INSTR_OFFSETS
	.align		4
        /*5cd4*/ 	.byte	0x04, 0x1c
        /*5cd6*/ 	.short	(.L_39 - .L_38)


	//   ....[0]....
.L_38:
        /*5cd8*/ 	.word	0x0002cc00


	//   ....[1]....
        /*5cdc*/ 	.word	0x0002cc20


	//----- nvinfo : EIATTR_REQNTID
	.align		4
.L_39:
        /*5ce0*/ 	.byte	0x04, 0x10
        /*5ce2*/ 	.short	(.L_41 - .L_40)
.L_40:
        /*5ce4*/ 	.word	0x00000080
        /*5ce8*/ 	.word	0x00000001
        /*5cec*/ 	.word	0x00000001


	//----- nvinfo : EIATTR_CBANK_PARAM_SIZE
	.align		4
.L_41:
        /*5cf0*/ 	.byte	0x03, 0x19
        /*5cf2*/ 	.short	0x0050


	//----- nvinfo : EIATTR_PARAM_CBANK
	.align		4
        /*5cf4*/ 	.byte	0x04, 0x0a
        /*5cf6*/ 	.short	(.L_43 - .L_42)
	.align		4
.L_42:
        /*5cf8*/ 	.word	index@(.nv.constant0.matmul_kernel)
        /*5cfc*/ 	.short	0x0210
        /*5cfe*/ 	.short	0x0050


	//----- nvinfo : EIATTR_SW_WAR
	.align		4
.L_43:
        /*5d00*/ 	.byte	0x04, 0x36
        /*5d02*/ 	.short	(.L_45 - .L_44)
.L_44:
        /*5d04*/ 	.word	0x00000008
.L_45:


//--------------------- .nv.callgraph             --------------------------
	.section	.nv.callgraph,"",@"SHT_CUDA_CALLGRAPH"
	.align	4
	.sectionentsize	8
	.align		4
        /*0000*/ 	.word	0x00000000
	.align		4
        /*0004*/ 	.word	0xffffffff
	.align		4
        /*0008*/ 	.word	0x00000000
	.align		4
        /*000c*/ 	.word	0xfffffffe
	.align		4
        /*0010*/ 	.word	0x00000000
	.align		4
        /*0014*/ 	.word	0xfffffffd
	.align		4
        /*0018*/ 	.word	0x00000000
	.align		4
        /*001c*/ 	.word	0xfffffffc


//--------------------- .text.matmul_kernel       --------------------------
	.section	.text.matmul_kernel,"ax",@progbits
	.align	128
        .global         matmul_kernel
        .type           matmul_kernel,@function
        .size           matmul_kernel,(.L_x_4 - matmul_kernel)
        .other          matmul_kernel,@"STO_CUDA_ENTRY STV_DEFAULT"
matmul_kernel:
.text.matmul_kernel:
[----:B------:R-:W0:Y:S08]  /*0000*/  LDC R1, c[0x0][0x28] ;  /* 0x00000a00ff017b82 */ /* 0x000e300000000800 */
[----:B------:R-:W1:Y:S01]  /*0010*/  LDC.64 R4, c[0x0][0x228] ;  /* 0x00008a00ff047b82 */ /* 0x000e620000000a00 */
[----:B------:R-:W2:Y:S01]  /*0020*/  S2R R7, SR_CTAID.X ;  /* 0x0000000000077919 */ /* 0x000ea20000002500 */
[----:B------:R-:W-:Y:S01]  /*0030*/  ULDC UR8, c[0x0][0x230] ;  /* 0x00008c0000087ab9 */ /* 0x000fe20000000800 */
[----:B0-----:R-:W-:Y:S01]  /*0040*/  VIADD R1, R1, 0xfffff408 ;  /* 0xfffff40801017836 */ /* 0x001fe20000000000 */
[----:B------:R-:W-:Y:S01]  /*0050*/  UIADD3 UR8, UR8, 0x7f, URZ ;  /* 0x0000007f08087890 */ /* 0x000fe2000fffe03f */
[----:B------:R-:W0:Y:S01]  /*0060*/  S2R R14, SR_TID.X ;  /* 0x00000000000e7919 */ /* 0x000e220000002100 */
[----:B------:R-:W-:Y:S01]  /*0070*/  UMOV UR7, 0x400 ;  /* 0x0000040000077882 */ /* 0x000fe20000000000 */
[----:B------:R-:W-:Y:S01]  /*0080*/  ULDC.64 UR28, c[0x0][0x208] ;  /* 0x00008200001c7ab9 */ /* 0x000fe20000000a00 */
[----:B------:R-:W3:Y:S01]  /*0090*/  S2UR UR4, SR_CgaCtaId ;  /* 0x00000000000479c3 */ /* 0x000ee20000008800 */
[----:B------:R-:W-:Y:S01]  /*00a0*/  UISETP.GT.AND UP0, UPT, UR8, 0x7f, UPT ;  /* 0x0000007f0800788c */ /* 0x000fe2000bf04270 */
[----:B-1----:R-:W-:-:S05]  /*00b0*/  VIADD R0, R5, 0xff ;  /* 0x000000ff05007836 */ /* 0x002fca0000000000 */
[----:B------:R-:W-:Y:S01]  /*00c0*/  SHF.R.S32.HI R3, RZ, 0x1f, R0 ;  /* 0x0000001fff037819 */ /* 0x000fe20000011400 */
[----:B---3--:R-:W-:-:S03]  /*00d0*/  ULEA UR7, UR4, UR7, 0x18 ;  /* 0x0000000704077291 */ /* 0x008fc6000f8ec03f */
[----:B------:R-:W-:Y:S02]  /*00e0*/  LEA.HI R3, R3, R0, RZ, 0x8 ;  /* 0x0000000003037211 */ /* 0x000fe400078f40ff */
[----:B--2---:R-:W-:Y:S02]  /*00f0*/  IABS R10, R7 ;  /* 0x00000007000a7213 */ /* 0x004fe40000000000 */
[----:B------:R-:W-:Y:S02]  /*0100*/  SHF.R.S32.HI R6, RZ, 0x8, R3 ;  /* 0x00000008ff067819 */ /* 0x000fe40000011403 */
[----:B0-----:R-:W-:Y:S02]  /*0110*/  LOP3.LUT R15, R14, 0x3f, RZ, 0xc0, !PT ;  /* 0x0000003f0e0f7812 */ /* 0x001fe400078ec0ff */
[-C--:B------:R-:W-:Y:S02]  /*0120*/  IABS R9, R6.reuse ;  /* 0x0000000600097213 */ /* 0x080fe40000000000 */
[----:B------:R-:W-:-:S02]  /*0130*/  IABS R12, R6 ;  /* 0x00000006000c7213 */ /* 0x000fc40000000000 */
[----:B------:R-:W0:Y:S08]  /*0140*/  I2F.RP R0, R9 ;  /* 0x0000000900007306 */ /* 0x000e300000209400 */
[----:B0-----:R-:W0:Y:S02]  /*0150*/  MUFU.RCP R0, R0 ;  /* 0x0000000000007308 */ /* 0x001e240000001000 */
[----:B0-----:R-:W-:-:S02]  /*0160*/  VIADD R2, R0, 0xffffffe ;  /* 0x0ffffffe00027836 */ /* 0x001fc40000000000 */
[----:B------:R-:W-:-:S04]  /*0170*/  IMAD.MOV R0, RZ, RZ, -R12 ;  /* 0x000000ffff007224 */ /* 0x000fc800078e0a0c */
[----:B------:R0:W1:Y:S02]  /*0180*/  F2I.FTZ.U32.TRUNC.NTZ R3, R2 ;  /* 0x0000000200037305 */ /* 0x000064000021f000 */
[----:B0-----:R-:W-:Y:S02]  /*0190*/  IMAD.MOV.U32 R2, RZ, RZ, RZ ;  /* 0x000000ffff027224 */ /* 0x001fe400078e00ff */
[----:B-1----:R-:W-:-:S04]  /*01a0*/  IMAD.MOV R8, RZ, RZ, -R3 ;  /* 0x000000ffff087224 */ /* 0x002fc800078e0a03 */
[----:B------:R-:W-:Y:S02]  /*01b0*/  IMAD R11, R8, R9, RZ ;  /* 0x00000009080b7224 */ /* 0x000fe400078e02ff */
[----:B------:R-:W-:Y:S02]  /*01c0*/  IMAD.MOV.U32 R8, RZ, RZ, R10 ;  /* 0x000000ffff087224 */ /* 0x000fe400078e000a */
[----:B------:R-:W-:-:S06]  /*01d0*/  IMAD.HI.U32 R3, R3, R11, R2 ;  /* 0x0000000b03037227 */ /* 0x000fcc00078e0002 */
[----:B------:R-:W-:-:S04]  /*01e0*/  IMAD.HI.U32 R3, R3, R8, RZ ;  /* 0x0000000803037227 */ /* 0x000fc800078e00ff */
[----:B------:R-:W-:-:S05]  /*01f0*/  IMAD R0, R3, R0, R8 ;  /* 0x0000000003007224 */ /* 0x000fca00078e0208 */
[----:B------:R-:W-:-:S13]  /*0200*/  ISETP.GT.U32.AND P1, PT, R9, R0, PT ;  /* 0x000000000900720c */ /* 0x000fda0003f24070 */
[----:B------:R-:W-:Y:S02]  /*0210*/  @!P1 IMAD.IADD R0, R0, 0x1, -R9 ;  /* 0x0000000100009824 */ /* 0x000fe400078e0a09 */
[----:B------:R-:W-:Y:S01]  /*0220*/  @!P1 VIADD R3, R3, 0x1 ;  /* 0x0000000103039836 */ /* 0x000fe20000000000 */
[----:B------:R-:W-:Y:S02]  /*0230*/  ISETP.NE.AND P1, PT, R6, RZ, PT ;  /* 0x000000ff0600720c */ /* 0x000fe40003f25270 */
[----:B------:R-:W-:Y:S02]  /*0240*/  ISETP.GE.U32.AND P0, PT, R0, R9, PT ;  /* 0x000000090000720c */ /* 0x000fe40003f06070 */
[----:B------:R-:W-:-:S04]  /*0250*/  LOP3.LUT R0, R7, R6, RZ, 0x3c, !PT ;  /* 0x0000000607007212 */ /* 0x000fc800078e3cff */
[----:B------:R-:W-:Y:S01]  /*0260*/  ISETP.GE.AND P2, PT, R0, RZ, PT ;  /* 0x000000ff0000720c */ /* 0x000fe20003f46270 */
[----:B------:R-:W-:-:S06]  /*0270*/  VIADD R0, R4, 0x3f ;  /* 0x0000003f04007836 */ /* 0x000fcc0000000000 */
[----:B------:R-:W-:-:S04]  /*0280*/  @P0 VIADD R3, R3, 0x1 ;  /* 0x0000000103030836 */ /* 0x000fc80000000000 */
[----:B------:R-:W-:Y:S01]  /*0290*/  IMAD.MOV.U32 R10, RZ, RZ, R3 ;  /* 0x000000ffff0a7224 */ /* 0x000fe200078e0003 */
[----:B------:R-:W-:-:S03]  /*02a0*/  SHF.R.S32.HI R3, RZ, 0x1f, R0 ;  /* 0x0000001fff037819 */ /* 0x000fc60000011400 */
[----:B------:R-:W-:Y:S01]  /*02b0*/  @!P2 IMAD.MOV R10, RZ, RZ, -R10 ;  /* 0x000000ffff0aa224 */ /* 0x000fe200078e0a0a */
[----:B------:R-:W-:Y:S02]  /*02c0*/  LEA.HI R3, R3, R0, RZ, 0x6 ;  /* 0x0000000003037211 */ /* 0x000fe400078f30ff */
[----:B------:R-:W-:-:S04]  /*02d0*/  @!P1 LOP3.LUT R10, RZ, R6, RZ, 0x33, !PT ;  /* 0x00000006ff0a9212 */ /* 0x000fc800078e33ff */
[----:B------:R-:W-:Y:S01]  /*02e0*/  LEA.HI.SX32 R3, R3, -R10, 0x1a ;  /* 0x8000000a03037211 */ /* 0x000fe200078fd2ff */
[----:B------:R-:W-:-:S03]  /*02f0*/  IMAD.MOV R8, RZ, RZ, -R10 ;  /* 0x000000ffff087224 */ /* 0x000fc600078e0a0a */
[----:B------:R-:W-:Y:S01]  /*0300*/  VIMNMX R11, R3, 0x1, PT ;  /* 0x00000001030b7848 */ /* 0x000fe20003fe0100 */
[----:B------:R-:W-:-:S03]  /*0310*/  IMAD R8, R6, R8, R7 ;  /* 0x0000000806087224 */ /* 0x000fc600078e0207 */
[-C--:B------:R-:W-:Y:S02]  /*0320*/  IABS R9, R11.reuse ;  /* 0x0000000b00097213 */ /* 0x080fe40000000000 */
[----:B------:R-:W-:Y:S02]  /*0330*/  IABS R13, R11 ;  /* 0x0000000b000d7213 */ /* 0x000fe40000000000 */
[----:B------:R-:W0:Y:S08]  /*0340*/  I2F.RP R0, R9 ;  /* 0x0000000900007306 */ /* 0x000e300000209400 */
[----:B0-----:R-:W0:Y:S02]  /*0350*/  MUFU.RCP R0, R0 ;  /* 0x0000000000007308 */ /* 0x001e240000001000 */
[----:B0-----:R-:W-:-:S02]  /*0360*/  VIADD R2, R0, 0xffffffe ;  /* 0x0ffffffe00027836 */ /* 0x001fc40000000000 */
[----:B------:R-:W-:-:S04]  /*0370*/  IMAD.MOV R0, RZ, RZ, -R13 ;  /* 0x000000ffff007224 */ /* 0x000fc800078e0a0d */
[----:B------:R0:W1:Y:S02]  /*0380*/  F2I.FTZ.U32.TRUNC.NTZ R3, R2 ;  /* 0x0000000200037305 */ /* 0x000064000021f000 */
[----:B0-----:R-:W-:Y:S02]  /*0390*/  IMAD.MOV.U32 R2, RZ, RZ, RZ ;  /* 0x000000ffff027224 */ /* 0x001fe400078e00ff */
[----:B-1----:R-:W-:-:S04]  /*03a0*/  IMAD.MOV R12, RZ, RZ, -R3 ;  /* 0x000000ffff0c7224 */ /* 0x002fc800078e0a03 */
[----:B------:R-:W-:Y:S01]  /*03b0*/  IMAD.MOV.U32 R6, RZ, RZ, R12 ;  /* 0x000000ffff067224 */ /* 0x000fe200078e000c */
[----:B------:R-:W-:-:S03]  /*03c0*/  IABS R12, R8 ;  /* 0x00000008000c7213 */ /* 0x000fc60000000000 */
        /* <DEDUP_REMOVED lines=11> */
[----:B------:R-:W-:Y:S02]  /*0480*/  ISETP.GE.AND P2, PT, R0, RZ, PT ;  /* 0x000000ff0000720c */ /* 0x000fe40003f46270 */
[----:B------:R-:W-:-:S04]  /*0490*/  SHF.R.U32.HI R0, RZ, 0x6, R14 ;  /* 0x00000006ff007819 */ /* 0x000fc8000001160e */
[----:B------:R-:W-:Y:S01]  /*04a0*/  R2UR UR16, R0 ;  /* 0x00000000001072ca */ /* 0x000fe200000e0000 */
[----:B------:R-:W-:Y:S01]  /*04b0*/  @P0 VIADD R3, R3, 0x1 ;  /* 0x0000000103030836 */ /* 0x000fe20000000000 */
[----:B------:R-:W-:-:S05]  /*04c0*/  PLOP3.LUT P0, PT, PT, PT, UP0, 0x80, 0x0 ;  /* 0x000000000000781c */ /* 0x000fca0003f0f008 */
[----:B------:R-:W-:Y:S01]  /*04d0*/  @!P2 IMAD.MOV R3, RZ, RZ, -R3 ;  /* 0x000000ffff03a224 */ /* 0x000fe200078e0a03 */
[----:B------:R-:W-:-:S05]  /*04e0*/  @!P1 LOP3.LUT R3, RZ, R11, RZ, 0x33, !PT ;  /* 0x0000000bff039212 */ /* 0x000fca00078e33ff */
[----:B------:R-:W-:Y:S01]  /*04f0*/  IMAD.MOV R0, RZ, RZ, -R3 ;  /* 0x000000ffff007224 */ /* 0x000fe200078e0a03 */
[----:B------:R-:W-:Y:S02]  /*0500*/  UIADD3 UR35, UR16, 0xe, URZ ;  /* 0x0000000e10237890 */ /* 0x000fe4000fffe03f */
[----:B------:R-:W-:Y:S01]  /*0510*/  UIADD3 UR34, UR16, 0x1e, URZ ;  /* 0x0000001e10227890 */ /* 0x000fe2000fffe03f */
[----:B------:R-:W-:Y:S01]  /*0520*/  IMAD R0, R11, R0, R8 ;  /* 0x000000000b007224 */ /* 0x000fe200078e0208 */
[----:B------:R-:W-:Y:S02]  /*0530*/  UIADD3 UR33, UR16, 0x2e, URZ ;  /* 0x0000002e10217890 */ /* 0x000fe4000fffe03f */
[----:B------:R-:W-:Y:S01]  /*0540*/  UIADD3 UR32, UR16, 0x3e, URZ ;  /* 0x0000003e10207890 */ /* 0x000fe2000fffe03f */
[----:B------:R-:W-:Y:S01]  /*0550*/  IMAD.IADD R2, R10, 0x1, R0 ;  /* 0x000000010a027824 */ /* 0x000fe200078e0200 */
[----:B------:R-:W-:Y:S01]  /*0560*/  SHF.R.U32.HI R0, RZ, 0x6, R14 ;  /* 0x00000006ff007819 */ /* 0x000fe2000001160e */
[----:B------:R-:W-:-:S02]  /*0570*/  UIADD3 UR31, UR16, 0x4e, URZ ;  /* 0x0000004e101f7890 */ /* 0x000fc4000fffe03f */
[----:B------:R-:W-:Y:S01]  /*0580*/  IMAD R18, R2, 0x40, R15 ;  /* 0x0000004002127824 */ /* 0x000fe200078e020f */
[----:B------:R-:W-:Y:S01]  /*0590*/  SGXT.U32 R16, R0, 0x1 ;  /* 0x000000010010781a */ /* 0x000fe20000000000 */
[----:B------:R-:W-:Y:S02]  /*05a0*/  UIADD3 UR30, UR16, 0x5e, URZ ;  /* 0x0000005e101e7890 */ /* 0x000fe4000fffe03f */
[----:B------:R-:W-:Y:S01]  /*05b0*/  UIADD3 UR19, UR16, 0x6e, URZ ;  /* 0x0000006e10137890 */ /* 0x000fe2000fffe03f */
[----:B------:R0:W-:Y:S01]  /*05c0*/  STL [R1+0xb40], R18 ;  /* 0x000b401201007387 */ /* 0x0001e20000100800 */
[C---:B------:R-:W-:Y:S01]  /*05d0*/  LOP3.LUT R6, R16.reuse, 0x2, RZ, 0xfc, !PT ;  /* 0x0000000210067812 */ /* 0x040fe200078efcff */
[----:B------:R-:W-:Y:S01]  /*05e0*/  UIADD3 UR16, UR16, 0x7e, URZ ;  /* 0x0000007e10107890 */ /* 0x000fe2000fffe03f */
[C---:B------:R-:W-:Y:S02]  /*05f0*/  LOP3.LUT R0, R16.reuse, 0x4, RZ, 0xfc, !PT ;  /* 0x0000000410007812 */ /* 0x040fe400078efcff */
[----:B------:R-:W-:-:S02]  /*0600*/  LOP3.LUT R7, R16, 0x6, RZ, 0xfc, !PT ;  /* 0x0000000610077812 */ /* 0x000fc400078efcff */
[C---:B------:R-:W-:Y:S02]  /*0610*/  LOP3.LUT R6, R16.reuse, 0x8, RZ, 0xfc, !PT ;  /* 0x0000000810067812 */ /* 0x040fe400078efcff */
[C---:B------:R-:W-:Y:S02]  /*0620*/  LOP3.LUT R0, R16.reuse, 0xa, RZ, 0xfc, !PT ;  /* 0x0000000a10007812 */ /* 0x040fe400078efcff */
[C---:B------:R-:W-:Y:S02]  /*0630*/  LOP3.LUT R7, R16.reuse, 0xc, RZ, 0xfc, !PT ;  /* 0x0000000c10077812 */ /* 0x040fe400078efcff */
[C---:B------:R-:W-:Y:S02]  /*0640*/  LOP3.LUT R6, R16.reuse, 0x10, RZ, 0xfc, !PT ;  /* 0x0000001010067812 */ /* 0x040fe400078efcff */
        /* <DEDUP_REMOVED lines=45> */
[C---:B------:R-:W-:Y:S01]  /*0920*/  LOP3.LUT R0, R16.reuse, 0x78, RZ, 0xfc, !PT ;  /* 0x0000007810007812 */ /* 0x040fe200078efcff */
[----:B------:R-:W-:Y:S01]  /*0930*/  IMAD.SHL.U32 R0, R3, 0x100, RZ ;  /* 0x0000010003007824 */ /* 0x000fe200078e00ff */
[C---:B------:R-:W-:Y:S02]  /*0940*/  LOP3.LUT R7, R16.reuse, 0x7a, RZ, 0xfc, !PT ;  /* 0x0000007a10077812 */ /* 0x040fe400078efcff */
[----:B------:R-:W-:Y:S01]  /*0950*/  LOP3.LUT R6, R16, 0x7c, RZ, 0xfc, !PT ;  /* 0x0000007c10067812 */ /* 0x000fe200078efcff */
[----:B0-----:R-:W-:Y:S06]  /*0960*/  @P0 BRA `(.L_x_0) ;  /* 0x0000000400100947 */ /* 0x001fec0003800000 */
[----:B------:R-:W-:Y:S01]  /*0970*/  IMAD.SHL.U32 R2, R14, 0x10, RZ ;  /* 0x000000100e027824 */ /* 0x000fe200078e00ff */
[----:B------:R-:W-:Y:S02]  /*0980*/  CS2R R24, SRZ ;  /* 0x0000000000187805 */ /* 0x000fe4000001ff00 */
[----:B------:R-:W-:Y:S02]  /*0990*/  CS2R R26, SRZ ;  /* 0x00000000001a7805 */ /* 0x000fe4000001ff00 */
[----:B------:R-:W-:Y:S02]  /*09a0*/  CS2R R28, SRZ ;  /* 0x00000000001c7805 */ /* 0x000fe4000001ff00 */
[----:B------:R-:W-:Y:S02]  /*09b0*/  CS2R R30, SRZ ;  /* 0x00000000001e7805 */ /* 0x000fe4000001ff00 */
[----:B------:R-:W-:Y:S02]  /*09c0*/  LOP3.LUT R2, R2, 0x70, RZ, 0xc0, !PT ;  /* 0x0000007002027812 */ /* 0x000fe400078ec0ff */
[----:B------:R-:W-:-:S02]  /*09d0*/  CS2R R32, SRZ ;  /* 0x0000000000207805 */ /* 0x000fc4000001ff00 */
[----:B------:R-:W-:Y:S02]  /*09e0*/  CS2R R34, SRZ ;  /* 0x0000000000227805 */ /* 0x000fe4000001ff00 */
[----:B------:R-:W-:Y:S02]  /*09f0*/  CS2R R36, SRZ ;  /* 0x0000000000247805 */ /* 0x000fe4000001ff00 */
[----:B------:R-:W-:Y:S01]  /*0a00*/  CS2R R38, SRZ ;  /* 0x0000000000267805 */ /* 0x000fe2000001ff00 */
[----:B------:R0:W-:Y:S01]  /*0a10*/  STL [R1+0xb3c], R2 ;  /* 0x000b3c0201007387 */ /* 0x0001e20000100800 */
[----:B------:R-:W-:Y:S02]  /*0a20*/  CS2R R40, SRZ ;  /* 0x0000000000287805 */ /* 0x000fe4000001ff00 */
[----:B------:R-:W-:Y:S02]  /*0a30*/  CS2R R42, SRZ ;  /* 0x00000000002a7805 */ /* 0x000fe4000001ff00 */
[----:B------:R-:W-:-:S02]  /*0a40*/  CS2R R44, SRZ ;  /* 0x00000000002c7805 */ /* 0x000fc4000001ff00 */
[----:B------:R-:W-:Y:S02]  /*0a50*/  CS2R R46, SRZ ;  /* 0x00000000002e7805 */ /* 0x000fe4000001ff00 */
[----:B------:R-:W-:Y:S02]  /*0a60*/  CS2R R48, SRZ ;  /* 0x0000000000307805 */ /* 0x000fe4000001ff00 */
[----:B------:R-:W-:Y:S02]  /*0a70*/  CS2R R50, SRZ ;  /* 0x0000000000327805 */ /* 0x000fe4000001ff00 */
        /* <DEDUP_REMOVED lines=49> */
[----:B------:R-:W-:Y:S01]  /*0d90*/  CS2R R150, SRZ ;  /* 0x0000000000967805 */ /* 0x000fe2000001ff00 */
[----:B0-----:R-:W-:Y:S06]  /*0da0*/  BRA `(.L_x_1) ;  /* 0x0000025c00447947 */ /* 0x001fec0003800000 */
.L_x_0:
[----:B------:R-:W-:Y:S01]  /*0db0*/  IABS R11, R4 ;  /* 0x00000004000b7213 */ /* 0x000fe20000000000 */
[C---:B------:R-:W-:Y:S01]  /*0dc0*/  VIADD R15, R0.reuse, 0xfc ;  /* 0x000000fc000f7836 */ /* 0x040fe20000000000 */
[----:B------:R-:W-:Y:S01]  /*0dd0*/  IABS R3, R5 ;  /* 0x0000000500037213 */ /* 0x000fe20000000000 */
[C---:B------:R-:W-:Y:S01]  /*0de0*/  VIADD R17, R0.reuse, 0xfb ;  /* 0x000000fb00117836 */ /* 0x040fe20000000000 */
[----:B------:R-:W0:Y:S01]  /*0df0*/  I2F.RP R2, R11 ;  /* 0x0000000b00027306 */ /* 0x000e220000209400 */
[----:B------:R-:W-:Y:S01]  /*0e00*/  IABS R14, R18 ;  /* 0x00000012000e7213 */ /* 0x000fe20000000000 */
[----:B------:R1:W-:Y:S01]  /*0e10*/  STL [R1+0xbb0], R5 ;  /* 0x000bb00501007387 */ /* 0x0003e20000100800 */
[C---:B------:R-:W-:Y:S01]  /*0e20*/  VIADD R22, R0.reuse, 0xf2 ;  /* 0x000000f200167836 */ /* 0x040fe20000000000 */
[----:B------:R-:W-:Y:S01]  /*0e30*/  IABS R16, R17 ;  /* 0x0000001100107213 */ /* 0x000fe20000000000 */
[C---:B------:R-:W-:Y:S01]  /*0e40*/  VIADD R190, R0.reuse, 0x3c ;  /* 0x0000003c00be7836 */ /* 0x040fe20000000000 */
[----:B------:R-:W-:Y:S01]  /*0e50*/  IABS R233, R0 ;  /* 0x0000000000e97213 */ /* 0x000fe20000000000 */
[C---:B------:R-:W-:Y:S01]  /*0e60*/  VIADD R237, R0.reuse, 0x8 ;  /* 0x0000000800ed7836 */ /* 0x040fe20000000000 */
[----:B------:R-:W2:Y:S01]  /*0e70*/  I2F.RP R10, R3 ;  /* 0x00000003000a7306 */ /* 0x000ea20000209400 */
[C---:B------:R-:W-:Y:S01]  /*0e80*/  VIADD R239, R0.reuse, 0x6 ;  /* 0x0000000600ef7836 */ /* 0x040fe20000000000 */
[----:B------:R-:W-:Y:S01]  /*0e90*/  ULDC UR17, c[0x0][0x238] ;  /* 0x00008e0000117ab9 */ /* 0x000fe20000000800 */
[C---:B------:R-:W-:Y:S01]  /*0ea0*/  VIADD R238, R0.reuse, 0x7 ;  /* 0x0000000700ee7836 */ /* 0x040fe20000000000 */
[----:B------:R-:W-:Y:S01]  /*0eb0*/  ULDC UR18, c[0x0][0x23c] ;  /* 0x00008f0000127ab9 */ /* 0x000fe20000000800 */
[C---:B------:R-:W-:Y:S01]  /*0ec0*/  VIADD R244, R0.reuse, 0x2 ;  /* 0x0000000200f47836 */ /* 0x040fe20000000000 */
[----:B------:R-:W-:Y:S01]  /*0ed0*/  ULDC.64 UR4, c[0x0][0x218] ;  /* 0x0000860000047ab9 */ /* 0x000fe20000000a00 */
[----:B------:R-:W-:Y:S01]  /*0ee0*/  VIADD R245, R0, 0x1 ;  /* 0x0000000100f57836 */ /* 0x000fe20000000000 */
[----:B0-----:R-:W0:Y:S01]  /*0ef0*/  MUFU.RCP R2, R2 ;  /* 0x0000000200027308 */ /* 0x001e220000001000 */
[----:B------:R-:W-:Y:S01]  /*0f00*/  ULDC UR10, c[0x0][0x234] ;  /* 0x00008d00000a7ab9 */ /* 0x000fe20000000800 */
[----:B------:R-:W-:-:S06]  /*0f10*/  ULDC.64 UR12, c[0x0][0x210] ;  /* 0x00008400000c7ab9 */ /* 0x000fcc0000000a00 */
[----:B--2---:R-:W2:Y:S01]  /*0f20*/  MUFU.RCP R10, R10 ;  /* 0x0000000a000a7308 */ /* 0x004ea20000001000 */
[----:B0-----:R-:W-:-:S07]  /*0f30*/  VIADD R6, R2, 0xffffffe ;  /* 0x0ffffffe02067836 */ /* 0x001fce0000000000 */
[----:B------:R0:W3:Y:S01]  /*0f40*/  F2I.FTZ.U32.TRUNC.NTZ R7, R6 ;  /* 0x0000000600077305 */ /* 0x0000e2000021f000 */
[----:B--2---:R-:W-:-:S07]  /*0f50*/  VIADD R8, R10, 0xffffffe ;  /* 0x0ffffffe0a087836 */ /* 0x004fce0000000000 */
[----:B------:R2:W4:Y:S01]  /*0f60*/  F2I.FTZ.U32.TRUNC.NTZ R9, R8 ;  /* 0x0000000800097305 */ /* 0x000522000021f000 */
[----:B0-----:R-:W-:Y:S02]  /*0f70*/  IMAD.MOV.U32 R6, RZ, RZ, RZ ;  /* 0x000000ffff067224 */ /* 0x001fe400078e00ff */
[--C-:B---3--:R-:W-:Y:S02]  /*0f80*/  IMAD.MOV R12, RZ, RZ, -R7.reuse ;  /* 0x000000ffff0c7224 */ /* 0x108fe400078e0a07 */
[----:B--2---:R-:W-:Y:S02]  /*0f90*/  IMAD.MOV.U32 R8, RZ, RZ, RZ ;  /* 0x000000ffff087224 */ /* 0x004fe400078e00ff */
[----:B------:R-:W-:Y:S02]  /*0fa0*/  IMAD R13, R12, R11, RZ ;  /* 0x0000000b0c0d7224 */ /* 0x000fe400078e02ff */
[----:B------:R-:W-:Y:S02]  /*0fb0*/  IMAD.MOV.U32 R12, RZ, RZ, R14 ;  /* 0x000000ffff0c7224 */ /* 0x000fe400078e000e */
[----:B------:R-:W-:-:S04]  /*0fc0*/  IMAD.HI.U32 R7, R7, R13, R6 ;  /* 0x0000000d07077227 */ /* 0x000fc800078e0006 */
[----:B----4-:R-:W-:Y:S02]  /*0fd0*/  IMAD.MOV R2, RZ, RZ, -R9 ;  /* 0x000000ffff027224 */ /* 0x010fe400078e0a09 */
[----:B------:R-:W-:-:S04]  /*0fe0*/  IMAD.HI.U32 R7, R7, R12, RZ ;  /* 0x0000000c07077227 */ /* 0x000fc800078e00ff */
[----:B------:R-:W-:Y:S02]  /*0ff0*/  IMAD.MOV R7, RZ, RZ, -R7 ;  /* 0x000000ffff077224 */ /* 0x000fe400078e0a07 */
[----:B------:R-:W-:Y:S02]  /*1000*/  VIADD R14, R0, 0xff ;  /* 0x000000ff000e7836 */ /* 0x000fe40000000000 */
[C---:B------:R-:W-:Y:S02]  /*1010*/  IMAD R6, R11.reuse, R7, R12 ;  /* 0x000000070b067224 */ /* 0x040fe400078e020c */
[----:B------:R-:W-:Y:S01]  /*1020*/  IMAD R13, R2, R3, RZ ;  /* 0x00000003020d7224 */ /* 0x000fe200078e02ff */
[----:B------:R-:W-:Y:S01]  /*1030*/  IABS R10, R14 ;  /* 0x0000000e000a7213 */ /* 0x000fe20000000000 */
[----:B------:R-:W-:Y:S01]  /*1040*/  VIADD R12, R0, 0xfe ;  /* 0x000000fe000c7836 */ /* 0x000fe20000000000 */
[----:B------:R-:W-:Y:S01]  /*1050*/  ISETP.GT.U32.AND P0, PT, R11, R6, PT ;  /* 0x000000060b00720c */ /* 0x000fe20003f04070 */
[----:B------:R-:W-:Y:S01]  /*1060*/  IMAD.HI.U32 R2, R9, R13, R8 ;  /* 0x0000000d09027227 */ /* 0x000fe200078e0008 */
[----:B------:R-:W-:-:S02]  /*1070*/  ISETP.GE.AND P1, PT, R14, RZ, PT ;  /* 0x000000ff0e00720c */ /* 0x000fc40003f26270 */
[----:B------:R-:W-:Y:S01]  /*1080*/  ISETP.GE.AND P5, PT, R12, RZ, PT ;  /* 0x000000ff0c00720c */ /* 0x000fe20003fa6270 */
[----:B------:R-:W-:Y:S01]  /*1090*/  IMAD.MOV.U32 R8, RZ, RZ, R10 ;  /* 0x000000ffff087224 */ /* 0x000fe200078e000a */
[----:B------:R-:W-:Y:S01]  /*10a0*/  IABS R10, R12 ;  /* 0x0000000c000a7213 */ /* 0x000fe20000000000 */
[----:B------:R-:W-:Y:S01]  /*10b0*/  VIADD R13, R0, 0xfd ;  /* 0x000000fd000d7836 */ /* 0x000fe20000000000 */
[----:B------:R-:W-:Y:S01]  /*10c0*/  IABS R14, R15 ;  /* 0x0000000f000e7213 */ /* 0x000fe20000000000 */
[----:B------:R-:W-:-:S03]  /*10d0*/  IMAD.HI.U32 R7, R2, R8, RZ ;  /* 0x0000000802077227 */ /* 0x000fc600078e00ff */
[----:B------:R-:W-:Y:S01]  /*10e0*/  IABS R12, R13 ;  /* 0x0000000d000c7213 */ /* 0x000fe20000000000 */
[----:B------:R-:W-:Y:S01]  /*10f0*/  IMAD.MOV R9, RZ, RZ, -R7 ;  /* 0x000000ffff097224 */ /* 0x000fe200078e0a07 */
[----:B------:R-:W-:Y:S01]  /*1100*/  ISETP.GE.AND P6, PT, R13, RZ, PT ;  /* 0x000000ff0d00720c */ /* 0x000fe20003fc6270 */
[----:B------:R-:W-:-:S04]  /*1110*/  IMAD.HI.U32 R7, R2, R10, RZ ;  /* 0x0000000a02077227 */ /* 0x000fc800078e00ff */
[----:B------:R-:W-:Y:S02]  /*1120*/  @!P0 IMAD.IADD R6, R6, 0x1, -R11 ;  /* 0x0000000106068824 */ /* 0x000fe400078e0a0b */
[----:B------:R-:W-:Y:S02]  /*1130*/  IMAD R8, R3, R9, R8 ;  /* 0x0000000903087224 */ /* 0x000fe400078e0208 */
[----:B------:R-:W-:Y:S01]  /*1140*/  IMAD.MOV R9, RZ, RZ, -R7 ;  /* 0x000000ffff097224 */ /* 0x000fe200078e0a07 */
[----:B------:R-:W-:Y:S01]  /*1150*/  ISETP.GT.U32.AND P3, PT, R11, R6, PT ;  /* 0x000000060b00720c */ /* 0x000fe20003f64070 */
[----:B------:R-:W-:Y:S01]  /*1160*/  IMAD.HI.U32 R7, R2, R12, RZ ;  /* 0x0000000c02077227 */ /* 0x000fe200078e00ff */
[----:B------:R-:W-:-:S03]  /*1170*/  ISETP.GT.U32.AND P0, PT, R3, R8, PT ;  /* 0x000000080300720c */ /* 0x000fc60003f04070 */
[C---:B------:R-:W-:Y:S02]  /*1180*/  IMAD R10, R3.reuse, R9, R10 ;  /* 0x00000009030a7224 */ /* 0x040fe400078e020a */
[----:B------:R-:W-:Y:S02]  /*1190*/  IMAD.MOV R9, RZ, RZ, -R7 ;  /* 0x000000ffff097224 */ /* 0x000fe400078e0a07 */
[----:B------:R-:W-:Y:S01]  /*11a0*/  IMAD.HI.U32 R7, R2, R14, RZ ;  /* 0x0000000e02077227 */ /* 0x000fe200078e00ff */
[----:B------:R-:W-:-:S03]  /*11b0*/  ISETP.GT.U32.AND P2, PT, R3, R10, PT ;  /* 0x0000000a0300720c */ /* 0x000fc60003f44070 */
[C---:B------:R-:W-:Y:S02]  /*11c0*/  IMAD R12, R3.reuse, R9, R12 ;  /* 0x00000009030c7224 */ /* 0x040fe400078e020c */
[----:B------:R-:W-:Y:S01]  /*11d0*/  @!P3 IMAD.IADD R6, R6, 0x1, -R11 ;  /* 0x000000010606b824 */ /* 0x000fe200078e0a0b */
[----:B------:R-:W-:Y:S01]  /*11e0*/  ISETP.GE.AND P3, PT, R18, RZ, PT ;  /* 0x000000ff1200720c */ /* 0x000fe20003f66270 */
[----:B------:R-:W-:Y:S01]  /*11f0*/  @!P0 IMAD.IADD R8, R8, 0x1, -R3 ;  /* 0x0000000108088824 */ /* 0x000fe200078e0a03 */
[----:B------:R-:W-:Y:S01]  /*1200*/  ISETP.GT.U32.AND P4, PT, R3, R12, PT ;  /* 0x0000000c0300720c */ /* 0x000fe20003f84070 */
[----:B------:R-:W-:Y:S01]  /*1210*/  IMAD.MOV R9, RZ, RZ, -R7 ;  /* 0x000000ffff097224 */ /* 0x000fe200078e0a07 */
[----:B------:R-:W-:Y:S01]  /*1220*/  ISETP.NE.AND P0, PT, R4, RZ, PT ;  /* 0x000000ff0400720c */ /* 0x000fe20003f05270 */
[----:B------:R-:W-:-:S04]  /*1230*/  IMAD.HI.U32 R7, R2, R16, RZ ;  /* 0x0000001002077227 */ /* 0x000fc800078e00ff */
[----:B------:R-:W-:Y:S01]  /*1240*/  @!P2 IMAD.IADD R10, R10, 0x1, -R3 ;  /* 0x000000010a0aa824 */ /* 0x000fe200078e0a03 */
[C---:B------:R-:W-:Y:S01]  /*1250*/  ISETP.GT.U32.AND P2, PT, R3.reuse, R8, PT ;  /* 0x000000080300720c */ /* 0x040fe20003f44070 */
[----:B-1----:R-:W-:Y:S02]  /*1260*/  IMAD.MOV.U32 R5, RZ, RZ, R6 ;  /* 0x000000ffff057224 */ /* 0x002fe400078e0006 */
[----:B------:R-:W-:Y:S02]  /*1270*/  IMAD.MOV R7, RZ, RZ, -R7 ;  /* 0x000000ffff077224 */ /* 0x000fe400078e0a07 */
[----:B------:R-:W-:Y:S02]  /*1280*/  VIADD R11, R0, 0xfa ;  /* 0x000000fa000b7836 */ /* 0x000fe40000000000 */
[----:B------:R-:W-:Y:S02]  /*1290*/  @!P4 IMAD.IADD R12, R12, 0x1, -R3 ;  /* 0x000000010c0cc824 */ /* 0x000fe400078e0a03 */
[----:B------:R-:W-:Y:S01]  /*12a0*/  @!P3 IMAD.MOV R5, RZ, RZ, -R5 ;  /* 0x000000ffff05b224 */ /* 0x000fe200078e0a05 */
[C---:B------:R-:W-:Y:S01]  /*12b0*/  ISETP.GT.U32.AND P3, PT, R3.reuse, R10, PT ;  /* 0x0000000a0300720c */ /* 0x040fe20003f64070 */
[----:B------:R-:W-:Y:S01]  /*12c0*/  VIADD R13, R0, 0xf9 ;  /* 0x000000f9000d7836 */ /* 0x000fe20000000000 */
[C---:B------:R-:W-:Y:S01]  /*12d0*/  ISETP.GT.U32.AND P4, PT, R3.reuse, R12, PT ;  /* 0x0000000c0300720c */ /* 0x040fe20003f84070 */
[C---:B------:R-:W-:Y:S01]  /*12e0*/  IMAD R16, R3.reuse, R7, R16 ;  /* 0x0000000703107224 */ /* 0x040fe200078e0210 */
[----:B------:R-:W-:Y:S01]  /*12f0*/  IABS R7, R11 ;  /* 0x0000000b00077213 */ /* 0x000fe20000000000 */
[C---:B------:R-:W-:Y:S01]  /*1300*/  IMAD R14, R3.reuse, R9, R14 ;  /* 0x00000009030e7224 */ /* 0x040fe200078e020e */
[----:B------:R-:W-:Y:S01]  /*1310*/  @!P0 LOP3.LUT R5, RZ, R4, RZ, 0x33, !PT ;  /* 0x00000004ff058212 */ /* 0x000fe200078e33ff */
[----:B------:R-:W-:Y:S01]  /*1320*/  @!P2 IMAD.IADD R8, R8, 0x1, -R3 ;  /* 0x000000010808a824 */ /* 0x000fe200078e0a03 */
[----:B------:R-:W-:Y:S01]  /*1330*/  IABS R9, R13 ;  /* 0x0000000d00097213 */ /* 0x000fe20000000000 */
[C---:B------:R-:W-:Y:S01]  /*1340*/  IMAD.HI.U32 R4, R2.reuse, R7, RZ ;  /* 0x0000000702047227 */ /* 0x040fe200078e00ff */
[C---:B------:R-:W-:Y:S01]  /*1350*/  ISETP.GT.U32.AND P2, PT, R3.reuse, R16, PT ;  /* 0x000000100300720c */ /* 0x040fe20003f44070 */
[----:B------:R0:W-:Y:S01]  /*1360*/  STL [R1+0x45c], R5 ;  /* 0x00045c0501007387 */ /* 0x0001e20000100800 */
[----:B------:R-:W-:Y:S01]  /*1370*/  ISETP.GT.U32.AND P0, PT, R3, R14, PT ;  /* 0x0000000e0300720c */ /* 0x000fe20003f04070 */
[----:B------:R-:W-:-:S04]  /*1380*/  IMAD.HI.U32 R6, R2, R9, RZ ;  /* 0x0000000902067227 */ /* 0x000fc800078e00ff */
[----:B------:R-:W-:Y:S01]  /*1390*/  @!P3 IMAD.IADD R10, R10, 0x1, -R3 ;  /* 0x000000010a0ab824 */ /* 0x000fe200078e0a03 */
[----:B------:R-:W-:Y:S01]  /*13a0*/  ISETP.GE.AND P3, PT, R17, RZ, PT ;  /* 0x000000ff1100720c */ /* 0x000fe20003f66270 */
[----:B------:R-:W-:Y:S01]  /*13b0*/  IMAD.MOV R4, RZ, RZ, -R4 ;  /* 0x000000ffff047224 */ /* 0x000fe200078e0a04 */
[----:B------:R-:W-:Y:S01]  /*13c0*/  IABS R17, R22 ;  /* 0x0000001600117213 */ /* 0x000fe20000000000 */
[----:B0-----:R-:W-:Y:S02]  /*13d0*/  IMAD.MOV.U32 R5, RZ, RZ, R8 ;  /* 0x000000ffff057224 */ /* 0x001fe400078e0008 */
[----:B------:R-:W-:Y:S02]  /*13e0*/  IMAD.MOV R6, RZ, RZ, -R6 ;  /* 0x000000ffff067224 */ /* 0x000fe400078e0a06 */
[----:B------:R-:W-:Y:S01]  /*13f0*/  @!P1 IMAD.MOV R5, RZ, RZ, -R5 ;  /* 0x000000ffff059224 */ /* 0x000fe200078e0a05 */
[----:B------:R-:W-:Y:S01]  /*1400*/  ISETP.GE.AND P1, PT, R15, RZ, PT ;  /* 0x000000ff0f00720c */ /* 0x000fe20003f26270 */
[----:B------:R-:W-:Y:S01]  /*1410*/  @!P4 IMAD.IADD R12, R12, 0x1, -R3 ;  /* 0x000000010c0cc824 */ /* 0x000fe200078e0a03 */
[----:B------:R-:W-:Y:S01]  /*1420*/  ISETP.GE.AND P4, PT, R11, RZ, PT ;  /* 0x000000ff0b00720c */ /* 0x000fe20003f86270 */
[----:B------:R-:W-:Y:S01]  /*1430*/  IMAD R4, R3, R4, R7 ;  /* 0x0000000403047224 */ /* 0x000fe200078e0207 */
[----:B------:R0:W-:Y:S01]  /*1440*/  STL [R1+0x28], R5 ;  /* 0x0000280501007387 */ /* 0x0001e20000100800 */
[----:B------:R-:W-:-:S02]  /*1450*/  IMAD.MOV.U32 R18, RZ, RZ, R10 ;  /* 0x000000ffff127224 */ /* 0x000fc400078e000a */
[C---:B------:R-:W-:Y:S02]  /*1460*/  IMAD R6, R3.reuse, R6, R9 ;  /* 0x0000000603067224 */ /* 0x040fe400078e0209 */
[----:B------:R-:W-:Y:S01]  /*1470*/  @!P5 IMAD.MOV R18, RZ, RZ, -R18 ;  /* 0x000000ffff12d224 */ /* 0x000fe200078e0a12 */
[C---:B------:R-:W-:Y:S01]  /*1480*/  ISETP.GT.U32.AND P5, PT, R3.reuse, R4, PT ;  /* 0x000000040300720c */ /* 0x040fe20003fa4070 */
[----:B------:R-:W-:Y:S02]  /*1490*/  @!P2 IMAD.IADD R16, R16, 0x1, -R3 ;  /* 0x000000011010a824 */ /* 0x000fe400078e0a03 */
[C---:B------:R-:W-:Y:S01]  /*14a0*/  VIADD R8, R0.reuse, 0xf8 ;  /* 0x000000f800087836 */ /* 0x040fe20000000000 */
[----:B------:R-:W-:Y:S01]  /*14b0*/  STL [R1+0x24], R18 ;  /* 0x0000241201007387 */ /* 0x000fe20000100800 */
[----:B0-----:R-:W-:Y:S01]  /*14c0*/  IMAD.MOV.U32 R5, RZ, RZ, R12 ;  /* 0x000000ffff057224 */ /* 0x001fe200078e000c */
[C---:B------:R-:W-:Y:S01]  /*14d0*/  ISETP.GT.U32.AND P2, PT, R3.reuse, R16, PT ;  /* 0x000000100300720c */ /* 0x040fe20003f44070 */
[----:B------:R-:W-:Y:S01]  /*14e0*/  VIADD R9, R0, 0xf7 ;  /* 0x000000f700097836 */ /* 0x000fe20000000000 */
[----:B------:R-:W-:Y:S01]  /*14f0*/  IABS R252, R8 ;  /* 0x0000000800fc7213 */ /* 0x000fe20000000000 */
[----:B------:R-:W-:Y:S01]  /*1500*/  @!P6 IMAD.MOV R5, RZ, RZ, -R5 ;  /* 0x000000ffff05e224 */ /* 0x000fe200078e0a05 */
[C---:B------:R-:W-:Y:S01]  /*1510*/  ISETP.GT.U32.AND P6, PT, R3.reuse, R6, PT ;  /* 0x000000060300720c */ /* 0x040fe20003fc4070 */
[--C-:B------:R-:W-:Y:S01]  /*1520*/  @!P0 IMAD.IADD R14, R14, 0x1, -R3.reuse ;  /* 0x000000010e0e8824 */ /* 0x100fe200078e0a03 */
[----:B------:R-:W-:Y:S01]  /*1530*/  IABS R251, R9 ;  /* 0x0000000900fb7213 */ /* 0x000fe20000000000 */
[----:B------:R-:W-:Y:S01]  /*1540*/  @!P5 IMAD.IADD R4, R4, 0x1, -R3 ;  /* 0x000000010404d824 */ /* 0x000fe200078e0a03 */
[----:B------:R0:W-:Y:S01]  /*1550*/  STL [R1+0x20], R5 ;  /* 0x0000200501007387 */ /* 0x0001e20000100800 */
[----:B------:R-:W-:Y:S01]  /*1560*/  IMAD.HI.U32 R7, R2, R252, RZ ;  /* 0x000000fc02077227 */ /* 0x000fe200078e00ff */
[----:B------:R-:W-:-:S02]  /*1570*/  ISETP.GT.U32.AND P0, PT, R3, R14, PT ;  /* 0x0000000e0300720c */ /* 0x000fc40003f04070 */
[----:B------:R-:W-:Y:S01]  /*1580*/  ISETP.GT.U32.AND P5, PT, R3, R4, PT ;  /* 0x000000040300720c */ /* 0x000fe20003fa4070 */
[----:B------:R-:W-:Y:S01]  /*1590*/  @!P2 IMAD.IADD R16, R16, 0x1, -R3 ;  /* 0x000000011010a824 */ /* 0x000fe200078e0a03 */
[----:B------:R-:W-:Y:S01]  /*15a0*/  ISETP.GE.AND P2, PT, R8, RZ, PT ;  /* 0x000000ff0800720c */ /* 0x000fe20003f46270 */
[----:B------:R-:W-:-:S04]  /*15b0*/  IMAD.HI.U32 R8, R2, R251, RZ ;  /* 0x000000fb02087227 */ /* 0x000fc800078e00ff */
[----:B------:R-:W-:Y:S02]  /*15c0*/  @!P6 IMAD.IADD R6, R6, 0x1, -R3 ;  /* 0x000000010606e824 */ /* 0x000fe400078e0a03 */
[----:B------:R-:W-:Y:S02]  /*15d0*/  IMAD.MOV R7, RZ, RZ, -R7 ;  /* 0x000000ffff077224 */ /* 0x000fe400078e0a07 */
[----:B------:R-:W-:Y:S01]  /*15e0*/  IMAD.MOV R8, RZ, RZ, -R8 ;  /* 0x000000ffff087224 */ /* 0x000fe200078e0a08 */
[C---:B------:R-:W-:Y:S01]  /*15f0*/  ISETP.GT.U32.AND P6, PT, R3.reuse, R6, PT ;  /* 0x000000060300720c */ /* 0x040fe20003fc4070 */
[C---:B------:R-:W-:Y:S02]  /*1600*/  IMAD R252, R3.reuse, R7, R252 ;  /* 0x0000000703fc7224 */ /* 0x040fe400078e02fc */
[C---:B------:R-:W-:Y:S02]  /*1610*/  IMAD R251, R3.reuse, R8, R251 ;  /* 0x0000000803fb7224 */ /* 0x040fe400078e02fb */
[----:B------:R-:W-:Y:S01]  /*1620*/  @!P5 IMAD.IADD R4, R4, 0x1, -R3 ;  /* 0x000000010404d824 */ /* 0x000fe200078e0a03 */
[----:B------:R-:W-:Y:S01]  /*1630*/  ISETP.GT.U32.AND P5, PT, R3, R252, PT ;  /* 0x000000fc0300720c */ /* 0x000fe20003fa4070 */
[----:B------:R-:W-:-:S02]  /*1640*/  VIADD R10, R0, 0xf6 ;  /* 0x000000f6000a7836 */ /* 0x000fc40000000000 */
[--C-:B------:R-:W-:Y:S01]  /*1650*/  @!P0 IMAD.IADD R14, R14, 0x1, -R3.reuse ;  /* 0x000000010e0e8824 */ /* 0x100fe200078e0a03 */
[----:B------:R-:W-:Y:S01]  /*1660*/  ISETP.GE.AND P0, PT, R13, RZ, PT ;  /* 0x000000ff0d00720c */ /* 0x000fe20003f06270 */
[----:B------:R-:W-:Y:S01]  /*1670*/  VIADD R11, R0, 0xf5 ;  /* 0x000000f5000b7836 */ /* 0x000fe20000000000 */
[----:B------:R-:W-:Y:S01]  /*1680*/  IABS R250, R10 ;  /* 0x0000000a00fa7213 */ /* 0x000fe20000000000 */
[----:B------:R-:W-:Y:S01]  /*1690*/  @!P6 IMAD.IADD R6, R6, 0x1, -R3 ;  /* 0x000000010606e824 */ /* 0x000fe200078e0a03 */
[----:B------:R-:W-:Y:S01]  /*16a0*/  ISETP.GT.U32.AND P6, PT, R3, R251, PT ;  /* 0x000000fb0300720c */ /* 0x000fe20003fc4070 */
[----:B0-----:R-:W-:Y:S01]  /*16b0*/  IMAD.MOV.U32 R5, RZ, RZ, R14 ;  /* 0x000000ffff057224 */ /* 0x001fe200078e000e */
[----:B------:R-:W-:Y:S01]  /*16c0*/  IABS R14, R11 ;  /* 0x0000000b000e7213 */ /* 0x000fe20000000000 */
[----:B------:R-:W-:-:S04]  /*16d0*/  IMAD.HI.U32 R7, R2, R250, RZ ;  /* 0x000000fa02077227 */ /* 0x000fc800078e00ff */
[----:B------:R-:W-:Y:S02]  /*16e0*/  @!P5 IMAD.IADD R252, R252, 0x1, -R3 ;  /* 0x00000001fcfcd824 */ /* 0x000fe400078e0a03 */
[----:B------:R-:W-:Y:S02]  /*16f0*/  IMAD.MOV R7, RZ, RZ, -R7 ;  /* 0x000000ffff077224 */ /* 0x000fe400078e0a07 */
[----:B------:R-:W-:Y:S01]  /*1700*/  @!P1 IMAD.MOV R5, RZ, RZ, -R5 ;  /* 0x000000ffff059224 */ /* 0x000fe200078e0a05 */
[----:B------:R-:W-:Y:S01]  /*1710*/  ISETP.GE.AND P1, PT, R9, RZ, PT ;  /* 0x000000ff0900720c */ /* 0x000fe20003f26270 */
[----:B------:R-:W-:Y:S01]  /*1720*/  @!P6 IMAD.IADD R251, R251, 0x1, -R3 ;  /* 0x00000001fbfbe824 */ /* 0x000fe200078e0a03 */
[C---:B------:R-:W-:Y:S01]  /*1730*/  ISETP.GT.U32.AND P6, PT, R3.reuse, R252, PT ;  /* 0x000000fc0300720c */ /* 0x040fe20003fc4070 */
[----:B------:R-:W-:Y:S01]  /*1740*/  IMAD R250, R3, R7, R250 ;  /* 0x0000000703fa7224 */ /* 0x000fe200078e02fa */
[----:B------:R0:W-:Y:S01]  /*1750*/  STL [R1+0x1c], R5 ;  /* 0x00001c0501007387 */ /* 0x0001e20000100800 */
[----:B------:R-:W-:-:S02]  /*1760*/  VIADD R13, R0, 0xf3 ;  /* 0x000000f3000d7836 */ /* 0x000fc40000000000 */
[----:B------:R-:W-:Y:S01]  /*1770*/  IMAD.HI.U32 R7, R2, R14, RZ ;  /* 0x0000000e02077227 */ /* 0x000fe200078e00ff */
[C---:B------:R-:W-:Y:S02]  /*1780*/  ISETP.GT.U32.AND P5, PT, R3.reuse, R250, PT ;  /* 0x000000fa0300720c */ /* 0x040fe40003fa4070 */
[----:B------:R-:W-:Y:S01]  /*1790*/  IABS R9, R13 ;  /* 0x0000000d00097213 */ /* 0x000fe20000000000 */
[----:B------:R-:W-:Y:S02]  /*17a0*/  IMAD.MOV R7, RZ, RZ, -R7 ;  /* 0x000000ffff077224 */ /* 0x000fe400078e0a07 */
[----:B------:R-:W-:Y:S02]  /*17b0*/  VIADD R12, R0, 0xf4 ;  /* 0x000000f4000c7836 */ /* 0x000fe40000000000 */
[----:B0-----:R-:W-:Y:S02]  /*17c0*/  IMAD.MOV.U32 R5, RZ, RZ, R16 ;  /* 0x000000ffff057224 */ /* 0x001fe400078e0010 */
[----:B------:R-:W-:Y:S01]  /*17d0*/  IMAD R14, R3, R7, R14 ;  /* 0x00000007030e7224 */ /* 0x000fe200078e020e */
[----:B------:R-:W-:Y:S01]  /*17e0*/  IABS R15, R12 ;  /* 0x0000000c000f7213 */ /* 0x000fe20000000000 */
[----:B------:R-:W-:Y:S01]  /*17f0*/  @!P3 IMAD.MOV R5, RZ, RZ, -R5 ;  /* 0x000000ffff05b224 */ /* 0x000fe200078e0a05 */
[----:B------:R-:W-:Y:S01]  /*1800*/  ISETP.GE.AND P3, PT, R10, RZ, PT ;  /* 0x000000ff0a00720c */ /* 0x000fe20003f66270 */
[----:B------:R-:W-:-:S02]  /*1810*/  IMAD.MOV.U32 R16, RZ, RZ, R9 ;  /* 0x000000ffff107224 */ /* 0x000fc400078e0009 */
[----:B------:R-:W-:Y:S01]  /*1820*/  @!P6 IMAD.IADD R252, R252, 0x1, -R3 ;  /* 0x00000001fcfce824 */ /* 0x000fe200078e0a03 */
[----:B------:R0:W-:Y:S01]  /*1830*/  STL [R1+0x18], R5 ;  /* 0x0000180501007387 */ /* 0x0001e20000100800 */
[----:B------:R-:W-:Y:S01]  /*1840*/  ISETP.GT.U32.AND P6, PT, R3, R14, PT ;  /* 0x0000000e0300720c */ /* 0x000fe20003fc4070 */
[----:B------:R-:W-:-:S04]  /*1850*/  IMAD.HI.U32 R8, R2, R15, RZ ;  /* 0x0000000f02087227 */ /* 0x000fc800078e00ff */
[----:B------:R-:W-:Y:S02]  /*1860*/  IMAD.MOV R8, RZ, RZ, -R8 ;  /* 0x000000ffff087224 */ /* 0x000fe400078e0a08 */
[----:B------:R-:W-:Y:S02]  /*1870*/  VIADD R9, R0, 0xf1 ;  /* 0x000000f100097836 */ /* 0x000fe40000000000 */
[----:B0-----:R-:W-:Y:S02]  /*1880*/  IMAD.MOV.U32 R5, RZ, RZ, R4 ;  /* 0x000000ffff057224 */ /* 0x001fe400078e0004 */
[----:B------:R-:W-:Y:S01]  /*1890*/  IMAD.HI.U32 R4, R2, R16, RZ ;  /* 0x0000001002047227 */ /* 0x000fe200078e00ff */
[----:B------:R-:W-:-:S03]  /*18a0*/  IABS R18, R9 ;  /* 0x0000000900127213 */ /* 0x000fc60000000000 */
[----:B------:R-:W-:Y:S02]  /*18b0*/  IMAD.MOV R4, RZ, RZ, -R4 ;  /* 0x000000ffff047224 */ /* 0x000fe400078e0a04 */
[----:B------:R-:W-:Y:S01]  /*18c0*/  @!P4 IMAD.MOV R5, RZ, RZ, -R5 ;  /* 0x000000ffff05c224 */ /* 0x000fe200078e0a05 */
[C---:B------:R-:W-:Y:S01]  /*18d0*/  ISETP.GT.U32.AND P4, PT, R3.reuse, R251, PT ;  /* 0x000000fb0300720c */ /* 0x040fe20003f84070 */
[C---:B------:R-:W-:Y:S02]  /*18e0*/  IMAD R16, R3.reuse, R4, R16 ;  /* 0x0000000403107224 */ /* 0x040fe400078e0210 */
[----:B------:R-:W-:Y:S01]  /*18f0*/  @!P6 IMAD.IADD R14, R14, 0x1, -R3 ;  /* 0x000000010e0ee824 */ /* 0x000fe200078e0a03 */
[----:B------:R0:W-:Y:S01]  /*1900*/  STL [R1+0x14], R5 ;  /* 0x0000140501007387 */ /* 0x0001e20000100800 */
[C---:B------:R-:W-:Y:S01]  /*1910*/  IMAD R15, R3.reuse, R8, R15 ;  /* 0x00000008030f7224 */ /* 0x040fe200078e020f */
[----:B------:R-:W-:Y:S01]  /*1920*/  ISETP.GT.U32.AND P6, PT, R3, R16, PT ;  /* 0x000000100300720c */ /* 0x000fe20003fc4070 */
[----:B------:R-:W-:-:S02]  /*1930*/  @!P2 IMAD.MOV R252, RZ, RZ, -R252 ;  /* 0x000000fffffca224 */ /* 0x000fc400078e0afc */
[----:B------:R-:W-:Y:S01]  /*1940*/  IMAD.HI.U32 R4, R2, R18, RZ ;  /* 0x0000001202047227 */ /* 0x000fe200078e00ff */
[----:B------:R-:W-:-:S03]  /*1950*/  ISETP.GT.U32.AND P2, PT, R3, R15, PT ;  /* 0x0000000f0300720c */ /* 0x000fc60003f44070 */
[----:B------:R-:W-:Y:S01]  /*1960*/  @!P4 IMAD.IADD R251, R251, 0x1, -R3 ;  /* 0x00000001fbfbc824 */ /* 0x000fe200078e0a03 */
[----:B------:R-:W-:Y:S01]  /*1970*/  ISETP.GE.AND P4, PT, R12, RZ, PT ;  /* 0x000000ff0c00720c */ /* 0x000fe20003f86270 */
[----:B0-----:R-:W-:Y:S02]  /*1980*/  IMAD.MOV.U32 R5, RZ, RZ, R6 ;  /* 0x000000ffff057224 */ /* 0x001fe400078e0006 */
[----:B------:R-:W-:Y:S01]  /*1990*/  @!P1 IMAD.MOV R251, RZ, RZ, -R251 ;  /* 0x000000fffffb9224 */ /* 0x000fe200078e0afb */
[----:B------:R-:W-:Y:S01]  /*19a0*/  ISETP.GT.U32.AND P1, PT, R3, R14, PT ;  /* 0x0000000e0300720c */ /* 0x000fe20003f24070 */
[----:B------:R-:W-:Y:S02]  /*19b0*/  @!P6 IMAD.IADD R16, R16, 0x1, -R3 ;  /* 0x000000011010e824 */ /* 0x000fe400078e0a03 */
[----:B------:R-:W-:-:S03]  /*19c0*/  IMAD.HI.U32 R6, R2, R17, RZ ;  /* 0x0000001102067227 */ /* 0x000fc600078e00ff */
[C---:B------:R-:W-:Y:S01]  /*19d0*/  ISETP.GT.U32.AND P6, PT, R3.reuse, R16, PT ;  /* 0x000000100300720c */ /* 0x040fe20003fc4070 */
[----:B------:R-:W-:Y:S02]  /*19e0*/  IMAD.MOV R6, RZ, RZ, -R6 ;  /* 0x000000ffff067224 */ /* 0x000fe400078e0a06 */
[----:B------:R-:W-:Y:S02]  /*19f0*/  IMAD.MOV R4, RZ, RZ, -R4 ;  /* 0x000000ffff047224 */ /* 0x000fe400078e0a04 */
[C---:B------:R-:W-:Y:S02]  /*1a00*/  IMAD R17, R3.reuse, R6, R17 ;  /* 0x0000000603117224 */ /* 0x040fe400078e0211 */
[--C-:B------:R-:W-:Y:S02]  /*1a10*/  @!P5 IMAD.IADD R250, R250, 0x1, -R3.reuse ;  /* 0x00000001fafad824 */ /* 0x100fe400078e0a03 */
[----:B------:R-:W-:Y:S02]  /*1a20*/  VIADD R10, R0, 0xf0 ;  /* 0x000000f0000a7836 */ /* 0x000fe40000000000 */
[----:B------:R-:W-:Y:S01]  /*1a30*/  @!P1 IMAD.IADD R14, R14, 0x1, -R3 ;  /* 0x000000010e0e9824 */ /* 0x000fe200078e0a03 */
[C---:B------:R-:W-:Y:S01]  /*1a40*/  ISETP.GT.U32.AND P1, PT, R3.reuse, R17, PT ;  /* 0x000000110300720c */ /* 0x040fe20003f24070 */
[C---:B------:R-:W-:Y:S01]  /*1a50*/  IMAD R18, R3.reuse, R4, R18 ;  /* 0x0000000403127224 */ /* 0x040fe200078e0212 */
[----:B------:R-:W-:Y:S01]  /*1a60*/  ISETP.GT.U32.AND P5, PT, R3, R250, PT ;  /* 0x000000fa0300720c */ /* 0x000fe20003fa4070 */
[----:B------:R-:W-:Y:S01]  /*1a70*/  @!P0 IMAD.MOV R5, RZ, RZ, -R5 ;  /* 0x000000ffff058224 */ /* 0x000fe200078e0a05 */
[----:B------:R-:W-:Y:S01]  /*1a80*/  ISETP.GE.AND P0, PT, R11, RZ, PT ;  /* 0x000000ff0b00720c */ /* 0x000fe20003f06270 */
[----:B------:R-:W-:Y:S01]  /*1a90*/  VIADD R11, R0, 0xef ;  /* 0x000000ef000b7836 */ /* 0x000fe20000000000 */
[----:B------:R-:W-:Y:S01]  /*1aa0*/  IABS R19, R10 ;  /* 0x0000000a00137213 */ /* 0x000fe20000000000 */
[--C-:B------:R-:W-:Y:S01]  /*1ab0*/  @!P2 IMAD.IADD R15, R15, 0x1, -R3.reuse ;  /* 0x000000010f0fa824 */ /* 0x100fe200078e0a03 */
[----:B------:R0:W-:Y:S01]  /*1ac0*/  STL [R1+0x10], R5 ;  /* 0x0000100501007387 */ /* 0x0001e20000100800 */
[----:B------:R-:W-:Y:S01]  /*1ad0*/  @!P6 IMAD.IADD R16, R16, 0x1, -R3 ;  /* 0x000000011010e824 */ /* 0x000fe200078e0a03 */
[C---:B------:R-:W-:Y:S01]  /*1ae0*/  ISETP.GT.U32.AND P6, PT, R3.reuse, R18, PT ;  /* 0x000000120300720c */ /* 0x040fe20003fc4070 */
[----:B------:R-:W-:Y:S01]  /*1af0*/  VIADD R12, R0, 0xee ;  /* 0x000000ee000c7836 */ /* 0x000fe20000000000 */
[----:B------:R-:W-:Y:S01]  /*1b00*/  ISETP.GT.U32.AND P2, PT, R3, R15, PT ;  /* 0x0000000f0300720c */ /* 0x000fe20003f44070 */
[----:B------:R-:W-:Y:S01]  /*1b10*/  IMAD.HI.U32 R4, R2, R19, RZ ;  /* 0x0000001302047227 */ /* 0x000fe200078e00ff */
[----:B------:R-:W-:Y:S01]  /*1b20*/  IABS R20, R11 ;  /* 0x0000000b00147213 */ /* 0x000fe20000000000 */
[----:B------:R-:W-:Y:S01]  /*1b30*/  STL [R1+0xbb4], R252 ;  /* 0x000bb4fc01007387 */ /* 0x000fe20000100800 */
[----:B------:R-:W-:Y:S01]  /*1b40*/  IABS R21, R12 ;  /* 0x0000000c00157213 */ /* 0x000fe20000000000 */
[----:B------:R-:W-:-:S02]  /*1b50*/  IMAD.MOV R4, RZ, RZ, -R4 ;  /* 0x000000ffff047224 */ /* 0x000fc400078e0a04 */
[----:B------:R-:W-:-:S04]  /*1b60*/  IMAD.HI.U32 R6, R2, R20, RZ ;  /* 0x0000001402067227 */ /* 0x000fc800078e00ff */
[----:B------:R-:W-:Y:S01]  /*1b70*/  @!P1 IMAD.IADD R17, R17, 0x1, -R3 ;  /* 0x0000000111119824 */ /* 0x000fe200078e0a03 */
[----:B------:R-:W-:Y:S01]  /*1b80*/  ISETP.GE.AND P1, PT, R9, RZ, PT ;  /* 0x000000ff0900720c */ /* 0x000fe20003f26270 */
[----:B------:R-:W-:-:S04]  /*1b90*/  IMAD.HI.U32 R7, R2, R21, RZ ;  /* 0x0000001502077227 */ /* 0x000fc800078e00ff */
[----:B------:R-:W-:Y:S01]  /*1ba0*/  @!P5 IMAD.IADD R250, R250, 0x1, -R3 ;  /* 0x00000001fafad824 */ /* 0x000fe200078e0a03 */
[----:B------:R-:W-:Y:S01]  /*1bb0*/  ISETP.GE.AND P5, PT, R13, RZ, PT ;  /* 0x000000ff0d00720c */ /* 0x000fe20003fa6270 */
[----:B------:R-:W-:Y:S02]  /*1bc0*/  IMAD.MOV R6, RZ, RZ, -R6 ;  /* 0x000000ffff067224 */ /* 0x000fe400078e0a06 */
[C---:B------:R-:W-:Y:S02]  /*1bd0*/  IMAD R19, R3.reuse, R4, R19 ;  /* 0x0000000403137224 */ /* 0x040fe400078e0213 */
[----:B------:R-:W-:Y:S01]  /*1be0*/  @!P6 IMAD.IADD R18, R18, 0x1, -R3 ;  /* 0x000000011212e824 */ /* 0x000fe200078e0a03 */
[----:B------:R-:W-:Y:S01]  /*1bf0*/  ISETP.GT.U32.AND P6, PT, R3, R17, PT ;  /* 0x000000110300720c */ /* 0x000fe20003fc4070 */
[----:B------:R-:W-:Y:S02]  /*1c00*/  IMAD.MOV R8, RZ, RZ, -R7 ;  /* 0x000000ffff087224 */ /* 0x000fe400078e0a07 */
[----:B------:R-:W-:-:S02]  /*1c10*/  VIADD R7, R0, 0xed ;  /* 0x000000ed00077836 */ /* 0x000fc40000000000 */
[----:B------:R-:W-:Y:S01]  /*1c20*/  @!P2 IMAD.IADD R15, R15, 0x1, -R3 ;  /* 0x000000010f0fa824 */ /* 0x000fe200078e0a03 */
[----:B------:R-:W-:Y:S01]  /*1c30*/  ISETP.GE.AND P2, PT, R22, RZ, PT ;  /* 0x000000ff1600720c */ /* 0x000fe20003f46270 */
[C---:B------:R-:W-:Y:S01]  /*1c40*/  IMAD R20, R3.reuse, R6, R20 ;  /* 0x0000000603147224 */ /* 0x040fe200078e0214 */
[----:B------:R-:W-:Y:S01]  /*1c50*/  IABS R22, R7 ;  /* 0x0000000700167213 */ /* 0x000fe20000000000 */
[----:B------:R-:W-:Y:S01]  /*1c60*/  @!P3 IMAD.MOV R250, RZ, RZ, -R250 ;  /* 0x000000fffffab224 */ /* 0x000fe200078e0afa */
[C---:B------:R-:W-:Y:S01]  /*1c70*/  ISETP.GT.U32.AND P3, PT, R3.reuse, R19, PT ;  /* 0x000000130300720c */ /* 0x040fe20003f64070 */
[----:B------:R-:W-:Y:S01]  /*1c80*/  @!P0 IMAD.MOV R14, RZ, RZ, -R14 ;  /* 0x000000ffff0e8224 */ /* 0x000fe200078e0a0e */
[C---:B------:R-:W-:Y:S01]  /*1c90*/  ISETP.GT.U32.AND P0, PT, R3.reuse, R18, PT ;  /* 0x000000120300720c */ /* 0x040fe20003f04070 */
[----:B------:R-:W-:Y:S01]  /*1ca0*/  @!P4 IMAD.MOV R15, RZ, RZ, -R15 ;  /* 0x000000ffff0fc224 */ /* 0x000fe200078e0a0f */
[C---:B------:R-:W-:Y:S01]  /*1cb0*/  ISETP.GT.U32.AND P4, PT, R3.reuse, R20, PT ;  /* 0x000000140300720c */ /* 0x040fe20003f84070 */
[----:B------:R-:W-:-:S02]  /*1cc0*/  IMAD R21, R3, R8, R21 ;  /* 0x0000000803157224 */ /* 0x000fc400078e0215 */
[----:B------:R-:W-:-:S04]  /*1cd0*/  IMAD.HI.U32 R4, R2, R22, RZ ;  /* 0x0000001602047227 */ /* 0x000fc800078e00ff */
[--C-:B------:R-:W-:Y:S01]  /*1ce0*/  @!P6 IMAD.IADD R17, R17, 0x1, -R3.reuse ;  /* 0x000000011111e824 */ /* 0x100fe200078e0a03 */
[----:B------:R-:W-:Y:S01]  /*1cf0*/  ISETP.GT.U32.AND P6, PT, R3, R21, PT ;  /* 0x000000150300720c */ /* 0x000fe20003fc4070 */
[----:B------:R-:W-:Y:S02]  /*1d00*/  IMAD.MOV R6, RZ, RZ, -R4 ;  /* 0x000000ffff067224 */ /* 0x000fe400078e0a04 */
[--C-:B------:R-:W-:Y:S01]  /*1d10*/  @!P3 IMAD.IADD R19, R19, 0x1, -R3.reuse ;  /* 0x000000011313b824 */ /* 0x100fe200078e0a03 */
[----:B------:R-:W-:Y:S01]  /*1d20*/  ISETP.GE.AND P3, PT, R12, RZ, PT ;  /* 0x000000ff0c00720c */ /* 0x000fe20003f66270 */
[----:B------:R-:W-:Y:S02]  /*1d30*/  VIADD R8, R0, 0xec ;  /* 0x000000ec00087836 */ /* 0x000fe40000000000 */
[--C-:B------:R-:W-:Y:S01]  /*1d40*/  @!P0 IMAD.IADD R18, R18, 0x1, -R3.reuse ;  /* 0x0000000112128824 */ /* 0x100fe200078e0a03 */
[----:B------:R-:W-:Y:S01]  /*1d50*/  ISETP.GE.AND P0, PT, R11, RZ, PT ;  /* 0x000000ff0b00720c */ /* 0x000fe20003f06270 */
[C---:B------:R-:W-:Y:S01]  /*1d60*/  IMAD R22, R3.reuse, R6, R22 ;  /* 0x0000000603167224 */ /* 0x040fe200078e0216 */
[----:B------:R-:W-:Y:S01]  /*1d70*/  IABS R23, R8 ;  /* 0x0000000800177213 */ /* 0x000fe20000000000 */
[--C-:B------:R-:W-:Y:S01]  /*1d80*/  @!P4 IMAD.IADD R20, R20, 0x1, -R3.reuse ;  /* 0x000000011414c824 */ /* 0x100fe200078e0a03 */
[C---:B------:R-:W-:Y:S01]  /*1d90*/  ISETP.GT.U32.AND P4, PT, R3.reuse, R19, PT ;  /* 0x000000130300720c */ /* 0x040fe20003f84070 */
[----:B------:R-:W-:Y:S01]  /*1da0*/  @!P1 IMAD.MOV R18, RZ, RZ, -R18 ;  /* 0x000000ffff129224 */ /* 0x000fe200078e0a12 */
[----:B------:R-:W-:Y:S01]  /*1db0*/  ISETP.GT.U32.AND P1, PT, R3, R22, PT ;  /* 0x000000160300720c */ /* 0x000fe20003f24070 */
[----:B------:R-:W-:Y:S01]  /*1dc0*/  @!P5 IMAD.MOV R16, RZ, RZ, -R16 ;  /* 0x000000ffff10d224 */ /* 0x000fe200078e0a10 */
[----:B------:R-:W-:Y:S01]  /*1dd0*/  ISETP.GE.AND P5, PT, R10, RZ, PT ;  /* 0x000000ff0a00720c */ /* 0x000fe20003fa6270 */
[----:B------:R-:W-:Y:S01]  /*1de0*/  @!P6 IMAD.IADD R21, R21, 0x1, -R3 ;  /* 0x000000011515e824 */ /* 0x000fe200078e0a03 */
[----:B------:R-:W-:Y:S01]  /*1df0*/  ISETP.GT.U32.AND P6, PT, R3, R20, PT ;  /* 0x000000140300720c */ /* 0x000fe20003fc4070 */
[----:B------:R-:W-:-:S02]  /*1e00*/  VIADD R9, R0, 0xeb ;  /* 0x000000eb00097836 */ /* 0x000fc40000000000 */
[----:B------:R-:W-:-:S03]  /*1e10*/  IMAD.HI.U32 R4, R2, R23, RZ ;  /* 0x0000001702047227 */ /* 0x000fc600078e00ff */
[----:B------:R-:W-:Y:S01]  /*1e20*/  IABS R24, R9 ;  /* 0x0000000900187213 */ /* 0x000fe20000000000 */
[----:B------:R-:W-:Y:S02]  /*1e30*/  IMAD.MOV R4, RZ, RZ, -R4 ;  /* 0x000000ffff047224 */ /* 0x000fe400078e0a04 */
[----:B------:R-:W-:Y:S01]  /*1e40*/  @!P4 IMAD.IADD R19, R19, 0x1, -R3 ;  /* 0x000000011313c824 */ /* 0x000fe200078e0a03 */
[----:B------:R-:W-:Y:S01]  /*1e50*/  ISETP.GE.AND P4, PT, R7, RZ, PT ;  /* 0x000000ff0700720c */ /* 0x000fe20003f86270 */
[----:B------:R-:W-:Y:S02]  /*1e60*/  IMAD R23, R3, R4, R23 ;  /* 0x0000000403177224 */ /* 0x000fe400078e0217 */
[----:B------:R-:W-:Y:S02]  /*1e70*/  VIADD R7, R0, 0xe9 ;  /* 0x000000e900077836 */ /* 0x000fe40000000000 */
[----:B------:R-:W-:Y:S01]  /*1e80*/  @!P1 IMAD.IADD R22, R22, 0x1, -R3 ;  /* 0x0000000116169824 */ /* 0x000fe200078e0a03 */
[----:B------:R-:W-:Y:S01]  /*1e90*/  ISETP.GE.AND P1, PT, R9, RZ, PT ;  /* 0x000000ff0900720c */ /* 0x000fe20003f26270 */
[----:B------:R-:W-:Y:S01]  /*1ea0*/  IMAD.HI.U32 R4, R2, R24, RZ ;  /* 0x0000001802047227 */ /* 0x000fe200078e00ff */
[----:B------:R-:W-:-:S03]  /*1eb0*/  IABS R26, R7 ;  /* 0x00000007001a7213 */ /* 0x000fc60000000000 */
[----:B------:R-:W-:Y:S01]  /*1ec0*/  @!P6 IMAD.IADD R20, R20, 0x1, -R3 ;  /* 0x000000011414e824 */ /* 0x000fe200078e0a03 */
[C---:B------:R-:W-:Y:S01]  /*1ed0*/  ISETP.GT.U32.AND P6, PT, R3.reuse, R23, PT ;  /* 0x000000170300720c */ /* 0x040fe20003fc4070 */
[----:B------:R-:W-:Y:S01]  /*1ee0*/  @!P5 IMAD.MOV R19, RZ, RZ, -R19 ;  /* 0x000000ffff13d224 */ /* 0x000fe200078e0a13 */
[C---:B------:R-:W-:Y:S01]  /*1ef0*/  ISETP.GT.U32.AND P5, PT, R3.reuse, R22, PT ;  /* 0x000000160300720c */ /* 0x040fe20003fa4070 */
[----:B------:R-:W-:Y:S02]  /*1f00*/  IMAD.MOV R4, RZ, RZ, -R4 ;  /* 0x000000ffff047224 */ /* 0x000fe400078e0a04 */
[----:B------:R-:W-:Y:S02]  /*1f10*/  VIADD R10, R0, 0xea ;  /* 0x000000ea000a7836 */ /* 0x000fe40000000000 */
[----:B------:R-:W-:Y:S02]  /*1f20*/  IMAD R24, R3, R4, R24 ;  /* 0x0000000403187224 */ /* 0x000fe400078e0218 */
[----:B------:R-:W-:Y:S01]  /*1f30*/  IMAD.HI.U32 R4, R2, R26, RZ ;  /* 0x0000001a02047227 */ /* 0x000fe200078e00ff */
[----:B------:R-:W-:-:S03]  /*1f40*/  IABS R25, R10 ;  /* 0x0000000a00197213 */ /* 0x000fc60000000000 */
[----:B------:R-:W-:Y:S01]  /*1f50*/  @!P2 IMAD.MOV R17, RZ, RZ, -R17 ;  /* 0x000000ffff11a224 */ /* 0x000fe200078e0a11 */
[----:B------:R-:W-:Y:S01]  /*1f60*/  ISETP.GT.U32.AND P2, PT, R3, R21, PT ;  /* 0x000000150300720c */ /* 0x000fe20003f44070 */
[----:B------:R-:W-:Y:S02]  /*1f70*/  IMAD.MOV R4, RZ, RZ, -R4 ;  /* 0x000000ffff047224 */ /* 0x000fe400078e0a04 */
[----:B------:R-:W-:-:S04]  /*1f80*/  IMAD.HI.U32 R6, R2, R25, RZ ;  /* 0x0000001902067227 */ /* 0x000fc800078e00ff */
[--C-:B------:R-:W-:Y:S02]  /*1f90*/  @!P6 IMAD.IADD R23, R23, 0x1, -R3.reuse ;  /* 0x000000011717e824 */ /* 0x100fe400078e0a03 */
[--C-:B------:R-:W-:Y:S02]  /*1fa0*/  @!P5 IMAD.IADD R22, R22, 0x1, -R3.reuse ;  /* 0x000000011616d824 */ /* 0x100fe400078e0a03 */
[C---:B------:R-:W-:Y:S01]  /*1fb0*/  IMAD R26, R3.reuse, R4, R26 ;  /* 0x00000004031a7224 */ /* 0x040fe200078e021a */
[C---:B------:R-:W-:Y:S01]  /*1fc0*/  ISETP.GT.U32.AND P6, PT, R3.reuse, R23, PT ;  /* 0x000000170300720c */ /* 0x040fe20003fc4070 */
[----:B------:R-:W-:Y:S02]  /*1fd0*/  IMAD.MOV R6, RZ, RZ, -R6 ;  /* 0x000000ffff067224 */ /* 0x000fe400078e0a06 */
[----:B------:R-:W-:Y:S01]  /*1fe0*/  @!P4 IMAD.MOV R22, RZ, RZ, -R22 ;  /* 0x000000ffff16c224 */ /* 0x000fe200078e0a16 */
[----:B------:R-:W-:Y:S01]  /*1ff0*/  ISETP.GT.U32.AND P4, PT, R3, R26, PT ;  /* 0x0000001a0300720c */ /* 0x000fe20003f84070 */
[----:B------:R-:W-:Y:S01]  /*2000*/  @!P2 IMAD.IADD R21, R21, 0x1, -R3 ;  /* 0x000000011515a824 */ /* 0x000fe200078e0a03 */
[----:B------:R-:W-:Y:S01]  /*2010*/  ISETP.GE.AND P2, PT, R8, RZ, PT ;  /* 0x000000ff0800720c */ /* 0x000fe20003f46270 */
[----:B------:R-:W-:-:S02]  /*2020*/  IMAD R25, R3, R6, R25 ;  /* 0x0000000603197224 */ /* 0x000fc400078e0219 */
[----:B------:R-:W-:Y:S01]  /*2030*/  @!P0 IMAD.MOV R20, RZ, RZ, -R20 ;  /* 0x000000ffff148224 */ /* 0x000fe200078e0a14 */
[C---:B------:R-:W-:Y:S01]  /*2040*/  ISETP.GT.U32.AND P0, PT, R3.reuse, R24, PT ;  /* 0x000000180300720c */ /* 0x040fe20003f04070 */
[C---:B------:R-:W-:Y:S01]  /*2050*/  VIADD R8, R0.reuse, 0xe7 ;  /* 0x000000e700087836 */ /* 0x040fe20000000000 */
[----:B------:R-:W-:Y:S01]  /*2060*/  ISETP.GT.U32.AND P5, PT, R3, R25, PT ;  /* 0x000000190300720c */ /* 0x000fe20003fa4070 */
[--C-:B------:R-:W-:Y:S01]  /*2070*/  @!P6 IMAD.IADD R23, R23, 0x1, -R3.reuse ;  /* 0x000000011717e824 */ /* 0x100fe200078e0a03 */
[----:B------:R-:W-:Y:S01]  /*2080*/  ISETP.GE.AND P6, PT, R7, RZ, PT ;  /* 0x000000ff0700720c */ /* 0x000fe20003fc6270 */
[----:B------:R-:W-:Y:S01]  /*2090*/  VIADD R6, R0, 0xe8 ;  /* 0x000000e800067836 */ /* 0x000fe20000000000 */
[----:B------:R-:W-:Y:S01]  /*20a0*/  IABS R28, R8 ;  /* 0x00000008001c7213 */ /* 0x000fe20000000000 */
[----:B------:R-:W-:Y:S02]  /*20b0*/  @!P4 IMAD.IADD R26, R26, 0x1, -R3 ;  /* 0x000000011a1ac824 */ /* 0x000fe400078e0a03 */
[----:B------:R-:W-:Y:S01]  /*20c0*/  @!P2 IMAD.MOV R23, RZ, RZ, -R23 ;  /* 0x000000ffff17a224 */ /* 0x000fe200078e0a17 */
[----:B------:R-:W-:Y:S01]  /*20d0*/  IABS R27, R6 ;  /* 0x00000006001b7213 */ /* 0x000fe20000000000 */
[----:B------:R-:W-:Y:S01]  /*20e0*/  VIADD R9, R0, 0xe6 ;  /* 0x000000e600097836 */ /* 0x000fe20000000000 */
[----:B------:R-:W-:Y:S01]  /*20f0*/  ISETP.GE.AND P2, PT, R6, RZ, PT ;  /* 0x000000ff0600720c */ /* 0x000fe20003f46270 */
[----:B------:R-:W-:Y:S01]  /*2100*/  @!P0 IMAD.IADD R24, R24, 0x1, -R3 ;  /* 0x0000000118188824 */ /* 0x000fe200078e0a03 */
[----:B------:R-:W-:Y:S01]  /*2110*/  ISETP.GT.U32.AND P4, PT, R3, R26, PT ;  /* 0x0000001a0300720c */ /* 0x000fe20003f84070 */
[----:B------:R-:W-:Y:S01]  /*2120*/  IMAD.HI.U32 R6, R2, R28, RZ ;  /* 0x0000001c02067227 */ /* 0x000fe200078e00ff */
[----:B------:R-:W-:-:S02]  /*2130*/  IABS R29, R9 ;  /* 0x00000009001d7213 */ /* 0x000fc40000000000 */
[----:B------:R-:W-:Y:S01]  /*2140*/  ISETP.GT.U32.AND P0, PT, R3, R24, PT ;  /* 0x000000180300720c */ /* 0x000fe20003f04070 */
[----:B------:R-:W-:Y:S02]  /*2150*/  @!P5 IMAD.IADD R25, R25, 0x1, -R3 ;  /* 0x000000011919d824 */ /* 0x000fe400078e0a03 */
[----:B------:R-:W-:Y:S02]  /*2160*/  IMAD.MOV R6, RZ, RZ, -R6 ;  /* 0x000000ffff067224 */ /* 0x000fe400078e0a06 */
[----:B------:R-:W-:Y:S01]  /*2170*/  IMAD.HI.U32 R4, R2, R27, RZ ;  /* 0x0000001b02047227 */ /* 0x000fe200078e00ff */
[----:B------:R-:W-:-:S03]  /*2180*/  ISETP.GT.U32.AND P5, PT, R3, R25, PT ;  /* 0x000000190300720c */ /* 0x000fc60003fa4070 */
[C---:B------:R-:W-:Y:S02]  /*2190*/  IMAD R28, R3.reuse, R6, R28 ;  /* 0x00000006031c7224 */ /* 0x040fe400078e021c */
[----:B------:R-:W-:Y:S02]  /*21a0*/  IMAD.MOV R4, RZ, RZ, -R4 ;  /* 0x000000ffff047224 */ /* 0x000fe400078e0a04 */
[----:B------:R-:W-:Y:S01]  /*21b0*/  @!P4 IMAD.IADD R26, R26, 0x1, -R3 ;  /* 0x000000011a1ac824 */ /* 0x000fe200078e0a03 */
[C---:B------:R-:W-:Y:S01]  /*21c0*/  ISETP.GT.U32.AND P4, PT, R3.reuse, R28, PT ;  /* 0x0000001c0300720c */ /* 0x040fe20003f84070 */
[----:B------:R-:W-:Y:S01]  /*21d0*/  @!P3 IMAD.MOV R21, RZ, RZ, -R21 ;  /* 0x000000ffff15b224 */ /* 0x000fe200078e0a15 */
[----:B------:R-:W-:Y:S01]  /*21e0*/  ISETP.GE.AND P3, PT, R10, RZ, PT ;  /* 0x000000ff0a00720c */ /* 0x000fe20003f66270 */
[----:B------:R-:W-:Y:S01]  /*21f0*/  @!P0 IMAD.IADD R24, R24, 0x1, -R3 ;  /* 0x0000000118188824 */ /* 0x000fe200078e0a03 */
[----:B------:R-:W-:Y:S01]  /*2200*/  ISETP.GE.AND P0, PT, R8, RZ, PT ;  /* 0x000000ff0800720c */ /* 0x000fe20003f06270 */
[----:B------:R-:W-:-:S02]  /*2210*/  IMAD R27, R3, R4, R27 ;  /* 0x00000004031b7224 */ /* 0x000fc400078e021b */
[----:B------:R-:W-:-:S04]  /*2220*/  IMAD.HI.U32 R7, R2, R29, RZ ;  /* 0x0000001d02077227 */ /* 0x000fc800078e00ff */
[----:B------:R-:W-:Y:S01]  /*2230*/  @!P5 IMAD.IADD R25, R25, 0x1, -R3 ;  /* 0x000000011919d824 */ /* 0x000fe200078e0a03 */
[----:B------:R-:W-:Y:S01]  /*2240*/  ISETP.GE.AND P5, PT, R9, RZ, PT ;  /* 0x000000ff0900720c */ /* 0x000fe20003fa6270 */
[----:B------:R-:W-:Y:S01]  /*2250*/  @!P1 IMAD.MOV R24, RZ, RZ, -R24 ;  /* 0x000000ffff189224 */ /* 0x000fe200078e0a18 */
[C---:B------:R-:W-:Y:S01]  /*2260*/  ISETP.GT.U32.AND P1, PT, R3.reuse, R27, PT ;  /* 0x0000001b0300720c */ /* 0x040fe20003f24070 */
[----:B------:R-:W-:Y:S02]  /*2270*/  IMAD.MOV R8, RZ, RZ, -R7 ;  /* 0x000000ffff087224 */ /* 0x000fe400078e0a07 */
[C---:B------:R-:W-:Y:S02]  /*2280*/  VIADD R4, R0.reuse, 0xe5 ;  /* 0x000000e500047836 */ /* 0x040fe40000000000 */
[----:B------:R-:W-:Y:S02]  /*2290*/  VIADD R9, R0, 0xe4 ;  /* 0x000000e400097836 */ /* 0x000fe40000000000 */
[C---:B------:R-:W-:Y:S01]  /*22a0*/  IMAD R29, R3.reuse, R8, R29 ;  /* 0x00000008031d7224 */ /* 0x040fe200078e021d */
[----:B------:R-:W-:Y:S01]  /*22b0*/  IABS R30, R4 ;  /* 0x00000004001e7213 */ /* 0x000fe20000000000 */
[----:B------:R-:W-:Y:S01]  /*22c0*/  @!P4 IMAD.IADD R28, R28, 0x1, -R3 ;  /* 0x000000011c1cc824 */ /* 0x000fe200078e0a03 */
[----:B------:R-:W-:Y:S01]  /*22d0*/  IABS R31, R9 ;  /* 0x00000009001f7213 */ /* 0x000fe20000000000 */
[----:B------:R-:W-:Y:S01]  /*22e0*/  @!P3 IMAD.MOV R25, RZ, RZ, -R25 ;  /* 0x000000ffff19b224 */ /* 0x000fe200078e0a19 */
[----:B------:R-:W-:Y:S01]  /*22f0*/  ISETP.GE.AND P3, PT, R4, RZ, PT ;  /* 0x000000ff0400720c */ /* 0x000fe20003f66270 */
[----:B------:R-:W-:Y:S01]  /*2300*/  @!P6 IMAD.MOV R26, RZ, RZ, -R26 ;  /* 0x000000ffff1ae224 */ /* 0x000fe200078e0a1a */
[C---:B------:R-:W-:Y:S01]  /*2310*/  ISETP.GT.U32.AND P4, PT, R3.reuse, R28, PT ;  /* 0x0000001c0300720c */ /* 0x040fe20003f84070 */
[----:B------:R-:W-:Y:S01]  /*2320*/  IMAD.HI.U32 R4, R2, R30, RZ ;  /* 0x0000001e02047227 */ /* 0x000fe200078e00ff */
[----:B------:R-:W-:-:S03]  /*2330*/  ISETP.GT.U32.AND P6, PT, R3, R29, PT ;  /* 0x0000001d0300720c */ /* 0x000fc60003fc4070 */
[----:B------:R-:W-:-:S04]  /*2340*/  IMAD.HI.U32 R6, R2, R31, RZ ;  /* 0x0000001f02067227 */ /* 0x000fc800078e00ff */
[----:B------:R-:W-:Y:S02]  /*2350*/  @!P1 IMAD.IADD R27, R27, 0x1, -R3 ;  /* 0x000000011b1b9824 */ /* 0x000fe400078e0a03 */
[----:B------:R-:W-:Y:S02]  /*2360*/  VIADD R10, R0, 0xe3 ;  /* 0x000000e3000a7836 */ /* 0x000fe40000000000 */
[----:B------:R-:W-:Y:S01]  /*2370*/  IMAD.MOV R4, RZ, RZ, -R4 ;  /* 0x000000ffff047224 */ /* 0x000fe200078e0a04 */
[C---:B------:R-:W-:Y:S01]  /*2380*/  ISETP.GT.U32.AND P1, PT, R3.reuse, R27, PT ;  /* 0x0000001b0300720c */ /* 0x040fe20003f24070 */
[----:B------:R-:W-:Y:S01]  /*2390*/  IMAD.MOV R6, RZ, RZ, -R6 ;  /* 0x000000ffff067224 */ /* 0x000fe200078e0a06 */
[----:B------:R-:W-:Y:S01]  /*23a0*/  IABS R32, R10 ;  /* 0x0000000a00207213 */ /* 0x000fe20000000000 */
[C---:B------:R-:W-:Y:S02]  /*23b0*/  IMAD R30, R3.reuse, R4, R30 ;  /* 0x00000004031e7224 */ /* 0x040fe400078e021e */
[----:B------:R-:W-:-:S02]  /*23c0*/  IMAD R31, R3, R6, R31 ;  /* 0x00000006031f7224 */ /* 0x000fc400078e021f */
[--C-:B------:R-:W-:Y:S01]  /*23d0*/  @!P4 IMAD.IADD R28, R28, 0x1, -R3.reuse ;  /* 0x000000011c1cc824 */ /* 0x100fe200078e0a03 */
[----:B------:R-:W-:Y:S01]  /*23e0*/  ISETP.GT.U32.AND P4, PT, R3, R30, PT ;  /* 0x0000001e0300720c */ /* 0x000fe20003f84070 */
[----:B------:R-:W-:Y:S01]  /*23f0*/  @!P6 IMAD.IADD R29, R29, 0x1, -R3 ;  /* 0x000000011d1de824 */ /* 0x000fe200078e0a03 */
[----:B------:R-:W-:Y:S01]  /*2400*/  ISETP.GT.U32.AND P6, PT, R3, R31, PT ;  /* 0x0000001f0300720c */ /* 0x000fe20003fc4070 */
[----:B------:R-:W-:-:S04]  /*2410*/  IMAD.HI.U32 R7, R2, R32, RZ ;  /* 0x0000002002077227 */ /* 0x000fc800078e00ff */
[C---:B------:R-:W-:Y:S02]  /*2420*/  VIADD R11, R0.reuse, 0xe2 ;  /* 0x000000e2000b7836 */ /* 0x040fe40000000000 */
[----:B------:R-:W-:Y:S02]  /*2430*/  IMAD.MOV R7, RZ, RZ, -R7 ;  /* 0x000000ffff077224 */ /* 0x000fe400078e0a07 */
[----:B------:R-:W-:Y:S01]  /*2440*/  @!P1 IMAD.IADD R27, R27, 0x1, -R3 ;  /* 0x000000011b1b9824 */ /* 0x000fe200078e0a03 */
[----:B------:R-:W-:Y:S01]  /*2450*/  ISETP.GE.AND P1, PT, R9, RZ, PT ;  /* 0x000000ff0900720c */ /* 0x000fe20003f26270 */
[----:B------:R-:W-:Y:S01]  /*2460*/  IMAD R32, R3, R7, R32 ;  /* 0x0000000703207224 */ /* 0x000fe200078e0220 */
[----:B------:R-:W-:Y:S01]  /*2470*/  IABS R33, R11 ;  /* 0x0000000b00217213 */ /* 0x000fe20000000000 */
[C---:B------:R-:W-:Y:S02]  /*2480*/  VIADD R7, R0.reuse, 0xe1 ;  /* 0x000000e100077836 */ /* 0x040fe40000000000 */
[----:B------:R-:W-:-:S02]  /*2490*/  VIADD R9, R0, 0xe0 ;  /* 0x000000e000097836 */ /* 0x000fc40000000000 */
[--C-:B------:R-:W-:Y:S01]  /*24a0*/  @!P4 IMAD.IADD R30, R30, 0x1, -R3.reuse ;  /* 0x000000011e1ec824 */ /* 0x100fe200078e0a03 */
[----:B------:R-:W-:Y:S01]  /*24b0*/  IABS R34, R7 ;  /* 0x0000000700227213 */ /* 0x000fe20000000000 */
[----:B------:R-:W-:Y:S01]  /*24c0*/  @!P6 IMAD.IADD R31, R31, 0x1, -R3 ;  /* 0x000000011f1fe824 */ /* 0x000fe200078e0a03 */
[----:B------:R-:W-:Y:S01]  /*24d0*/  IABS R35, R9 ;  /* 0x0000000900237213 */ /* 0x000fe20000000000 */
[----:B------:R-:W-:Y:S01]  /*24e0*/  IMAD.HI.U32 R8, R2, R33, RZ ;  /* 0x0000002102087227 */ /* 0x000fe200078e00ff */
[C---:B------:R-:W-:Y:S02]  /*24f0*/  ISETP.GT.U32.AND P4, PT, R3.reuse, R29, PT ;  /* 0x0000001d0300720c */ /* 0x040fe40003f84070 */
[C---:B------:R-:W-:Y:S01]  /*2500*/  ISETP.GT.U32.AND P6, PT, R3.reuse, R31, PT ;  /* 0x0000001f0300720c */ /* 0x040fe20003fc4070 */
[----:B------:R-:W-:Y:S01]  /*2510*/  @!P2 IMAD.MOV R27, RZ, RZ, -R27 ;  /* 0x000000ffff1ba224 */ /* 0x000fe200078e0a1b */
[----:B------:R-:W-:Y:S01]  /*2520*/  ISETP.GT.U32.AND P2, PT, R3, R30, PT ;  /* 0x0000001e0300720c */ /* 0x000fe20003f44070 */
[----:B------:R-:W-:-:S02]  /*2530*/  IMAD.MOV R8, RZ, RZ, -R8 ;  /* 0x000000ffff087224 */ /* 0x000fc400078e0a08 */
[----:B------:R-:W-:-:S04]  /*2540*/  IMAD.HI.U32 R4, R2, R34, RZ ;  /* 0x0000002202047227 */ /* 0x000fc800078e00ff */
[----:B------:R-:W-:-:S04]  /*2550*/  IMAD.HI.U32 R6, R2, R35, RZ ;  /* 0x0000002302067227 */ /* 0x000fc800078e00ff */
[C---:B------:R-:W-:Y:S02]  /*2560*/  IMAD R33, R3.reuse, R8, R33 ;  /* 0x0000000803217224 */ /* 0x040fe400078e0221 */
[----:B------:R-:W-:Y:S02]  /*2570*/  IMAD.MOV R4, RZ, RZ, -R4 ;  /* 0x000000ffff047224 */ /* 0x000fe400078e0a04 */
[----:B------:R-:W-:Y:S02]  /*2580*/  IMAD.MOV R8, RZ, RZ, -R6 ;  /* 0x000000ffff087224 */ /* 0x000fe400078e0a06 */
[----:B------:R-:W-:Y:S01]  /*2590*/  @!P0 IMAD.MOV R28, RZ, RZ, -R28 ;  /* 0x000000ffff1c8224 */ /* 0x000fe200078e0a1c */
[----:B------:R-:W-:Y:S01]  /*25a0*/  ISETP.GT.U32.AND P0, PT, R3, R32, PT ;  /* 0x000000200300720c */ /* 0x000fe20003f04070 */
[----:B------:R-:W-:Y:S01]  /*25b0*/  @!P4 IMAD.IADD R29, R29, 0x1, -R3 ;  /* 0x000000011d1dc824 */ /* 0x000fe200078e0a03 */
[C---:B------:R-:W-:Y:S01]  /*25c0*/  ISETP.GT.U32.AND P4, PT, R3.reuse, R33, PT ;  /* 0x000000210300720c */ /* 0x040fe20003f84070 */
[----:B------:R-:W-:-:S02]  /*25d0*/  IMAD R34, R3, R4, R34 ;  /* 0x0000000403227224 */ /* 0x000fc400078e0222 */
[C---:B------:R-:W-:Y:S02]  /*25e0*/  IMAD R35, R3.reuse, R8, R35 ;  /* 0x0000000803237224 */ /* 0x040fe400078e0223 */
[--C-:B------:R-:W-:Y:S01]  /*25f0*/  @!P2 IMAD.IADD R30, R30, 0x1, -R3.reuse ;  /* 0x000000011e1ea824 */ /* 0x100fe200078e0a03 */
[----:B------:R-:W-:Y:S01]  /*2600*/  ISETP.GT.U32.AND P2, PT, R3, R34, PT ;  /* 0x000000220300720c */ /* 0x000fe20003f44070 */
[--C-:B------:R-:W-:Y:S01]  /*2610*/  @!P6 IMAD.IADD R31, R31, 0x1, -R3.reuse ;  /* 0x000000011f1fe824 */ /* 0x100fe200078e0a03 */
[----:B------:R-:W-:Y:S01]  /*2620*/  ISETP.GT.U32.AND P6, PT, R3, R35, PT ;  /* 0x000000230300720c */ /* 0x000fe20003fc4070 */
[----:B------:R-:W-:Y:S02]  /*2630*/  VIADD R13, R0, 0xde ;  /* 0x000000de000d7836 */ /* 0x000fe40000000000 */
[--C-:B------:R-:W-:Y:S01]  /*2640*/  @!P0 IMAD.IADD R32, R32, 0x1, -R3.reuse ;  /* 0x0000000120208824 */ /* 0x100fe200078e0a03 */
[----:B------:R-:W-:Y:S01]  /*2650*/  ISETP.GE.AND P0, PT, R10, RZ, PT ;  /* 0x000000ff0a00720c */ /* 0x000fe20003f06270 */
[----:B------:R-:W-:Y:S01]  /*2660*/  @!P4 IMAD.IADD R33, R33, 0x1, -R3 ;  /* 0x000000012121c824 */ /* 0x000fe200078e0a03 */
[----:B------:R-:W-:Y:S01]  /*2670*/  IABS R37, R13 ;  /* 0x0000000d00257213 */ /* 0x000fe20000000000 */
[----:B------:R-:W-:Y:S01]  /*2680*/  VIADD R12, R0, 0xdf ;  /* 0x000000df000c7836 */ /* 0x000fe20000000000 */
[----:B------:R-:W-:Y:S01]  /*2690*/  ISETP.GE.AND P4, PT, R11, RZ, PT ;  /* 0x000000ff0b00720c */ /* 0x000fe20003f86270 */
[----:B------:R-:W-:-:S02]  /*26a0*/  @!P5 IMAD.MOV R29, RZ, RZ, -R29 ;  /* 0x000000ffff1dd224 */ /* 0x000fc400078e0a1d */
[--C-:B------:R-:W-:Y:S01]  /*26b0*/  @!P2 IMAD.IADD R34, R34, 0x1, -R3.reuse ;  /* 0x000000012222a824 */ /* 0x100fe200078e0a03 */
[----:B------:R-:W-:Y:S01]  /*26c0*/  ISETP.GT.U32.AND P2, PT, R3, R32, PT ;  /* 0x000000200300720c */ /* 0x000fe20003f44070 */
[----:B------:R-:W-:Y:S01]  /*26d0*/  @!P6 IMAD.IADD R35, R35, 0x1, -R3 ;  /* 0x000000012323e824 */ /* 0x000fe200078e0a03 */
[C---:B------:R-:W-:Y:S01]  /*26e0*/  ISETP.GT.U32.AND P6, PT, R3.reuse, R33, PT ;  /* 0x000000210300720c */ /* 0x040fe20003fc4070 */
[----:B------:R-:W-:Y:S01]  /*26f0*/  IMAD.HI.U32 R6, R2, R37, RZ ;  /* 0x0000002502067227 */ /* 0x000fe200078e00ff */
[----:B------:R-:W-:Y:S02]  /*2700*/  IABS R36, R12 ;  /* 0x0000000c00247213 */ /* 0x000fe40000000000 */
[----:B------:R-:W-:Y:S01]  /*2710*/  ISETP.GT.U32.AND P5, PT, R3, R34, PT ;  /* 0x000000220300720c */ /* 0x000fe20003fa4070 */
[----:B------:R-:W-:Y:S02]  /*2720*/  IMAD.MOV R6, RZ, RZ, -R6 ;  /* 0x000000ffff067224 */ /* 0x000fe400078e0a06 */
[----:B------:R-:W-:-:S02]  /*2730*/  VIADD R8, R0, 0xdd ;  /* 0x000000dd00087836 */ /* 0x000fc40000000000 */
[----:B------:R-:W-:-:S03]  /*2740*/  IMAD.HI.U32 R4, R2, R36, RZ ;  /* 0x0000002402047227 */ /* 0x000fc600078e00ff */
[----:B------:R-:W-:Y:S01]  /*2750*/  IABS R38, R8 ;  /* 0x0000000800267213 */ /* 0x000fe20000000000 */
[C---:B------:R-:W-:Y:S02]  /*2760*/  IMAD R37, R3.reuse, R6, R37 ;  /* 0x0000000603257224 */ /* 0x040fe400078e0225 */
[----:B------:R-:W-:Y:S02]  /*2770*/  VIADD R10, R0, 0xdc ;  /* 0x000000dc000a7836 */ /* 0x000fe40000000000 */
[----:B------:R-:W-:Y:S02]  /*2780*/  IMAD.MOV R4, RZ, RZ, -R4 ;  /* 0x000000ffff047224 */ /* 0x000fe400078e0a04 */
[----:B------:R-:W-:Y:S01]  /*2790*/  @!P3 IMAD.MOV R30, RZ, RZ, -R30 ;  /* 0x000000ffff1eb224 */ /* 0x000fe200078e0a1e */
[----:B------:R-:W-:Y:S01]  /*27a0*/  ISETP.GT.U32.AND P3, PT, R3, R35, PT ;  /* 0x000000230300720c */ /* 0x000fe20003f64070 */
[--C-:B------:R-:W-:Y:S01]  /*27b0*/  @!P2 IMAD.IADD R32, R32, 0x1, -R3.reuse ;  /* 0x000000012020a824 */ /* 0x100fe200078e0a03 */
[----:B------:R-:W-:Y:S01]  /*27c0*/  IABS R39, R10 ;  /* 0x0000000a00277213 */ /* 0x000fe20000000000 */
[----:B------:R-:W-:Y:S01]  /*27d0*/  @!P6 IMAD.IADD R33, R33, 0x1, -R3 ;  /* 0x000000012121e824 */ /* 0x000fe200078e0a03 */
[----:B------:R-:W-:Y:S01]  /*27e0*/  ISETP.GE.AND P2, PT, R7, RZ, PT ;  /* 0x000000ff0700720c */ /* 0x000fe20003f46270 */
[C---:B------:R-:W-:Y:S01]  /*27f0*/  IMAD R36, R3.reuse, R4, R36 ;  /* 0x0000000403247224 */ /* 0x040fe200078e0224 */
[----:B------:R-:W-:Y:S01]  /*2800*/  ISETP.GT.U32.AND P6, PT, R3, R37, PT ;  /* 0x000000250300720c */ /* 0x000fe20003fc4070 */
[----:B------:R-:W-:-:S04]  /*2810*/  IMAD.HI.U32 R4, R2, R38, RZ ;  /* 0x0000002602047227 */ /* 0x000fc800078e00ff */
[----:B------:R-:W-:Y:S01]  /*2820*/  @!P5 IMAD.IADD R34, R34, 0x1, -R3 ;  /* 0x000000012222d824 */ /* 0x000fe200078e0a03 */
[----:B------:R-:W-:Y:S01]  /*2830*/  ISETP.GE.AND P5, PT, R9, RZ, PT ;  /* 0x000000ff0900720c */ /* 0x000fe20003fa6270 */
[----:B------:R-:W-:-:S04]  /*2840*/  IMAD.HI.U32 R6, R2, R39, RZ ;  /* 0x0000002702067227 */ /* 0x000fc800078e00ff */
[----:B------:R-:W-:Y:S02]  /*2850*/  IMAD.MOV R4, RZ, RZ, -R4 ;  /* 0x000000ffff047224 */ /* 0x000fe400078e0a04 */
[----:B------:R-:W-:Y:S01]  /*2860*/  @!P1 IMAD.MOV R31, RZ, RZ, -R31 ;  /* 0x000000ffff1f9224 */ /* 0x000fe200078e0a1f */
[C---:B------:R-:W-:Y:S01]  /*2870*/  ISETP.GT.U32.AND P1, PT, R3.reuse, R36, PT ;  /* 0x000000240300720c */ /* 0x040fe20003f24070 */
[----:B------:R-:W-:Y:S02]  /*2880*/  IMAD.MOV R6, RZ, RZ, -R6 ;  /* 0x000000ffff067224 */ /* 0x000fe400078e0a06 */
[----:B------:R-:W-:Y:S02]  /*2890*/  IMAD R38, R3, R4, R38 ;  /* 0x0000000403267224 */ /* 0x000fe400078e0226 */
[--C-:B------:R-:W-:Y:S01]  /*28a0*/  @!P3 IMAD.IADD R35, R35, 0x1, -R3.reuse ;  /* 0x000000012323b824 */ /* 0x100fe200078e0a03 */
[----:B------:R-:W-:Y:S01]  /*28b0*/  ISETP.GE.AND P3, PT, R12, RZ, PT ;  /* 0x000000ff0c00720c */ /* 0x000fe20003f66270 */
[----:B------:R-:W-:Y:S01]  /*28c0*/  @!P6 IMAD.IADD R37, R37, 0x1, -R3 ;  /* 0x000000012525e824 */ /* 0x000fe200078e0a03 */
[----:B------:R-:W-:Y:S01]  /*28d0*/  ISETP.GE.AND P6, PT, R8, RZ, PT ;  /* 0x000000ff0800720c */ /* 0x000fe20003fc6270 */
[----:B------:R-:W-:-:S02]  /*28e0*/  IMAD R39, R3, R6, R39 ;  /* 0x0000000603277224 */ /* 0x000fc400078e0227 */
[----:B------:R-:W-:Y:S01]  /*28f0*/  @!P2 IMAD.MOV R34, RZ, RZ, -R34 ;  /* 0x000000ffff22a224 */ /* 0x000fe200078e0a22 */
[C---:B------:R-:W-:Y:S01]  /*2900*/  ISETP.GT.U32.AND P2, PT, R3.reuse, R38, PT ;  /* 0x000000260300720c */ /* 0x040fe20003f44070 */
[----:B------:R-:W-:Y:S01]  /*2910*/  @!P4 IMAD.MOV R33, RZ, RZ, -R33 ;  /* 0x000000ffff21c224 */ /* 0x000fe200078e0a21 */
[C---:B------:R-:W-:Y:S01]  /*2920*/  ISETP.GT.U32.AND P4, PT, R3.reuse, R37, PT ;  /* 0x000000250300720c */ /* 0x040fe20003f84070 */
[----:B------:R-:W-:Y:S01]  /*2930*/  @!P5 IMAD.MOV R35, RZ, RZ, -R35 ;  /* 0x000000ffff23d224 */ /* 0x000fe200078e0a23 */
[----:B------:R-:W-:Y:S01]  /*2940*/  ISETP.GT.U32.AND P5, PT, R3, R39, PT ;  /* 0x000000270300720c */ /* 0x000fe20003fa4070 */
[--C-:B------:R-:W-:Y:S01]  /*2950*/  @!P1 IMAD.IADD R36, R36, 0x1, -R3.reuse ;  /* 0x0000000124249824 */ /* 0x100fe200078e0a03 */
[----:B------:R-:W-:Y:S01]  /*2960*/  ISETP.GE.AND P1, PT, R13, RZ, PT ;  /* 0x000000ff0d00720c */ /* 0x000fe20003f26270 */
[C---:B------:R-:W-:Y:S02]  /*2970*/  VIADD R4, R0.reuse, 0xdb ;  /* 0x000000db00047836 */ /* 0x040fe40000000000 */
[----:B------:R-:W-:Y:S01]  /*2980*/  @!P0 IMAD.MOV R32, RZ, RZ, -R32 ;  /* 0x000000ffff208224 */ /* 0x000fe200078e0a20 */
[----:B------:R-:W-:Y:S01]  /*2990*/  ISETP.GT.U32.AND P0, PT, R3, R36, PT ;  /* 0x000000240300720c */ /* 0x000fe20003f04070 */
[----:B------:R-:W-:Y:S01]  /*29a0*/  VIADD R6, R0, 0xda ;  /* 0x000000da00067836 */ /* 0x000fe20000000000 */
[----:B------:R-:W-:Y:S01]  /*29b0*/  IABS R40, R4 ;  /* 0x0000000400287213 */ /* 0x000fe20000000000 */
[----:B------:R-:W-:-:S02]  /*29c0*/  @!P2 IMAD.IADD R38, R38, 0x1, -R3 ;  /* 0x000000012626a824 */ /* 0x000fc400078e0a03 */
[--C-:B------:R-:W-:Y:S01]  /*29d0*/  @!P4 IMAD.IADD R37, R37, 0x1, -R3.reuse ;  /* 0x000000012525c824 */ /* 0x100fe200078e0a03 */
[----:B------:R-:W-:Y:S01]  /*29e0*/  ISETP.GE.AND P4, PT, R4, RZ, PT ;  /* 0x000000ff0400720c */ /* 0x000fe20003f86270 */
[--C-:B------:R-:W-:Y:S01]  /*29f0*/  @!P5 IMAD.IADD R39, R39, 0x1, -R3.reuse ;  /* 0x000000012727d824 */ /* 0x100fe200078e0a03 */
[C---:B------:R-:W-:Y:S01]  /*2a00*/  ISETP.GT.U32.AND P5, PT, R3.reuse, R38, PT ;  /* 0x000000260300720c */ /* 0x040fe20003fa4070 */
[----:B------:R-:W-:Y:S01]  /*2a10*/  IMAD.HI.U32 R4, R2, R40, RZ ;  /* 0x0000002802047227 */ /* 0x000fe200078e00ff */
[----:B------:R-:W-:Y:S02]  /*2a20*/  IABS R41, R6 ;  /* 0x0000000600297213 */ /* 0x000fe40000000000 */
[----:B------:R-:W-:Y:S01]  /*2a30*/  ISETP.GE.AND P2, PT, R6, RZ, PT ;  /* 0x000000ff0600720c */ /* 0x000fe20003f46270 */
[----:B------:R-:W-:Y:S02]  /*2a40*/  IMAD.MOV R4, RZ, RZ, -R4 ;  /* 0x000000ffff047224 */ /* 0x000fe400078e0a04 */
[----:B------:R-:W-:Y:S01]  /*2a50*/  @!P0 IMAD.IADD R36, R36, 0x1, -R3 ;  /* 0x0000000124248824 */ /* 0x000fe200078e0a03 */
[----:B------:R-:W-:Y:S01]  /*2a60*/  ISETP.GE.AND P0, PT, R10, RZ, PT ;  /* 0x000000ff0a00720c */ /* 0x000fe20003f06270 */
[----:B------:R-:W-:-:S02]  /*2a70*/  IMAD R40, R3, R4, R40 ;  /* 0x0000000403287224 */ /* 0x000fc400078e0228 */
[----:B------:R-:W-:-:S04]  /*2a80*/  IMAD.HI.U32 R6, R2, R41, RZ ;  /* 0x0000002902067227 */ /* 0x000fc800078e00ff */
[----:B------:R-:W-:Y:S01]  /*2a90*/  @!P3 IMAD.MOV R36, RZ, RZ, -R36 ;  /* 0x000000ffff24b224 */ /* 0x000fe200078e0a24 */
[C---:B------:R-:W-:Y:S01]  /*2aa0*/  ISETP.GT.U32.AND P3, PT, R3.reuse, R39, PT ;  /* 0x000000270300720c */ /* 0x040fe20003f64070 */
[----:B------:R-:W-:Y:S01]  /*2ab0*/  @!P5 IMAD.IADD R38, R38, 0x1, -R3 ;  /* 0x000000012626d824 */ /* 0x000fe200078e0a03 */
[C---:B------:R-:W-:Y:S01]  /*2ac0*/  ISETP.GT.U32.AND P5, PT, R3.reuse, R40, PT ;  /* 0x000000280300720c */ /* 0x040fe20003fa4070 */
[----:B------:R-:W-:Y:S02]  /*2ad0*/  IMAD.MOV R6, RZ, RZ, -R6 ;  /* 0x000000ffff067224 */ /* 0x000fe400078e0a06 */
[C---:B------:R-:W-:Y:S02]  /*2ae0*/  VIADD R7, R0.reuse, 0xd9 ;  /* 0x000000d900077836 */ /* 0x040fe40000000000 */
[C---:B------:R-:W-:Y:S02]  /*2af0*/  IMAD R41, R3.reuse, R6, R41 ;  /* 0x0000000603297224 */ /* 0x040fe400078e0229 */
[----:B------:R-:W-:Y:S01]  /*2b00*/  VIADD R4, R0, 0xd8 ;  /* 0x000000d800047836 */ /* 0x000fe20000000000 */
[----:B------:R-:W-:Y:S01]  /*2b10*/  IABS R42, R7 ;  /* 0x00000007002a7213 */ /* 0x000fe20000000000 */
[----:B------:R-:W-:Y:S01]  /*2b20*/  @!P6 IMAD.MOV R38, RZ, RZ, -R38 ;  /* 0x000000ffff26e224 */ /* 0x000fe200078e0a26 */
[----:B------:R-:W-:Y:S01]  /*2b30*/  ISETP.GT.U32.AND P6, PT, R3, R41, PT ;  /* 0x000000290300720c */ /* 0x000fe20003fc4070 */
[--C-:B------:R-:W-:Y:S01]  /*2b40*/  @!P3 IMAD.IADD R39, R39, 0x1, -R3.reuse ;  /* 0x000000012727b824 */ /* 0x100fe200078e0a03 */
[----:B------:R-:W-:Y:S01]  /*2b50*/  ISETP.GE.AND P3, PT, R4, RZ, PT ;  /* 0x000000ff0400720c */ /* 0x000fe20003f66270 */
[----:B------:R-:W-:Y:S01]  /*2b60*/  @!P5 IMAD.IADD R40, R40, 0x1, -R3 ;  /* 0x000000012828d824 */ /* 0x000fe200078e0a03 */
[----:B------:R-:W-:Y:S01]  /*2b70*/  IABS R43, R4 ;  /* 0x00000004002b7213 */ /* 0x000fe20000000000 */
[----:B------:R-:W-:-:S03]  /*2b80*/  IMAD.HI.U32 R4, R2, R42, RZ ;  /* 0x0000002a02047227 */ /* 0x000fc600078e00ff */
[----:B------:R-:W-:Y:S01]  /*2b90*/  ISETP.GT.U32.AND P5, PT, R3, R40, PT ;  /* 0x000000280300720c */ /* 0x000fe20003fa4070 */
[----:B------:R-:W-:Y:S01]  /*2ba0*/  @!P1 IMAD.MOV R37, RZ, RZ, -R37 ;  /* 0x000000ffff259224 */ /* 0x000fe200078e0a25 */
[----:B------:R-:W-:Y:S01]  /*2bb0*/  ISETP.GE.AND P1, PT, R7, RZ, PT ;  /* 0x000000ff0700720c */ /* 0x000fe20003f26270 */
[----:B------:R-:W-:Y:S02]  /*2bc0*/  VIADD R6, R0, 0xd7 ;  /* 0x000000d700067836 */ /* 0x000fe40000000000 */
[----:B------:R-:W-:Y:S02]  /*2bd0*/  IMAD.MOV R7, RZ, RZ, -R4 ;  /* 0x000000ffff077224 */ /* 0x000fe400078e0a04 */
[----:B------:R-:W-:Y:S01]  /*2be0*/  IMAD.HI.U32 R4, R2, R43, RZ ;  /* 0x0000002b02047227 */ /* 0x000fe200078e00ff */
[----:B------:R-:W-:-:S03]  /*2bf0*/  IABS R44, R6 ;  /* 0x00000006002c7213 */ /* 0x000fc60000000000 */
[----:B------:R-:W-:Y:S02]  /*2c00*/  VIADD R8, R0, 0xd6 ;  /* 0x000000d600087836 */ /* 0x000fe40000000000 */
[----:B------:R-:W-:Y:S02]  /*2c10*/  @!P6 IMAD.IADD R41, R41, 0x1, -R3 ;  /* 0x000000012929e824 */ /* 0x000fe400078e0a03 */
[----:B------:R-:W-:Y:S01]  /*2c20*/  IMAD.MOV R4, RZ, RZ, -R4 ;  /* 0x000000ffff047224 */ /* 0x000fe200078e0a04 */
[----:B------:R-:W-:Y:S01]  /*2c30*/  IABS R45, R8 ;  /* 0x00000008002d7213 */ /* 0x000fe20000000000 */
[C---:B------:R-:W-:Y:S01]  /*2c40*/  IMAD R42, R3.reuse, R7, R42 ;  /* 0x00000007032a7224 */ /* 0x040fe200078e022a */
[C---:B------:R-:W-:Y:S01]  /*2c50*/  ISETP.GT.U32.AND P6, PT, R3.reuse, R41, PT ;  /* 0x000000290300720c */ /* 0x040fe20003fc4070 */
[----:B------:R-:W-:Y:S02]  /*2c60*/  IMAD R43, R3, R4, R43 ;  /* 0x00000004032b7224 */ /* 0x000fe400078e022b */
[----:B------:R-:W-:-:S04]  /*2c70*/  IMAD.HI.U32 R4, R2, R44, RZ ;  /* 0x0000002c02047227 */ /* 0x000fc800078e00ff */
[----:B------:R-:W-:Y:S01]  /*2c80*/  @!P0 IMAD.MOV R39, RZ, RZ, -R39 ;  /* 0x000000ffff278224 */ /* 0x000fe200078e0a27 */
[----:B------:R-:W-:Y:S01]  /*2c90*/  ISETP.GE.AND P0, PT, R6, RZ, PT ;  /* 0x000000ff0600720c */ /* 0x000fe20003f06270 */
[----:B------:R-:W-:Y:S01]  /*2ca0*/  @!P5 IMAD.IADD R40, R40, 0x1, -R3 ;  /* 0x000000012828d824 */ /* 0x000fe200078e0a03 */
[----:B------:R-:W-:Y:S01]  /*2cb0*/  ISETP.GT.U32.AND P5, PT, R3, R42, PT ;  /* 0x0000002a0300720c */ /* 0x000fe20003fa4070 */
[----:B------:R-:W-:-:S04]  /*2cc0*/  IMAD.HI.U32 R6, R2, R45, RZ ;  /* 0x0000002d02067227 */ /* 0x000fc800078e00ff */
[----:B------:R-:W-:Y:S02]  /*2cd0*/  IMAD.MOV R4, RZ, RZ, -R4 ;  /* 0x000000ffff047224 */ /* 0x000fe400078e0a04 */
[----:B------:R-:W-:Y:S02]  /*2ce0*/  IMAD.MOV R6, RZ, RZ, -R6 ;  /* 0x000000ffff067224 */ /* 0x000fe400078e0a06 */
[C---:B------:R-:W-:Y:S02]  /*2cf0*/  IMAD R44, R3.reuse, R4, R44 ;  /* 0x00000004032c7224 */ /* 0x040fe400078e022c */
[----:B------:R-:W-:Y:S02]  /*2d00*/  IMAD R45, R3, R6, R45 ;  /* 0x00000006032d7224 */ /* 0x000fe400078e022d */
[----:B------:R-:W-:Y:S01]  /*2d10*/  @!P6 IMAD.IADD R41, R41, 0x1, -R3 ;  /* 0x000000012929e824 */ /* 0x000fe200078e0a03 */
[----:B------:R-:W-:Y:S01]  /*2d20*/  ISETP.GT.U32.AND P6, PT, R3, R44, PT ;  /* 0x0000002c0300720c */ /* 0x000fe20003fc4070 */
[----:B------:R-:W-:-:S02]  /*2d30*/  VIADD R7, R0, 0xd5 ;  /* 0x000000d500077836 */ /* 0x000fc40000000000 */
[--C-:B------:R-:W-:Y:S01]  /*2d40*/  @!P5 IMAD.IADD R42, R42, 0x1, -R3.reuse ;  /* 0x000000012a2ad824 */ /* 0x100fe200078e0a03 */
[C---:B------:R-:W-:Y:S01]  /*2d50*/  ISETP.GT.U32.AND P5, PT, R3.reuse, R45, PT ;  /* 0x0000002d0300720c */ /* 0x040fe20003fa4070 */
[----:B------:R-:W-:Y:S01]  /*2d60*/  @!P4 IMAD.MOV R40, RZ, RZ, -R40 ;  /* 0x000000ffff28c224 */ /* 0x000fe200078e0a28 */
[----:B------:R-:W-:Y:S01]  /*2d70*/  IABS R46, R7 ;  /* 0x00000007002e7213 */ /* 0x000fe20000000000 */
[C---:B------:R-:W-:Y:S01]  /*2d80*/  VIADD R9, R0.reuse, 0xd4 ;  /* 0x000000d400097836 */ /* 0x040fe20000000000 */
[----:B------:R-:W-:Y:S01]  /*2d90*/  ISETP.GT.U32.AND P4, PT, R3, R43, PT ;  /* 0x0000002b0300720c */ /* 0x000fe20003f84070 */
[----:B------:R-:W-:Y:S02]  /*2da0*/  VIADD R10, R0, 0xd3 ;  /* 0x000000d3000a7836 */ /* 0x000fe40000000000 */
[----:B------:R-:W-:Y:S01]  /*2db0*/  IMAD.HI.U32 R4, R2, R46, RZ ;  /* 0x0000002e02047227 */ /* 0x000fe200078e00ff */
[----:B------:R-:W-:Y:S02]  /*2dc0*/  IABS R47, R9 ;  /* 0x00000009002f7213 */ /* 0x000fe40000000000 */
[----:B------:R-:W-:Y:S01]  /*2dd0*/  IABS R48, R10 ;  /* 0x0000000a00307213 */ /* 0x000fe20000000000 */
[----:B------:R-:W-:-:S02]  /*2de0*/  @!P6 IMAD.IADD R44, R44, 0x1, -R3 ;  /* 0x000000012c2ce824 */ /* 0x000fc400078e0a03 */
[----:B------:R-:W-:Y:S02]  /*2df0*/  IMAD.MOV R4, RZ, RZ, -R4 ;  /* 0x000000ffff047224 */ /* 0x000fe400078e0a04 */
[----:B------:R-:W-:Y:S01]  /*2e00*/  @!P5 IMAD.IADD R45, R45, 0x1, -R3 ;  /* 0x000000012d2dd824 */ /* 0x000fe200078e0a03 */
[C---:B------:R-:W-:Y:S01]  /*2e10*/  ISETP.GT.U32.AND P5, PT, R3.reuse, R44, PT ;  /* 0x0000002c0300720c */ /* 0x040fe20003fa4070 */
[----:B------:R-:W-:Y:S02]  /*2e20*/  IMAD R46, R3, R4, R46 ;  /* 0x00000004032e7224 */ /* 0x000fe400078e022e */
[----:B------:R-:W-:-:S04]  /*2e30*/  IMAD.HI.U32 R4, R2, R47, RZ ;  /* 0x0000002f02047227 */ /* 0x000fc800078e00ff */
[----:B------:R-:W-:Y:S01]  /*2e40*/  @!P4 IMAD.IADD R43, R43, 0x1, -R3 ;  /* 0x000000012b2bc824 */ /* 0x000fe200078e0a03 */
[C---:B------:R-:W-:Y:S01]  /*2e50*/  ISETP.GT.U32.AND P4, PT, R3.reuse, R42, PT ;  /* 0x0000002a0300720c */ /* 0x040fe20003f84070 */
[----:B------:R-:W-:Y:S02]  /*2e60*/  IMAD.MOV R4, RZ, RZ, -R4 ;  /* 0x000000ffff047224 */ /* 0x000fe400078e0a04 */
[----:B------:R-:W-:Y:S01]  /*2e70*/  VIADD R11, R0, 0xd2 ;  /* 0x000000d2000b7836 */ /* 0x000fe20000000000 */
[C---:B------:R-:W-:Y:S01]  /*2e80*/  ISETP.GT.U32.AND P6, PT, R3.reuse, R43, PT ;  /* 0x0000002b0300720c */ /* 0x040fe20003fc4070 */
[C---:B------:R-:W-:Y:S02]  /*2e90*/  IMAD R47, R3.reuse, R4, R47 ;  /* 0x00000004032f7224 */ /* 0x040fe400078e022f */
[----:B------:R-:W-:Y:S01]  /*2ea0*/  @!P5 IMAD.IADD R44, R44, 0x1, -R3 ;  /* 0x000000012c2cd824 */ /* 0x000fe200078e0a03 */
[----:B------:R-:W-:Y:S01]  /*2eb0*/  IABS R49, R11 ;  /* 0x0000000b00317213 */ /* 0x000fe20000000000 */
[----:B------:R-:W-:Y:S01]  /*2ec0*/  IMAD.HI.U32 R4, R2, R48, RZ ;  /* 0x0000003002047227 */ /* 0x000fe200078e00ff */
[----:B------:R-:W-:-:S03]  /*2ed0*/  ISETP.GT.U32.AND P5, PT, R3, R47, PT ;  /* 0x0000002f0300720c */ /* 0x000fc60003fa4070 */
[----:B------:R-:W-:Y:S02]  /*2ee0*/  IMAD.MOV R4, RZ, RZ, -R4 ;  /* 0x000000ffff047224 */ /* 0x000fe400078e0a04 */
[----:B------:R-:W-:Y:S01]  /*2ef0*/  @!P2 IMAD.MOV R41, RZ, RZ, -R41 ;  /* 0x000000ffff29a224 */ /* 0x000fe200078e0a29 */
[----:B------:R-:W-:Y:S01]  /*2f00*/  ISETP.GT.U32.AND P2, PT, R3, R45, PT ;  /* 0x0000002d0300720c */ /* 0x000fe20003f44070 */
[--C-:B------:R-:W-:Y:S01]  /*2f10*/  @!P6 IMAD.IADD R43, R43, 0x1, -R3.reuse ;  /* 0x000000012b2be824 */ /* 0x100fe200078e0a03 */
[----:B------:R-:W-:Y:S01]  /*2f20*/  ISETP.GE.AND P6, PT, R8, RZ, PT ;  /* 0x000000ff0800720c */ /* 0x000fe20003fc6270 */
[----:B------:R-:W-:Y:S02]  /*2f30*/  VIADD R8, R0, 0xd1 ;  /* 0x000000d100087836 */ /* 0x000fe40000000000 */
[----:B------:R-:W-:Y:S02]  /*2f40*/  IMAD R48, R3, R4, R48 ;  /* 0x0000000403307224 */ /* 0x000fe400078e0230 */
[--C-:B------:R-:W-:Y:S01]  /*2f50*/  @!P5 IMAD.IADD R47, R47, 0x1, -R3.reuse ;  /* 0x000000012f2fd824 */ /* 0x100fe200078e0a03 */
[----:B------:R-:W-:Y:S01]  /*2f60*/  IABS R50, R8 ;  /* 0x0000000800327213 */ /* 0x000fe20000000000 */
[----:B------:R-:W-:Y:S01]  /*2f70*/  @!P4 IMAD.IADD R42, R42, 0x1, -R3 ;  /* 0x000000012a2ac824 */ /* 0x000fe200078e0a03 */
[C---:B------:R-:W-:Y:S01]  /*2f80*/  ISETP.GT.U32.AND P4, PT, R3.reuse, R46, PT ;  /* 0x0000002e0300720c */ /* 0x040fe20003f84070 */
[----:B------:R-:W-:Y:S01]  /*2f90*/  IMAD.HI.U32 R6, R2, R49, RZ ;  /* 0x0000003102067227 */ /* 0x000fe200078e00ff */
[----:B------:R-:W-:-:S03]  /*2fa0*/  ISETP.GT.U32.AND P5, PT, R3, R47, PT ;  /* 0x0000002f0300720c */ /* 0x000fc60003fa4070 */
[----:B------:R-:W-:-:S04]  /*2fb0*/  IMAD.HI.U32 R4, R2, R50, RZ ;  /* 0x0000003202047227 */ /* 0x000fc800078e00ff */
[----:B------:R-:W-:Y:S02]  /*2fc0*/  IMAD.MOV R4, RZ, RZ, -R4 ;  /* 0x000000ffff047224 */ /* 0x000fe400078e0a04 */
[----:B------:R-:W-:Y:S02]  /*2fd0*/  IMAD.MOV R6, RZ, RZ, -R6 ;  /* 0x000000ffff067224 */ /* 0x000fe400078e0a06 */
[----:B------:R-:W-:Y:S02]  /*2fe0*/  IMAD R50, R3, R4, R50 ;  /* 0x0000000403327224 */ /* 0x000fe400078e0232 */
[--C-:B------:R-:W-:Y:S02]  /*2ff0*/  @!P5 IMAD.IADD R47, R47, 0x1, -R3.reuse ;  /* 0x000000012f2fd824 */ /* 0x100fe400078e0a03 */
[--C-:B------:R-:W-:Y:S01]  /*3000*/  @!P2 IMAD.IADD R45, R45, 0x1, -R3.reuse ;  /* 0x000000012d2da824 */ /* 0x100fe200078e0a03 */
[----:B------:R-:W-:Y:S01]  /*3010*/  ISETP.GT.U32.AND P5, PT, R3, R50, PT ;  /* 0x000000320300720c */ /* 0x000fe20003fa4070 */
[----:B------:R-:W-:Y:S01]  /*3020*/  @!P4 IMAD.IADD R46, R46, 0x1, -R3 ;  /* 0x000000012e2ec824 */ /* 0x000fe200078e0a03 */
[----:B------:R-:W-:Y:S01]  /*3030*/  ISETP.GE.AND P2, PT, R7, RZ, PT ;  /* 0x000000ff0700720c */ /* 0x000fe20003f46270 */
[----:B------:R-:W-:Y:S01]  /*3040*/  IMAD R49, R3, R6, R49 ;  /* 0x0000000603317224 */ /* 0x000fe200078e0231 */
[----:B------:R-:W-:Y:S01]  /*3050*/  ISETP.GE.AND P4, PT, R9, RZ, PT ;  /* 0x000000ff0900720c */ /* 0x000fe20003f86270 */
[----:B------:R-:W-:-:S02]  /*3060*/  VIADD R7, R0, 0xd0 ;  /* 0x000000d000077836 */ /* 0x000fc40000000000 */
[----:B------:R-:W-:Y:S01]  /*3070*/  @!P3 IMAD.MOV R43, RZ, RZ, -R43 ;  /* 0x000000ffff2bb224 */ /* 0x000fe200078e0a2b */
[C---:B------:R-:W-:Y:S01]  /*3080*/  ISETP.GT.U32.AND P3, PT, R3.reuse, R48, PT ;  /* 0x000000300300720c */ /* 0x040fe20003f64070 */
[----:B------:R-:W-:Y:S01]  /*3090*/  @!P1 IMAD.MOV R42, RZ, RZ, -R42 ;  /* 0x000000ffff2a9224 */ /* 0x000fe200078e0a2a */
[C---:B------:R-:W-:Y:S01]  /*30a0*/  ISETP.GT.U32.AND P1, PT, R3.reuse, R46, PT ;  /* 0x0000002e0300720c */ /* 0x040fe20003f24070 */
[----:B------:R-:W-:Y:S01]  /*30b0*/  @!P6 IMAD.MOV R45, RZ, RZ, -R45 ;  /* 0x000000ffff2de224 */ /* 0x000fe200078e0a2d */
[C---:B------:R-:W-:Y:S01]  /*30c0*/  ISETP.GT.U32.AND P6, PT, R3.reuse, R49, PT ;  /* 0x000000310300720c */ /* 0x040fe20003fc4070 */
[----:B------:R-:W-:Y:S01]  /*30d0*/  VIADD R9, R0, 0xcf ;  /* 0x000000cf00097836 */ /* 0x000fe20000000000 */
[----:B------:R-:W-:Y:S01]  /*30e0*/  IABS R51, R7 ;  /* 0x0000000700337213 */ /* 0x000fe20000000000 */
[----:B------:R-:W-:Y:S02]  /*30f0*/  @!P5 IMAD.IADD R50, R50, 0x1, -R3 ;  /* 0x000000013232d824 */ /* 0x000fe400078e0a03 */
[----:B------:R-:W-:Y:S01]  /*3100*/  @!P0 IMAD.MOV R44, RZ, RZ, -R44 ;  /* 0x000000ffff2c8224 */ /* 0x000fe200078e0a2c */
[----:B------:R-:W-:Y:S01]  /*3110*/  IABS R52, R9 ;  /* 0x0000000900347213 */ /* 0x000fe20000000000 */
[----:B------:R-:W-:Y:S01]  /*3120*/  IMAD.HI.U32 R4, R2, R51, RZ ;  /* 0x0000003302047227 */ /* 0x000fe200078e00ff */
[----:B------:R-:W-:-:S02]  /*3130*/  ISETP.GT.U32.AND P5, PT, R3, R50, PT ;  /* 0x000000320300720c */ /* 0x000fc40003fa4070 */
[----:B------:R-:W-:Y:S01]  /*3140*/  ISETP.GE.AND P0, PT, R10, RZ, PT ;  /* 0x000000ff0a00720c */ /* 0x000fe20003f06270 */
[----:B------:R-:W-:Y:S02]  /*3150*/  IMAD.MOV R6, RZ, RZ, -R4 ;  /* 0x000000ffff067224 */ /* 0x000fe400078e0a04 */
[----:B------:R-:W-:Y:S01]  /*3160*/  @!P3 IMAD.IADD R48, R48, 0x1, -R3 ;  /* 0x000000013030b824 */ /* 0x000fe200078e0a03 */
[----:B------:R-:W-:Y:S01]  /*3170*/  ISETP.GE.AND P3, PT, R8, RZ, PT ;  /* 0x000000ff0800720c */ /* 0x000fe20003f66270 */
[----:B------:R-:W-:-:S04]  /*3180*/  IMAD.HI.U32 R4, R2, R52, RZ ;  /* 0x0000003402047227 */ /* 0x000fc800078e00ff */
[--C-:B------:R-:W-:Y:S01]  /*3190*/  @!P1 IMAD.IADD R46, R46, 0x1, -R3.reuse ;  /* 0x000000012e2e9824 */ /* 0x100fe200078e0a03 */
[----:B------:R-:W-:Y:S01]  /*31a0*/  ISETP.GE.AND P1, PT, R11, RZ, PT ;  /* 0x000000ff0b00720c */ /* 0x000fe20003f26270 */
[--C-:B------:R-:W-:Y:S01]  /*31b0*/  @!P6 IMAD.IADD R49, R49, 0x1, -R3.reuse ;  /* 0x000000013131e824 */ /* 0x100fe200078e0a03 */
[C---:B------:R-:W-:Y:S01]  /*31c0*/  ISETP.GT.U32.AND P6, PT, R3.reuse, R48, PT ;  /* 0x000000300300720c */ /* 0x040fe20003fc4070 */
[----:B------:R-:W-:Y:S02]  /*31d0*/  IMAD.MOV R4, RZ, RZ, -R4 ;  /* 0x000000ffff047224 */ /* 0x000fe400078e0a04 */
[----:B------:R-:W-:Y:S01]  /*31e0*/  @!P2 IMAD.MOV R46, RZ, RZ, -R46 ;  /* 0x000000ffff2ea224 */ /* 0x000fe200078e0a2e */
[C---:B------:R-:W-:Y:S01]  /*31f0*/  ISETP.GT.U32.AND P2, PT, R3.reuse, R49, PT ;  /* 0x000000310300720c */ /* 0x040fe20003f44070 */
[----:B------:R-:W-:Y:S02]  /*3200*/  IMAD R52, R3, R4, R52 ;  /* 0x0000000403347224 */ /* 0x000fe400078e0234 */
[----:B------:R-:W-:-:S02]  /*3210*/  @!P5 IMAD.IADD R50, R50, 0x1, -R3 ;  /* 0x000000013232d824 */ /* 0x000fc400078e0a03 */
[----:B------:R-:W-:Y:S01]  /*3220*/  VIADD R8, R0, 0xce ;  /* 0x000000ce00087836 */ /* 0x000fe20000000000 */
[C---:B------:R-:W-:Y:S01]  /*3230*/  ISETP.GT.U32.AND P5, PT, R3.reuse, R52, PT ;  /* 0x000000340300720c */ /* 0x040fe20003fa4070 */
[C---:B------:R-:W-:Y:S02]  /*3240*/  IMAD R51, R3.reuse, R6, R51 ;  /* 0x0000000603337224 */ /* 0x040fe400078e0233 */
[--C-:B------:R-:W-:Y:S01]  /*3250*/  @!P6 IMAD.IADD R48, R48, 0x1, -R3.reuse ;  /* 0x000000013030e824 */ /* 0x100fe200078e0a03 */
[----:B------:R-:W-:Y:S01]  /*3260*/  IABS R53, R8 ;  /* 0x0000000800357213 */ /* 0x000fe20000000000 */
[C---:B------:R-:W-:Y:S01]  /*3270*/  VIADD R10, R0.reuse, 0xcd ;  /* 0x000000cd000a7836 */ /* 0x040fe20000000000 */
[----:B------:R-:W-:Y:S01]  /*3280*/  ISETP.GT.U32.AND P6, PT, R3, R51, PT ;  /* 0x000000330300720c */ /* 0x000fe20003fc4070 */
[----:B------:R-:W-:Y:S01]  /*3290*/  @!P2 IMAD.IADD R49, R49, 0x1, -R3 ;  /* 0x000000013131a824 */ /* 0x000fe200078e0a03 */
[----:B------:R-:W-:Y:S01]  /*32a0*/  ISETP.GE.AND P2, PT, R7, RZ, PT ;  /* 0x000000ff0700720c */ /* 0x000fe20003f46270 */
[----:B------:R-:W-:Y:S01]  /*32b0*/  VIADD R7, R0, 0xcc ;  /* 0x000000cc00077836 */ /* 0x000fe20000000000 */
[----:B------:R-:W-:Y:S01]  /*32c0*/  IABS R54, R10 ;  /* 0x0000000a00367213 */ /* 0x000fe20000000000 */
[----:B------:R-:W-:-:S03]  /*32d0*/  IMAD.HI.U32 R4, R2, R53, RZ ;  /* 0x0000003502047227 */ /* 0x000fc600078e00ff */
[----:B------:R-:W-:Y:S01]  /*32e0*/  IABS R55, R7 ;  /* 0x0000000700377213 */ /* 0x000fe20000000000 */
[--C-:B------:R-:W-:Y:S02]  /*32f0*/  @!P5 IMAD.IADD R52, R52, 0x1, -R3.reuse ;  /* 0x000000013434d824 */ /* 0x100fe400078e0a03 */
[----:B------:R-:W-:Y:S02]  /*3300*/  IMAD.MOV R4, RZ, RZ, -R4 ;  /* 0x000000ffff047224 */ /* 0x000fe400078e0a04 */
[----:B------:R-:W-:Y:S01]  /*3310*/  @!P6 IMAD.IADD R51, R51, 0x1, -R3 ;  /* 0x000000013333e824 */ /* 0x000fe200078e0a03 */
[C---:B------:R-:W-:Y:S01]  /*3320*/  ISETP.GT.U32.AND P5, PT, R3.reuse, R52, PT ;  /* 0x000000340300720c */ /* 0x040fe20003fa4070 */
[----:B------:R-:W-:Y:S01]  /*3330*/  IMAD R53, R3, R4, R53 ;  /* 0x0000000403357224 */ /* 0x000fe200078e0235 */
[----:B------:R-:W-:Y:S01]  /*3340*/  ISETP.GE.AND P6, PT, R9, RZ, PT ;  /* 0x000000ff0900720c */ /* 0x000fe20003fc6270 */
[----:B------:R-:W-:-:S04]  /*3350*/  IMAD.HI.U32 R4, R2, R55, RZ ;  /* 0x0000003702047227 */ /* 0x000fc800078e00ff */
[----:B------:R-:W-:Y:S01]  /*3360*/  @!P4 IMAD.MOV R47, RZ, RZ, -R47 ;  /* 0x000000ffff2fc224 */ /* 0x000fe200078e0a2f */
[C---:B------:R-:W-:Y:S01]  /*3370*/  ISETP.GT.U32.AND P4, PT, R3.reuse, R51, PT ;  /* 0x000000330300720c */ /* 0x040fe20003f84070 */
[----:B------:R-:W-:Y:S02]  /*3380*/  IMAD.MOV R4, RZ, RZ, -R4 ;  /* 0x000000ffff047224 */ /* 0x000fe400078e0a04 */
[----:B------:R-:W-:Y:S01]  /*3390*/  @!P0 IMAD.MOV R48, RZ, RZ, -R48 ;  /* 0x000000ffff308224 */ /* 0x000fe200078e0a30 */
[C---:B------:R-:W-:Y:S01]  /*33a0*/  ISETP.GT.U32.AND P0, PT, R3.reuse, R53, PT ;  /* 0x000000350300720c */ /* 0x040fe20003f04070 */
[C---:B------:R-:W-:Y:S02]  /*33b0*/  IMAD R55, R3.reuse, R4, R55 ;  /* 0x0000000403377224 */ /* 0x040fe400078e0237 */
[----:B------:R-:W-:Y:S02]  /*33c0*/  @!P5 IMAD.IADD R52, R52, 0x1, -R3 ;  /* 0x000000013434d824 */ /* 0x000fe400078e0a03 */
[----:B------:R-:W-:Y:S01]  /*33d0*/  IMAD.HI.U32 R6, R2, R54, RZ ;  /* 0x0000003602067227 */ /* 0x000fe200078e00ff */
[----:B------:R-:W-:-:S03]  /*33e0*/  ISETP.GT.U32.AND P5, PT, R3, R55, PT ;  /* 0x000000370300720c */ /* 0x000fc60003fa4070 */
[----:B------:R-:W-:Y:S02]  /*33f0*/  VIADD R9, R0, 0xcb ;  /* 0x000000cb00097836 */ /* 0x000fe40000000000 */
[----:B------:R-:W-:Y:S02]  /*3400*/  IMAD.MOV R6, RZ, RZ, -R6 ;  /* 0x000000ffff067224 */ /* 0x000fe400078e0a06 */
[--C-:B------:R-:W-:Y:S01]  /*3410*/  @!P4 IMAD.IADD R51, R51, 0x1, -R3.reuse ;  /* 0x000000013333c824 */ /* 0x100fe200078e0a03 */
[----:B------:R-:W-:Y:S01]  /*3420*/  IABS R56, R9 ;  /* 0x0000000900387213 */ /* 0x000fe20000000000 */
[----:B------:R-:W-:Y:S01]  /*3430*/  @!P0 IMAD.IADD R53, R53, 0x1, -R3 ;  /* 0x0000000135358824 */ /* 0x000fe200078e0a03 */
[----:B------:R-:W-:Y:S01]  /*3440*/  ISETP.GE.AND P0, PT, R7, RZ, PT ;  /* 0x000000ff0700720c */ /* 0x000fe20003f06270 */
[----:B------:R-:W-:Y:S01]  /*3450*/  IMAD R54, R3, R6, R54 ;  /* 0x0000000603367224 */ /* 0x000fe200078e0236 */
[----:B------:R-:W-:Y:S01]  /*3460*/  ISETP.GE.AND P4, PT, R10, RZ, PT ;  /* 0x000000ff0a00720c */ /* 0x000fe20003f86270 */
[----:B------:R-:W-:-:S02]  /*3470*/  VIADD R6, R0, 0xca ;  /* 0x000000ca00067836 */ /* 0x000fc40000000000 */
[----:B------:R-:W-:Y:S01]  /*3480*/  @!P2 IMAD.MOV R51, RZ, RZ, -R51 ;  /* 0x000000ffff33a224 */ /* 0x000fe200078e0a33 */
[----:B------:R-:W-:Y:S01]  /*3490*/  ISETP.GT.U32.AND P2, PT, R3, R53, PT ;  /* 0x000000350300720c */ /* 0x000fe20003f44070 */
[----:B------:R-:W-:Y:S01]  /*34a0*/  IMAD.HI.U32 R4, R2, R56, RZ ;  /* 0x0000003802047227 */ /* 0x000fe200078e00ff */
[----:B------:R-:W-:-:S03]  /*34b0*/  IABS R57, R6 ;  /* 0x0000000600397213 */ /* 0x000fc60000000000 */
[----:B------:R-:W-:Y:S01]  /*34c0*/  @!P3 IMAD.MOV R50, RZ, RZ, -R50 ;  /* 0x000000ffff32b224 */ /* 0x000fe200078e0a32 */
[----:B------:R-:W-:Y:S01]  /*34d0*/  ISETP.GT.U32.AND P3, PT, R3, R54, PT ;  /* 0x000000360300720c */ /* 0x000fe20003f64070 */
[----:B------:R-:W-:Y:S02]  /*34e0*/  @!P5 IMAD.IADD R55, R55, 0x1, -R3 ;  /* 0x000000013737d824 */ /* 0x000fe400078e0a03 */
[----:B------:R-:W-:Y:S02]  /*34f0*/  IMAD.MOV R4, RZ, RZ, -R4 ;  /* 0x000000ffff047224 */ /* 0x000fe400078e0a04 */
[----:B------:R-:W-:Y:S01]  /*3500*/  @!P1 IMAD.MOV R49, RZ, RZ, -R49 ;  /* 0x000000ffff319224 */ /* 0x000fe200078e0a31 */
[C---:B------:R-:W-:Y:S01]  /*3510*/  ISETP.GT.U32.AND P5, PT, R3.reuse, R55, PT ;  /* 0x000000370300720c */ /* 0x040fe20003fa4070 */
[----:B------:R-:W-:Y:S01]  /*3520*/  IMAD R56, R3, R4, R56 ;  /* 0x0000000403387224 */ /* 0x000fe200078e0238 */
[----:B------:R-:W-:Y:S01]  /*3530*/  ISETP.GE.AND P1, PT, R8, RZ, PT ;  /* 0x000000ff0800720c */ /* 0x000fe20003f26270 */
[----:B------:R-:W-:-:S04]  /*3540*/  IMAD.HI.U32 R4, R2, R57, RZ ;  /* 0x0000003902047227 */ /* 0x000fc800078e00ff */
[----:B------:R-:W-:Y:S02]  /*3550*/  IMAD.MOV R4, RZ, RZ, -R4 ;  /* 0x000000ffff047224 */ /* 0x000fe400078e0a04 */
[--C-:B------:R-:W-:Y:S01]  /*3560*/  @!P2 IMAD.IADD R53, R53, 0x1, -R3.reuse ;  /* 0x000000013535a824 */ /* 0x100fe200078e0a03 */
[C---:B------:R-:W-:Y:S01]  /*3570*/  ISETP.GT.U32.AND P2, PT, R3.reuse, R56, PT ;  /* 0x000000380300720c */ /* 0x040fe20003f44070 */
[----:B------:R-:W-:Y:S02]  /*3580*/  VIADD R7, R0, 0xc9 ;  /* 0x000000c900077836 */ /* 0x000fe40000000000 */
[----:B------:R-:W-:Y:S02]  /*3590*/  @!P3 IMAD.IADD R54, R54, 0x1, -R3 ;  /* 0x000000013636b824 */ /* 0x000fe400078e0a03 */
[----:B------:R-:W-:Y:S01]  /*35a0*/  IMAD R57, R3, R4, R57 ;  /* 0x0000000403397224 */ /* 0x000fe200078e0239 */
[----:B------:R-:W-:Y:S01]  /*35b0*/  IABS R58, R7 ;  /* 0x00000007003a7213 */ /* 0x000fe20000000000 */
[----:B------:R-:W-:Y:S01]  /*35c0*/  @!P5 IMAD.IADD R55, R55, 0x1, -R3 ;  /* 0x000000013737d824 */ /* 0x000fe200078e0a03 */
[C---:B------:R-:W-:Y:S01]  /*35d0*/  ISETP.GT.U32.AND P3, PT, R3.reuse, R54, PT ;  /* 0x000000360300720c */ /* 0x040fe20003f64070 */
[----:B------:R-:W-:Y:S01]  /*35e0*/  @!P6 IMAD.MOV R52, RZ, RZ, -R52 ;  /* 0x000000ffff34e224 */ /* 0x000fe200078e0a34 */
[----:B------:R-:W-:Y:S01]  /*35f0*/  ISETP.GT.U32.AND P5, PT, R3, R57, PT ;  /* 0x000000390300720c */ /* 0x000fe20003fa4070 */
[----:B------:R-:W-:Y:S01]  /*3600*/  IMAD.HI.U32 R4, R2, R58, RZ ;  /* 0x0000003a02047227 */ /* 0x000fe200078e00ff */
[----:B------:R-:W-:-:S03]  /*3610*/  ISETP.GE.AND P6, PT, R9, RZ, PT ;  /* 0x000000ff0900720c */ /* 0x000fc60003fc6270 */
[----:B------:R-:W-:Y:S02]  /*3620*/  VIADD R9, R0, 0xc7 ;  /* 0x000000c700097836 */ /* 0x000fe40000000000 */
[----:B------:R-:W-:Y:S01]  /*3630*/  @!P2 IMAD.IADD R56, R56, 0x1, -R3 ;  /* 0x000000013838a824 */ /* 0x000fe200078e0a03 */
[----:B------:R-:W-:Y:S01]  /*3640*/  ISETP.GE.AND P2, PT, R7, RZ, PT ;  /* 0x000000ff0700720c */ /* 0x000fe20003f46270 */
[----:B------:R-:W-:Y:S01]  /*3650*/  VIADD R8, R0, 0xc8 ;  /* 0x000000c800087836 */ /* 0x000fe20000000000 */
[----:B------:R-:W-:Y:S01]  /*3660*/  IABS R60, R9 ;  /* 0x00000009003c7213 */ /* 0x000fe20000000000 */
[----:B------:R-:W-:Y:S02]  /*3670*/  IMAD.MOV R4, RZ, RZ, -R4 ;  /* 0x000000ffff047224 */ /* 0x000fe400078e0a04 */
[----:B------:R-:W-:Y:S01]  /*3680*/  @!P1 IMAD.MOV R53, RZ, RZ, -R53 ;  /* 0x000000ffff359224 */ /* 0x000fe200078e0a35 */
[C---:B------:R-:W-:Y:S01]  /*3690*/  ISETP.GT.U32.AND P1, PT, R3.reuse, R56, PT ;  /* 0x000000380300720c */ /* 0x040fe20003f24070 */
[--C-:B------:R-:W-:Y:S01]  /*36a0*/  @!P3 IMAD.IADD R54, R54, 0x1, -R3.reuse ;  /* 0x000000013636b824 */ /* 0x100fe200078e0a03 */
[----:B------:R-:W-:Y:S01]  /*36b0*/  ISETP.GE.AND P3, PT, R6, RZ, PT ;  /* 0x000000ff0600720c */ /* 0x000fe20003f66270 */
[----:B------:R-:W-:Y:S01]  /*36c0*/  IMAD R58, R3, R4, R58 ;  /* 0x00000004033a7224 */ /* 0x000fe200078e023a */
[----:B------:R-:W-:Y:S01]  /*36d0*/  IABS R59, R8 ;  /* 0x00000008003b7213 */ /* 0x000fe20000000000 */
[----:B------:R-:W-:-:S02]  /*36e0*/  @!P5 IMAD.IADD R57, R57, 0x1, -R3 ;  /* 0x000000013939d824 */ /* 0x000fc400078e0a03 */
[----:B------:R-:W-:-:S03]  /*36f0*/  IMAD.HI.U32 R6, R2, R60, RZ ;  /* 0x0000003c02067227 */ /* 0x000fc600078e00ff */
[C---:B------:R-:W-:Y:S01]  /*3700*/  ISETP.GT.U32.AND P5, PT, R3.reuse, R57, PT ;  /* 0x000000390300720c */ /* 0x040fe20003fa4070 */
[----:B------:R-:W-:Y:S01]  /*3710*/  @!P4 IMAD.MOV R54, RZ, RZ, -R54 ;  /* 0x000000ffff36c224 */ /* 0x000fe200078e0a36 */
[----:B------:R-:W-:Y:S01]  /*3720*/  ISETP.GT.U32.AND P4, PT, R3, R58, PT ;  /* 0x0000003a0300720c */ /* 0x000fe20003f84070 */
[----:B------:R-:W-:-:S04]  /*3730*/  IMAD.HI.U32 R4, R2, R59, RZ ;  /* 0x0000003b02047227 */ /* 0x000fc800078e00ff */
[----:B------:R-:W-:Y:S02]  /*3740*/  IMAD.MOV R6, RZ, RZ, -R6 ;  /* 0x000000ffff067224 */ /* 0x000fe400078e0a06 */
[----:B------:R-:W-:Y:S02]  /*3750*/  IMAD.MOV R4, RZ, RZ, -R4 ;  /* 0x000000ffff047224 */ /* 0x000fe400078e0a04 */
[----:B------:R-:W-:Y:S01]  /*3760*/  @!P1 IMAD.IADD R56, R56, 0x1, -R3 ;  /* 0x0000000138389824 */ /* 0x000fe200078e0a03 */
[----:B------:R-:W-:Y:S01]  /*3770*/  ISETP.GE.AND P1, PT, R9, RZ, PT ;  /* 0x000000ff0900720c */ /* 0x000fe20003f26270 */
[C---:B------:R-:W-:Y:S02]  /*3780*/  IMAD R60, R3.reuse, R6, R60 ;  /* 0x00000006033c7224 */ /* 0x040fe400078e023c */
[C---:B------:R-:W-:Y:S02]  /*3790*/  IMAD R59, R3.reuse, R4, R59 ;  /* 0x00000004033b7224 */ /* 0x040fe400078e023b */
[----:B------:R-:W-:Y:S01]  /*37a0*/  @!P6 IMAD.MOV R56, RZ, RZ, -R56 ;  /* 0x000000ffff38e224 */ /* 0x000fe200078e0a38 */
[----:B------:R-:W-:Y:S01]  /*37b0*/  ISETP.GT.U32.AND P6, PT, R3, R60, PT ;  /* 0x0000003c0300720c */ /* 0x000fe20003fc4070 */
[--C-:B------:R-:W-:Y:S01]  /*37c0*/  @!P5 IMAD.IADD R57, R57, 0x1, -R3.reuse ;  /* 0x000000013939d824 */ /* 0x100fe200078e0a03 */
[----:B------:R-:W-:Y:S01]  /*37d0*/  ISETP.GT.U32.AND P5, PT, R3, R59, PT ;  /* 0x0000003b0300720c */ /* 0x000fe20003fa4070 */
[----:B------:R-:W-:-:S02]  /*37e0*/  @!P4 IMAD.IADD R58, R58, 0x1, -R3 ;  /* 0x000000013a3ac824 */ /* 0x000fc400078e0a03 */
[C---:B------:R-:W-:Y:S02]  /*37f0*/  VIADD R7, R0.reuse, 0xc6 ;  /* 0x000000c600077836 */ /* 0x040fe40000000000 */
[C---:B------:R-:W-:Y:S01]  /*3800*/  VIADD R9, R0.reuse, 0xc4 ;  /* 0x000000c400097836 */ /* 0x040fe20000000000 */
[----:B------:R-:W-:Y:S01]  /*3810*/  ISETP.GT.U32.AND P4, PT, R3, R58, PT ;  /* 0x0000003a0300720c */ /* 0x000fe20003f84070 */
[----:B------:R-:W-:Y:S01]  /*3820*/  VIADD R6, R0, 0xc5 ;  /* 0x000000c500067836 */ /* 0x000fe20000000000 */
[----:B------:R-:W-:Y:S01]  /*3830*/  IABS R61, R7 ;  /* 0x00000007003d7213 */ /* 0x000fe20000000000 */
[----:B------:R-:W-:Y:S01]  /*3840*/  @!P0 IMAD.MOV R55, RZ, RZ, -R55 ;  /* 0x000000ffff378224 */ /* 0x000fe200078e0a37 */
[----:B------:R-:W-:Y:S01]  /*3850*/  IABS R63, R9 ;  /* 0x00000009003f7213 */ /* 0x000fe20000000000 */
[--C-:B------:R-:W-:Y:S01]  /*3860*/  @!P6 IMAD.IADD R60, R60, 0x1, -R3.reuse ;  /* 0x000000013c3ce824 */ /* 0x100fe200078e0a03 */
[----:B------:R-:W-:Y:S01]  /*3870*/  IABS R62, R6 ;  /* 0x00000006003e7213 */ /* 0x000fe20000000000 */
[----:B------:R-:W-:Y:S01]  /*3880*/  @!P5 IMAD.IADD R59, R59, 0x1, -R3 ;  /* 0x000000013b3bd824 */ /* 0x000fe200078e0a03 */
[----:B------:R-:W-:Y:S01]  /*3890*/  ISETP.GE.AND P0, PT, R8, RZ, PT ;  /* 0x000000ff0800720c */ /* 0x000fe20003f06270 */
[----:B------:R-:W-:Y:S01]  /*38a0*/  IMAD.HI.U32 R4, R2, R61, RZ ;  /* 0x0000003d02047227 */ /* 0x000fe200078e00ff */
[----:B------:R-:W-:-:S02]  /*38b0*/  ISETP.GT.U32.AND P6, PT, R3, R60, PT ;  /* 0x0000003c0300720c */ /* 0x000fc40003fc4070 */
[----:B------:R-:W-:Y:S01]  /*38c0*/  ISETP.GT.U32.AND P5, PT, R3, R59, PT ;  /* 0x0000003b0300720c */ /* 0x000fe20003fa4070 */
[----:B------:R-:W-:Y:S01]  /*38d0*/  @!P4 IMAD.IADD R58, R58, 0x1, -R3 ;  /* 0x000000013a3ac824 */ /* 0x000fe200078e0a03 */
[----:B------:R-:W-:Y:S01]  /*38e0*/  ISETP.GE.AND P4, PT, R6, RZ, PT ;  /* 0x000000ff0600720c */ /* 0x000fe20003f86270 */
[----:B------:R-:W-:-:S04]  /*38f0*/  IMAD.HI.U32 R6, R2, R63, RZ ;  /* 0x0000003f02067227 */ /* 0x000fc800078e00ff */
[----:B------:R-:W-:Y:S02]  /*3900*/  IMAD.MOV R8, RZ, RZ, -R4 ;  /* 0x000000ffff087224 */ /* 0x000fe400078e0a04 */
[----:B------:R-:W-:Y:S02]  /*3910*/  IMAD.MOV R6, RZ, RZ, -R6 ;  /* 0x000000ffff067224 */ /* 0x000fe400078e0a06 */
[C---:B------:R-:W-:Y:S02]  /*3920*/  IMAD R61, R3.reuse, R8, R61 ;  /* 0x00000008033d7224 */ /* 0x040fe400078e023d */
[----:B------:R-:W-:Y:S02]  /*3930*/  IMAD R63, R3, R6, R63 ;  /* 0x00000006033f7224 */ /* 0x000fe400078e023f */
[----:B------:R-:W-:Y:S02]  /*3940*/  @!P6 IMAD.IADD R60, R60, 0x1, -R3 ;  /* 0x000000013c3ce824 */ /* 0x000fe400078e0a03 */
[----:B------:R-:W-:-:S04]  /*3950*/  IMAD.HI.U32 R4, R2, R62, RZ ;  /* 0x0000003e02047227 */ /* 0x000fc800078e00ff */
[----:B------:R-:W-:Y:S01]  /*3960*/  @!P5 IMAD.IADD R59, R59, 0x1, -R3 ;  /* 0x000000013b3bd824 */ /* 0x000fe200078e0a03 */
[C---:B------:R-:W-:Y:S01]  /*3970*/  ISETP.GT.U32.AND P5, PT, R3.reuse, R61, PT ;  /* 0x0000003d0300720c */ /* 0x040fe20003fa4070 */
[----:B------:R-:W-:Y:S01]  /*3980*/  @!P1 IMAD.MOV R60, RZ, RZ, -R60 ;  /* 0x000000ffff3c9224 */ /* 0x000fe200078e0a3c */
[C---:B------:R-:W-:Y:S01]  /*3990*/  ISETP.GT.U32.AND P1, PT, R3.reuse, R63, PT ;  /* 0x0000003f0300720c */ /* 0x040fe20003f24070 */
[----:B------:R-:W-:Y:S02]  /*39a0*/  IMAD.MOV R4, RZ, RZ, -R4 ;  /* 0x000000ffff047224 */ /* 0x000fe400078e0a04 */
[C---:B------:R-:W-:Y:S02]  /*39b0*/  VIADD R8, R0.reuse, 0xc2 ;  /* 0x000000c200087836 */ /* 0x040fe40000000000 */
[C---:B------:R-:W-:Y:S02]  /*39c0*/  IMAD R62, R3.reuse, R4, R62 ;  /* 0x00000004033e7224 */ /* 0x040fe400078e023e */
[----:B------:R-:W-:Y:S01]  /*39d0*/  @!P0 IMAD.MOV R59, RZ, RZ, -R59 ;  /* 0x000000ffff3b8224 */ /* 0x000fe200078e0a3b */
[----:B------:R-:W-:Y:S01]  /*39e0*/  IABS R65, R8 ;  /* 0x0000000800417213 */ /* 0x000fe20000000000 */
[----:B------:R-:W-:Y:S01]  /*39f0*/  VIADD R10, R0, 0xc0 ;  /* 0x000000c0000a7836 */ /* 0x000fe20000000000 */
[----:B------:R-:W-:Y:S01]  /*3a00*/  ISETP.GT.U32.AND P0, PT, R3, R62, PT ;  /* 0x0000003e0300720c */ /* 0x000fe20003f04070 */
[----:B------:R-:W-:-:S02]  /*3a10*/  @!P5 IMAD.IADD R61, R61, 0x1, -R3 ;  /* 0x000000013d3dd824 */ /* 0x000fc400078e0a03 */
[----:B------:R-:W-:Y:S01]  /*3a20*/  @!P1 IMAD.IADD R63, R63, 0x1, -R3 ;  /* 0x000000013f3f9824 */ /* 0x000fe200078e0a03 */
[----:B------:R-:W-:Y:S01]  /*3a30*/  IABS R67, R10 ;  /* 0x0000000a00437213 */ /* 0x000fe20000000000 */
[----:B------:R-:W-:Y:S01]  /*3a40*/  IMAD.HI.U32 R6, R2, R65, RZ ;  /* 0x0000004102067227 */ /* 0x000fe200078e00ff */
[C---:B------:R-:W-:Y:S02]  /*3a50*/  ISETP.GT.U32.AND P5, PT, R3.reuse, R61, PT ;  /* 0x0000003d0300720c */ /* 0x040fe40003fa4070 */
[----:B------:R-:W-:Y:S01]  /*3a60*/  ISETP.GT.U32.AND P1, PT, R3, R63, PT ;  /* 0x0000003f0300720c */ /* 0x000fe20003f24070 */
[----:B------:R-:W-:Y:S02]  /*3a70*/  VIADD R4, R0, 0xc3 ;  /* 0x000000c300047836 */ /* 0x000fe40000000000 */
[----:B------:R-:W-:Y:S02]  /*3a80*/  IMAD.MOV R6, RZ, RZ, -R6 ;  /* 0x000000ffff067224 */ /* 0x000fe400078e0a06 */
[----:B------:R-:W-:Y:S01]  /*3a90*/  @!P3 IMAD.MOV R57, RZ, RZ, -R57 ;  /* 0x000000ffff39b224 */ /* 0x000fe200078e0a39 */
[----:B------:R-:W-:Y:S01]  /*3aa0*/  ISETP.GE.AND P3, PT, R7, RZ, PT ;  /* 0x000000ff0700720c */ /* 0x000fe20003f66270 */
[----:B------:R-:W-:Y:S01]  /*3ab0*/  @!P2 IMAD.MOV R58, RZ, RZ, -R58 ;  /* 0x000000ffff3aa224 */ /* 0x000fe200078e0a3a */
[----:B------:R-:W-:Y:S01]  /*3ac0*/  ISETP.GE.AND P2, PT, R9, RZ, PT ;  /* 0x000000ff0900720c */ /* 0x000fe20003f46270 */
[----:B------:R-:W-:Y:S01]  /*3ad0*/  IMAD R65, R3, R6, R65 ;  /* 0x0000000603417224 */ /* 0x000fe200078e0241 */
[----:B------:R-:W-:Y:S01]  /*3ae0*/  IABS R64, R4 ;  /* 0x0000000400407213 */ /* 0x000fe20000000000 */
[----:B------:R-:W-:Y:S01]  /*3af0*/  IMAD.HI.U32 R6, R2, R67, RZ ;  /* 0x0000004302067227 */ /* 0x000fe200078e00ff */
[----:B------:R-:W-:-:S03]  /*3b00*/  ISETP.GE.AND P6, PT, R4, RZ, PT ;  /* 0x000000ff0400720c */ /* 0x000fc60003fc6270 */
[----:B------:R-:W-:Y:S02]  /*3b10*/  @!P0 IMAD.IADD R62, R62, 0x1, -R3 ;  /* 0x000000013e3e8824 */ /* 0x000fe400078e0a03 */
[----:B------:R-:W-:Y:S02]  /*3b20*/  VIADD R9, R0, 0xc1 ;  /* 0x000000c100097836 */ /* 0x000fe40000000000 */
[----:B------:R-:W-:Y:S01]  /*3b30*/  IMAD.HI.U32 R4, R2, R64, RZ ;  /* 0x0000004002047227 */ /* 0x000fe200078e00ff */
[----:B------:R-:W-:Y:S02]  /*3b40*/  ISETP.GT.U32.AND P0, PT, R3, R62, PT ;  /* 0x0000003e0300720c */ /* 0x000fe40003f04070 */
[----:B------:R-:W-:Y:S01]  /*3b50*/  IABS R66, R9 ;  /* 0x0000000900427213 */ /* 0x000fe20000000000 */
[----:B------:R-:W-:Y:S02]  /*3b60*/  IMAD.MOV R6, RZ, RZ, -R6 ;  /* 0x000000ffff067224 */ /* 0x000fe400078e0a06 */
[----:B------:R-:W-:-:S02]  /*3b70*/  IMAD.MOV R7, RZ, RZ, -R4 ;  /* 0x000000ffff077224 */ /* 0x000fc400078e0a04 */
[----:B------:R-:W-:Y:S01]  /*3b80*/  @!P5 IMAD.IADD R61, R61, 0x1, -R3 ;  /* 0x000000013d3dd824 */ /* 0x000fe200078e0a03 */
[----:B------:R-:W-:Y:S01]  /*3b90*/  ISETP.GE.AND P5, PT, R8, RZ, PT ;  /* 0x000000ff0800720c */ /* 0x000fe20003fa6270 */
[----:B------:R-:W-:Y:S02]  /*3ba0*/  IMAD R67, R3, R6, R67 ;  /* 0x0000000603437224 */ /* 0x000fe400078e0243 */
[----:B------:R-:W-:Y:S02]  /*3bb0*/  @!P1 IMAD.IADD R63, R63, 0x1, -R3 ;  /* 0x000000013f3f9824 */ /* 0x000fe400078e0a03 */
[C---:B------:R-:W-:Y:S02]  /*3bc0*/  IMAD R64, R3.reuse, R7, R64 ;  /* 0x0000000703407224 */ /* 0x040fe400078e0240 */
[----:B------:R-:W-:Y:S01]  /*3bd0*/  @!P3 IMAD.MOV R61, RZ, RZ, -R61 ;  /* 0x000000ffff3db224 */ /* 0x000fe200078e0a3d */
[C---:B------:R-:W-:Y:S01]  /*3be0*/  ISETP.GT.U32.AND P3, PT, R3.reuse, R65, PT ;  /* 0x000000410300720c */ /* 0x040fe20003f64070 */
[----:B------:R-:W-:Y:S01]  /*3bf0*/  @!P2 IMAD.MOV R63, RZ, RZ, -R63 ;  /* 0x000000ffff3fa224 */ /* 0x000fe200078e0a3f */
[----:B------:R-:W-:Y:S01]  /*3c00*/  ISETP.GT.U32.AND P2, PT, R3, R67, PT ;  /* 0x000000430300720c */ /* 0x000fe20003f44070 */
[----:B------:R-:W-:-:S02]  /*3c10*/  VIADD R7, R0, 0xbf ;  /* 0x000000bf00077836 */ /* 0x000fc40000000000 */
[----:B------:R-:W-:-:S03]  /*3c20*/  IMAD.HI.U32 R4, R2, R66, RZ ;  /* 0x0000004202047227 */ /* 0x000fc600078e00ff */
[----:B------:R-:W-:Y:S01]  /*3c30*/  IABS R68, R7 ;  /* 0x0000000700447213 */ /* 0x000fe20000000000 */
[----:B------:R-:W-:Y:S02]  /*3c40*/  IMAD.MOV R4, RZ, RZ, -R4 ;  /* 0x000000ffff047224 */ /* 0x000fe400078e0a04 */
[----:B------:R-:W-:Y:S01]  /*3c50*/  @!P0 IMAD.IADD R62, R62, 0x1, -R3 ;  /* 0x000000013e3e8824 */ /* 0x000fe200078e0a03 */
[C---:B------:R-:W-:Y:S01]  /*3c60*/  ISETP.GT.U32.AND P0, PT, R3.reuse, R64, PT ;  /* 0x000000400300720c */ /* 0x040fe20003f04070 */
[C---:B------:R-:W-:Y:S02]  /*3c70*/  IMAD R66, R3.reuse, R4, R66 ;  /* 0x0000000403427224 */ /* 0x040fe400078e0242 */
[----:B------:R-:W-:Y:S02]  /*3c80*/  VIADD R8, R0, 0xbe ;  /* 0x000000be00087836 */ /* 0x000fe40000000000 */
[----:B------:R-:W-:Y:S01]  /*3c90*/  IMAD.HI.U32 R4, R2, R68, RZ ;  /* 0x0000004402047227 */ /* 0x000fe200078e00ff */
[----:B------:R-:W-:-:S02]  /*3ca0*/  ISETP.GT.U32.AND P1, PT, R3, R66, PT ;  /* 0x000000420300720c */ /* 0x000fc40003f24070 */
[----:B------:R-:W-:Y:S01]  /*3cb0*/  IABS R69, R8 ;  /* 0x0000000800457213 */ /* 0x000fe20000000000 */
[--C-:B------:R-:W-:Y:S02]  /*3cc0*/  @!P3 IMAD.IADD R65, R65, 0x1, -R3.reuse ;  /* 0x000000014141b824 */ /* 0x100fe400078e0a03 */
[--C-:B------:R-:W-:Y:S02]  /*3cd0*/  @!P2 IMAD.IADD R67, R67, 0x1, -R3.reuse ;  /* 0x000000014343a824 */ /* 0x100fe400078e0a03 */
[----:B------:R-:W-:Y:S01]  /*3ce0*/  IMAD.MOV R4, RZ, RZ, -R4 ;  /* 0x000000ffff047224 */ /* 0x000fe200078e0a04 */
[C---:B------:R-:W-:Y:S01]  /*3cf0*/  ISETP.GT.U32.AND P3, PT, R3.reuse, R65, PT ;  /* 0x000000410300720c */ /* 0x040fe20003f64070 */
[----:B------:R-:W-:Y:S01]  /*3d00*/  @!P0 IMAD.IADD R64, R64, 0x1, -R3 ;  /* 0x0000000140408824 */ /* 0x000fe200078e0a03 */
[C---:B------:R-:W-:Y:S01]  /*3d10*/  ISETP.GT.U32.AND P2, PT, R3.reuse, R67, PT ;  /* 0x000000430300720c */ /* 0x040fe20003f44070 */
[C---:B------:R-:W-:Y:S02]  /*3d20*/  IMAD R68, R3.reuse, R4, R68 ;  /* 0x0000000403447224 */ /* 0x040fe400078e0244 */
[----:B------:R-:W-:Y:S01]  /*3d30*/  IMAD.HI.U32 R4, R2, R69, RZ ;  /* 0x0000004502047227 */ /* 0x000fe200078e00ff */
[----:B------:R-:W-:-:S03]  /*3d40*/  ISETP.GT.U32.AND P0, PT, R3, R64, PT ;  /* 0x000000400300720c */ /* 0x000fc60003f04070 */
[----:B------:R-:W-:Y:S02]  /*3d50*/  IMAD.MOV R4, RZ, RZ, -R4 ;  /* 0x000000ffff047224 */ /* 0x000fe400078e0a04 */
[----:B------:R-:W-:Y:S01]  /*3d60*/  @!P4 IMAD.MOV R62, RZ, RZ, -R62 ;  /* 0x000000ffff3ec224 */ /* 0x000fe200078e0a3e */
[----:B------:R-:W-:Y:S01]  /*3d70*/  ISETP.GE.AND P4, PT, R9, RZ, PT ;  /* 0x000000ff0900720c */ /* 0x000fe20003f86270 */
[----:B------:R-:W-:Y:S02]  /*3d80*/  VIADD R9, R0, 0xbd ;  /* 0x000000bd00097836 */ /* 0x000fe40000000000 */
[----:B------:R-:W-:Y:S02]  /*3d90*/  @!P1 IMAD.IADD R66, R66, 0x1, -R3 ;  /* 0x0000000142429824 */ /* 0x000fe400078e0a03 */
[----:B------:R-:W-:Y:S01]  /*3da0*/  IMAD R69, R3, R4, R69 ;  /* 0x0000000403457224 */ /* 0x000fe200078e0245 */
[----:B------:R-:W-:Y:S01]  /*3db0*/  IABS R70, R9 ;  /* 0x0000000900467213 */ /* 0x000fe20000000000 */
[--C-:B------:R-:W-:Y:S01]  /*3dc0*/  @!P3 IMAD.IADD R65, R65, 0x1, -R3.reuse ;  /* 0x000000014141b824 */ /* 0x100fe200078e0a03 */
[----:B------:R-:W-:Y:S01]  /*3dd0*/  ISETP.GT.U32.AND P1, PT, R3, R66, PT ;  /* 0x000000420300720c */ /* 0x000fe20003f24070 */
[----:B------:R-:W-:Y:S01]  /*3de0*/  @!P2 IMAD.IADD R67, R67, 0x1, -R3 ;  /* 0x000000014343a824 */ /* 0x000fe200078e0a03 */
[C---:B------:R-:W-:Y:S01]  /*3df0*/  ISETP.GT.U32.AND P3, PT, R3.reuse, R68, PT ;  /* 0x000000440300720c */ /* 0x040fe20003f64070 */
[----:B------:R-:W-:Y:S01]  /*3e00*/  IMAD.HI.U32 R6, R2, R70, RZ ;  /* 0x0000004602067227 */ /* 0x000fe200078e00ff */
[----:B------:R-:W-:-:S03]  /*3e10*/  ISETP.GT.U32.AND P2, PT, R3, R69, PT ;  /* 0x000000450300720c */ /* 0x000fc60003f44070 */
[--C-:B------:R-:W-:Y:S01]  /*3e20*/  @!P0 IMAD.IADD R64, R64, 0x1, -R3.reuse ;  /* 0x0000000140408824 */ /* 0x100fe200078e0a03 */
[----:B------:R-:W-:Y:S01]  /*3e30*/  ISETP.GE.AND P0, PT, R10, RZ, PT ;  /* 0x000000ff0a00720c */ /* 0x000fe20003f06270 */
[----:B------:R-:W-:Y:S02]  /*3e40*/  IMAD.MOV R6, RZ, RZ, -R6 ;  /* 0x000000ffff067224 */ /* 0x000fe400078e0a06 */
[----:B------:R-:W-:Y:S02]  /*3e50*/  VIADD R4, R0, 0xbc ;  /* 0x000000bc00047836 */ /* 0x000fe40000000000 */
[----:B------:R-:W-:Y:S02]  /*3e60*/  IMAD R70, R3, R6, R70 ;  /* 0x0000000603467224 */ /* 0x000fe400078e0246 */
[--C-:B------:R-:W-:Y:S01]  /*3e70*/  @!P1 IMAD.IADD R66, R66, 0x1, -R3.reuse ;  /* 0x0000000142429824 */ /* 0x100fe200078e0a03 */
[----:B------:R-:W-:Y:S01]  /*3e80*/  IABS R71, R4 ;  /* 0x0000000400477213 */ /* 0x000fe20000000000 */
[----:B------:R-:W-:Y:S01]  /*3e90*/  @!P3 IMAD.IADD R68, R68, 0x1, -R3 ;  /* 0x000000014444b824 */ /* 0x000fe200078e0a03 */
[----:B------:R-:W-:Y:S01]  /*3ea0*/  ISETP.GE.AND P1, PT, R9, RZ, PT ;  /* 0x000000ff0900720c */ /* 0x000fe20003f26270 */
[----:B------:R-:W-:-:S02]  /*3eb0*/  VIADD R6, R0, 0xbb ;  /* 0x000000bb00067836 */ /* 0x000fc40000000000 */
[----:B------:R-:W-:Y:S01]  /*3ec0*/  @!P2 IMAD.IADD R69, R69, 0x1, -R3 ;  /* 0x000000014545a824 */ /* 0x000fe200078e0a03 */
[C---:B------:R-:W-:Y:S01]  /*3ed0*/  ISETP.GT.U32.AND P3, PT, R3.reuse, R68, PT ;  /* 0x000000440300720c */ /* 0x040fe20003f64070 */
[----:B------:R-:W-:Y:S01]  /*3ee0*/  @!P4 IMAD.MOV R66, RZ, RZ, -R66 ;  /* 0x000000ffff42c224 */ /* 0x000fe200078e0a42 */
[----:B------:R-:W-:Y:S01]  /*3ef0*/  ISETP.GE.AND P4, PT, R4, RZ, PT ;  /* 0x000000ff0400720c */ /* 0x000fe20003f86270 */
[----:B------:R-:W-:Y:S01]  /*3f00*/  IMAD.HI.U32 R4, R2, R71, RZ ;  /* 0x0000004702047227 */ /* 0x000fe200078e00ff */
[----:B------:R-:W-:Y:S02]  /*3f10*/  IABS R72, R6 ;  /* 0x0000000600487213 */ /* 0x000fe40000000000 */
[----:B------:R-:W-:Y:S01]  /*3f20*/  ISETP.GT.U32.AND P2, PT, R3, R69, PT ;  /* 0x000000450300720c */ /* 0x000fe20003f44070 */
[----:B------:R-:W-:Y:S01]  /*3f30*/  @!P6 IMAD.MOV R64, RZ, RZ, -R64 ;  /* 0x000000ffff40e224 */ /* 0x000fe200078e0a40 */
[----:B------:R-:W-:Y:S01]  /*3f40*/  ISETP.GE.AND P6, PT, R7, RZ, PT ;  /* 0x000000ff0700720c */ /* 0x000fe20003fc6270 */
[----:B------:R-:W-:Y:S01]  /*3f50*/  @!P0 IMAD.MOV R67, RZ, RZ, -R67 ;  /* 0x000000ffff438224 */ /* 0x000fe200078e0a43 */
[----:B------:R-:W-:Y:S01]  /*3f60*/  ISETP.GE.AND P0, PT, R6, RZ, PT ;  /* 0x000000ff0600720c */ /* 0x000fe20003f06270 */
[----:B------:R-:W-:-:S04]  /*3f70*/  IMAD.HI.U32 R6, R2, R72, RZ ;  /* 0x0000004802067227 */ /* 0x000fc800078e00ff */
[----:B------:R-:W-:Y:S02]  /*3f80*/  IMAD.MOV R4, RZ, RZ, -R4 ;  /* 0x000000ffff047224 */ /* 0x000fe400078e0a04 */
[----:B------:R-:W-:Y:S02]  /*3f90*/  IMAD.MOV R6, RZ, RZ, -R6 ;  /* 0x000000ffff067224 */ /* 0x000fe400078e0a06 */
[C---:B------:R-:W-:Y:S02]  /*3fa0*/  IMAD R71, R3.reuse, R4, R71 ;  /* 0x0000000403477224 */ /* 0x040fe400078e0247 */
[--C-:B------:R-:W-:Y:S01]  /*3fb0*/  @!P3 IMAD.IADD R68, R68, 0x1, -R3.reuse ;  /* 0x000000014444b824 */ /* 0x100fe200078e0a03 */
[C---:B------:R-:W-:Y:S01]  /*3fc0*/  ISETP.GT.U32.AND P3, PT, R3.reuse, R70, PT ;  /* 0x000000460300720c */ /* 0x040fe20003f64070 */
[----:B------:R-:W-:Y:S02]  /*3fd0*/  IMAD R72, R3, R6, R72 ;  /* 0x0000000603487224 */ /* 0x000fe400078e0248 */
[----:B------:R-:W-:Y:S01]  /*3fe0*/  @!P2 IMAD.IADD R69, R69, 0x1, -R3 ;  /* 0x000000014545a824 */ /* 0x000fe200078e0a03 */
[C---:B------:R-:W-:Y:S01]  /*3ff0*/  ISETP.GT.U32.AND P2, PT, R3.reuse, R71, PT ;  /* 0x000000470300720c */ /* 0x040fe20003f44070 */
[----:B------:R-:W-:Y:S01]  /*4000*/  @!P6 IMAD.MOV R68, RZ, RZ, -R68 ;  /* 0x000000ffff44e224 */ /* 0x000fe200078e0a44 */
[----:B------:R-:W-:Y:S01]  /*4010*/  ISETP.GT.U32.AND P6, PT, R3, R72, PT ;  /* 0x000000480300720c */ /* 0x000fe20003fc4070 */
[----:B------:R-:W-:-:S02]  /*4020*/  VIADD R7, R0, 0xba ;  /* 0x000000ba00077836 */ /* 0x000fc40000000000 */
[----:B------:R-:W-:Y:S01]  /*4030*/  @!P5 IMAD.MOV R65, RZ, RZ, -R65 ;  /* 0x000000ffff41d224 */ /* 0x000fe200078e0a41 */
[----:B------:R-:W-:Y:S01]  /*4040*/  ISETP.GE.AND P5, PT, R8, RZ, PT ;  /* 0x000000ff0800720c */ /* 0x000fe20003fa6270 */
[----:B------:R-:W-:Y:S01]  /*4050*/  VIADD R8, R0, 0xb9 ;  /* 0x000000b900087836 */ /* 0x000fe20000000000 */
[----:B------:R-:W-:Y:S01]  /*4060*/  IABS R73, R7 ;  /* 0x0000000700497213 */ /* 0x000fe20000000000 */
[--C-:B------:R-:W-:Y:S02]  /*4070*/  @!P3 IMAD.IADD R70, R70, 0x1, -R3.reuse ;  /* 0x000000014646b824 */ /* 0x100fe400078e0a03 */
[----:B------:R-:W-:Y:S01]  /*4080*/  VIADD R9, R0, 0xb8 ;  /* 0x000000b800097836 */ /* 0x000fe20000000000 */
[----:B------:R-:W-:Y:S01]  /*4090*/  IABS R74, R8 ;  /* 0x00000008004a7213 */ /* 0x000fe20000000000 */
[--C-:B------:R-:W-:Y:S01]  /*40a0*/  @!P2 IMAD.IADD R71, R71, 0x1, -R3.reuse ;  /* 0x000000014747a824 */ /* 0x100fe200078e0a03 */
[C---:B------:R-:W-:Y:S01]  /*40b0*/  ISETP.GT.U32.AND P3, PT, R3.reuse, R70, PT ;  /* 0x000000460300720c */ /* 0x040fe20003f64070 */
[----:B------:R-:W-:Y:S01]  /*40c0*/  @!P6 IMAD.IADD R72, R72, 0x1, -R3 ;  /* 0x000000014848e824 */ /* 0x000fe200078e0a03 */
[----:B------:R-:W-:Y:S01]  /*40d0*/  IABS R75, R9 ;  /* 0x00000009004b7213 */ /* 0x000fe20000000000 */
[----:B------:R-:W-:Y:S01]  /*40e0*/  IMAD.HI.U32 R4, R2, R73, RZ ;  /* 0x0000004902047227 */ /* 0x000fe200078e00ff */
[----:B------:R-:W-:-:S02]  /*40f0*/  ISETP.GT.U32.AND P2, PT, R3, R71, PT ;  /* 0x000000470300720c */ /* 0x000fc40003f44070 */
[----:B------:R-:W-:Y:S01]  /*4100*/  ISETP.GT.U32.AND P6, PT, R3, R72, PT ;  /* 0x000000480300720c */ /* 0x000fe20003fc4070 */
[----:B------:R-:W-:-:S04]  /*4110*/  IMAD.HI.U32 R6, R2, R74, RZ ;  /* 0x0000004a02067227 */ /* 0x000fc800078e00ff */
[----:B------:R-:W-:Y:S02]  /*4120*/  IMAD.MOV R4, RZ, RZ, -R4 ;  /* 0x000000ffff047224 */ /* 0x000fe400078e0a04 */
[----:B------:R-:W-:Y:S02]  /*4130*/  IMAD.MOV R6, RZ, RZ, -R6 ;  /* 0x000000ffff067224 */ /* 0x000fe400078e0a06 */
[C---:B------:R-:W-:Y:S02]  /*4140*/  IMAD R73, R3.reuse, R4, R73 ;  /* 0x0000000403497224 */ /* 0x040fe400078e0249 */
[----:B------:R-:W-:Y:S02]  /*4150*/  VIADD R10, R0, 0xb7 ;  /* 0x000000b7000a7836 */ /* 0x000fe40000000000 */
[----:B------:R-:W-:Y:S02]  /*4160*/  IMAD R74, R3, R6, R74 ;  /* 0x00000006034a7224 */ /* 0x000fe400078e024a */
[----:B------:R-:W-:Y:S01]  /*4170*/  @!P2 IMAD.IADD R71, R71, 0x1, -R3 ;  /* 0x000000014747a824 */ /* 0x000fe200078e0a03 */
[----:B------:R-:W-:Y:S01]  /*4180*/  IABS R76, R10 ;  /* 0x0000000a004c7213 */ /* 0x000fe20000000000 */
[----:B------:R-:W-:Y:S01]  /*4190*/  IMAD.HI.U32 R4, R2, R75, RZ ;  /* 0x0000004b02047227 */ /* 0x000fe200078e00ff */
[----:B------:R-:W-:-:S03]  /*41a0*/  ISETP.GT.U32.AND P2, PT, R3, R73, PT ;  /* 0x000000490300720c */ /* 0x000fc60003f44070 */
[--C-:B------:R-:W-:Y:S01]  /*41b0*/  @!P3 IMAD.IADD R70, R70, 0x1, -R3.reuse ;  /* 0x000000014646b824 */ /* 0x100fe200078e0a03 */
[----:B------:R-:W-:Y:S01]  /*41c0*/  ISETP.GE.AND P3, PT, R8, RZ, PT ;  /* 0x000000ff0800720c */ /* 0x000fe20003f66270 */
[----:B------:R-:W-:Y:S01]  /*41d0*/  @!P6 IMAD.IADD R72, R72, 0x1, -R3 ;  /* 0x000000014848e824 */ /* 0x000fe200078e0a03 */
[----:B------:R-:W-:Y:S01]  /*41e0*/  ISETP.GT.U32.AND P6, PT, R3, R74, PT ;  /* 0x0000004a0300720c */ /* 0x000fe20003fc4070 */
[----:B------:R-:W-:Y:S02]  /*41f0*/  IMAD.MOV R8, RZ, RZ, -R4 ;  /* 0x000000ffff087224 */ /* 0x000fe400078e0a04 */
[----:B------:R-:W-:-:S04]  /*4200*/  IMAD.HI.U32 R4, R2, R76, RZ ;  /* 0x0000004c02047227 */ /* 0x000fc800078e00ff */
[----:B------:R-:W-:Y:S02]  /*4210*/  IMAD R75, R3, R8, R75 ;  /* 0x00000008034b7224 */ /* 0x000fe400078e024b */
[----:B------:R-:W-:Y:S02]  /*4220*/  IMAD.MOV R8, RZ, RZ, -R4 ;  /* 0x000000ffff087224 */ /* 0x000fe400078e0a04 */
[----:B------:R-:W-:Y:S02]  /*4230*/  VIADD R11, R0, 0xb6 ;  /* 0x000000b6000b7836 */ /* 0x000fe40000000000 */
[--C-:B------:R-:W-:Y:S01]  /*4240*/  @!P2 IMAD.IADD R73, R73, 0x1, -R3.reuse ;  /* 0x000000014949a824 */ /* 0x100fe200078e0a03 */
[C---:B------:R-:W-:Y:S01]  /*4250*/  ISETP.GT.U32.AND P2, PT, R3.reuse, R75, PT ;  /* 0x0000004b0300720c */ /* 0x040fe20003f44070 */
[----:B------:R-:W-:Y:S01]  /*4260*/  IMAD R76, R3, R8, R76 ;  /* 0x00000008034c7224 */ /* 0x000fe200078e024c */
[----:B------:R-:W-:Y:S01]  /*4270*/  IABS R77, R11 ;  /* 0x0000000b004d7213 */ /* 0x000fe20000000000 */
[----:B------:R-:W-:-:S02]  /*4280*/  @!P6 IMAD.IADD R74, R74, 0x1, -R3 ;  /* 0x000000014a4ae824 */ /* 0x000fc400078e0a03 */
[----:B------:R-:W-:Y:S01]  /*4290*/  VIADD R13, R0, 0xb4 ;  /* 0x000000b4000d7836 */ /* 0x000fe20000000000 */
[----:B------:R-:W-:Y:S01]  /*42a0*/  ISETP.GT.U32.AND P6, PT, R3, R76, PT ;  /* 0x0000004c0300720c */ /* 0x000fe20003fc4070 */
[----:B------:R-:W-:-:S03]  /*42b0*/  IMAD.HI.U32 R6, R2, R77, RZ ;  /* 0x0000004d02067227 */ /* 0x000fc600078e00ff */
[----:B------:R-:W-:Y:S01]  /*42c0*/  IABS R79, R13 ;  /* 0x0000000d004f7213 */ /* 0x000fe20000000000 */
[----:B------:R-:W-:Y:S02]  /*42d0*/  IMAD.MOV R6, RZ, RZ, -R6 ;  /* 0x000000ffff067224 */ /* 0x000fe400078e0a06 */
[----:B------:R-:W-:Y:S01]  /*42e0*/  @!P2 IMAD.IADD R75, R75, 0x1, -R3 ;  /* 0x000000014b4ba824 */ /* 0x000fe200078e0a03 */
[C---:B------:R-:W-:Y:S01]  /*42f0*/  ISETP.GT.U32.AND P2, PT, R3.reuse, R73, PT ;  /* 0x000000490300720c */ /* 0x040fe20003f44070 */
[----:B------:R-:W-:Y:S02]  /*4300*/  VIADD R12, R0, 0xb5 ;  /* 0x000000b5000c7836 */ /* 0x000fe40000000000 */
[C---:B------:R-:W-:Y:S02]  /*4310*/  IMAD R77, R3.reuse, R6, R77 ;  /* 0x00000006034d7224 */ /* 0x040fe400078e024d */
[----:B------:R-:W-:Y:S01]  /*4320*/  @!P6 IMAD.IADD R76, R76, 0x1, -R3 ;  /* 0x000000014c4ce824 */ /* 0x000fe200078e0a03 */
[----:B------:R-:W-:Y:S01]  /*4330*/  ISETP.GT.U32.AND P6, PT, R3, R75, PT ;  /* 0x0000004b0300720c */ /* 0x000fe20003fc4070 */
[----:B------:R-:W-:Y:S01]  /*4340*/  IMAD.HI.U32 R4, R2, R79, RZ ;  /* 0x0000004f02047227 */ /* 0x000fe200078e00ff */
[----:B------:R-:W-:-:S03]  /*4350*/  IABS R78, R12 ;  /* 0x0000000c004e7213 */ /* 0x000fc60000000000 */
[----:B------:R-:W-:Y:S01]  /*4360*/  @!P0 IMAD.MOV R72, RZ, RZ, -R72 ;  /* 0x000000ffff488224 */ /* 0x000fe200078e0a48 */
[----:B------:R-:W-:Y:S01]  /*4370*/  ISETP.GT.U32.AND P0, PT, R3, R77, PT ;  /* 0x0000004d0300720c */ /* 0x000fe20003f04070 */
[----:B------:R-:W-:Y:S02]  /*4380*/  IMAD.MOV R4, RZ, RZ, -R4 ;  /* 0x000000ffff047224 */ /* 0x000fe400078e0a04 */
[----:B------:R-:W-:Y:S01]  /*4390*/  @!P5 IMAD.MOV R69, RZ, RZ, -R69 ;  /* 0x000000ffff45d224 */ /* 0x000fe200078e0a45 */
[----:B------:R-:W-:Y:S01]  /*43a0*/  ISETP.GE.AND P5, PT, R7, RZ, PT ;  /* 0x000000ff0700720c */ /* 0x000fe20003fa6270 */
[----:B------:R-:W-:Y:S01]  /*43b0*/  @!P4 IMAD.MOV R71, RZ, RZ, -R71 ;  /* 0x000000ffff47c224 */ /* 0x000fe200078e0a47 */
[----:B------:R-:W-:Y:S01]  /*43c0*/  ISETP.GT.U32.AND P4, PT, R3, R76, PT ;  /* 0x0000004c0300720c */ /* 0x000fe20003f84070 */
[----:B------:R-:W-:-:S04]  /*43d0*/  IMAD.HI.U32 R7, R2, R78, RZ ;  /* 0x0000004e02077227 */ /* 0x000fc800078e00ff */
[----:B------:R-:W-:Y:S02]  /*43e0*/  VIADD R8, R0, 0xb2 ;  /* 0x000000b200087836 */ /* 0x000fe40000000000 */
[C---:B------:R-:W-:Y:S02]  /*43f0*/  IMAD R79, R3.reuse, R4, R79 ;  /* 0x00000004034f7224 */ /* 0x040fe400078e024f */
[----:B------:R-:W-:Y:S01]  /*4400*/  @!P1 IMAD.MOV R70, RZ, RZ, -R70 ;  /* 0x000000ffff469224 */ /* 0x000fe200078e0a46 */
[----:B------:R-:W-:Y:S01]  /*4410*/  ISETP.GT.U32.AND P1, PT, R3, R74, PT ;  /* 0x0000004a0300720c */ /* 0x000fe20003f24070 */
[----:B------:R-:W-:Y:S01]  /*4420*/  IMAD.MOV R7, RZ, RZ, -R7 ;  /* 0x000000ffff077224 */ /* 0x000fe200078e0a07 */
[----:B------:R-:W-:Y:S01]  /*4430*/  IABS R81, R8 ;  /* 0x0000000800517213 */ /* 0x000fe20000000000 */
[----:B------:R-:W-:Y:S01]  /*4440*/  @!P6 IMAD.IADD R75, R75, 0x1, -R3 ;  /* 0x000000014b4be824 */ /* 0x000fe200078e0a03 */
[C---:B------:R-:W-:Y:S01]  /*4450*/  ISETP.GT.U32.AND P6, PT, R3.reuse, R79, PT ;  /* 0x0000004f0300720c */ /* 0x040fe20003fc4070 */
[----:B------:R-:W-:-:S02]  /*4460*/  IMAD R78, R3, R7, R78 ;  /* 0x00000007034e7224 */ /* 0x000fc400078e024e */
[----:B------:R-:W-:Y:S02]  /*4470*/  VIADD R7, R0, 0xb3 ;  /* 0x000000b300077836 */ /* 0x000fe40000000000 */
[--C-:B------:R-:W-:Y:S01]  /*4480*/  @!P2 IMAD.IADD R73, R73, 0x1, -R3.reuse ;  /* 0x000000014949a824 */ /* 0x100fe200078e0a03 */
[----:B------:R-:W-:Y:S01]  /*4490*/  ISETP.GT.U32.AND P2, PT, R3, R78, PT ;  /* 0x0000004e0300720c */ /* 0x000fe20003f44070 */
[----:B------:R-:W-:Y:S01]  /*44a0*/  @!P0 IMAD.IADD R77, R77, 0x1, -R3 ;  /* 0x000000014d4d8824 */ /* 0x000fe200078e0a03 */
[----:B------:R-:W-:Y:S01]  /*44b0*/  IABS R80, R7 ;  /* 0x0000000700507213 */ /* 0x000fe20000000000 */
[----:B------:R-:W-:Y:S01]  /*44c0*/  IMAD.HI.U32 R6, R2, R81, RZ ;  /* 0x0000005102067227 */ /* 0x000fe200078e00ff */
[----:B------:R-:W-:-:S03]  /*44d0*/  ISETP.GE.AND P0, PT, R11, RZ, PT ;  /* 0x000000ff0b00720c */ /* 0x000fc60003f06270 */
[----:B------:R-:W-:Y:S01]  /*44e0*/  @!P4 IMAD.IADD R76, R76, 0x1, -R3 ;  /* 0x000000014c4cc824 */ /* 0x000fe200078e0a03 */
[----:B------:R-:W-:Y:S01]  /*44f0*/  ISETP.GE.AND P4, PT, R10, RZ, PT ;  /* 0x000000ff0a00720c */ /* 0x000fe20003f86270 */
[----:B------:R-:W-:Y:S01]  /*4500*/  @!P5 IMAD.MOV R73, RZ, RZ, -R73 ;  /* 0x000000ffff49d224 */ /* 0x000fe200078e0a49 */
[----:B------:R-:W-:Y:S01]  /*4510*/  ISETP.GT.U32.AND P5, PT, R3, R77, PT ;  /* 0x0000004d0300720c */ /* 0x000fe20003fa4070 */
[----:B------:R-:W-:Y:S02]  /*4520*/  IMAD.MOV R6, RZ, RZ, -R6 ;  /* 0x000000ffff067224 */ /* 0x000fe400078e0a06 */
[----:B------:R-:W-:Y:S01]  /*4530*/  @!P1 IMAD.IADD R74, R74, 0x1, -R3 ;  /* 0x000000014a4a9824 */ /* 0x000fe200078e0a03 */
[----:B------:R-:W-:Y:S01]  /*4540*/  ISETP.GE.AND P1, PT, R9, RZ, PT ;  /* 0x000000ff0900720c */ /* 0x000fe20003f26270 */
[----:B------:R-:W-:Y:S02]  /*4550*/  IMAD R81, R3, R6, R81 ;  /* 0x0000000603517224 */ /* 0x000fe400078e0251 */
[----:B------:R-:W-:-:S04]  /*4560*/  IMAD.HI.U32 R4, R2, R80, RZ ;  /* 0x0000005002047227 */ /* 0x000fc800078e00ff */
[----:B------:R-:W-:Y:S02]  /*4570*/  VIADD R6, R0, 0xb1 ;  /* 0x000000b100067836 */ /* 0x000fe40000000000 */
[--C-:B------:R-:W-:Y:S02]  /*4580*/  @!P6 IMAD.IADD R79, R79, 0x1, -R3.reuse ;  /* 0x000000014f4fe824 */ /* 0x100fe400078e0a03 */
[----:B------:R-:W-:Y:S01]  /*4590*/  IMAD.MOV R4, RZ, RZ, -R4 ;  /* 0x000000ffff047224 */ /* 0x000fe200078e0a04 */
[----:B------:R-:W-:Y:S01]  /*45a0*/  IABS R82, R6 ;  /* 0x0000000600527213 */ /* 0x000fe20000000000 */
[----:B------:R-:W-:Y:S01]  /*45b0*/  @!P4 IMAD.MOV R76, RZ, RZ, -R76 ;  /* 0x000000ffff4cc224 */ /* 0x000fe200078e0a4c */
[C---:B------:R-:W-:Y:S01]  /*45c0*/  ISETP.GT.U32.AND P6, PT, R3.reuse, R79, PT ;  /* 0x0000004f0300720c */ /* 0x040fe20003fc4070 */
[----:B------:R-:W-:Y:S01]  /*45d0*/  IMAD R80, R3, R4, R80 ;  /* 0x0000000403507224 */ /* 0x000fe200078e0250 */
[----:B------:R-:W-:Y:S01]  /*45e0*/  ISETP.GE.AND P4, PT, R13, RZ, PT ;  /* 0x000000ff0d00720c */ /* 0x000fe20003f86270 */
[----:B------:R-:W-:Y:S01]  /*45f0*/  @!P5 IMAD.IADD R77, R77, 0x1, -R3 ;  /* 0x000000014d4dd824 */ /* 0x000fe200078e0a03 */
[----:B------:R-:W-:Y:S01]  /*4600*/  ISETP.GT.U32.AND P5, PT, R3, R81, PT ;  /* 0x000000510300720c */ /* 0x000fe20003fa4070 */
[----:B------:R-:W-:-:S04]  /*4610*/  IMAD.HI.U32 R4, R2, R82, RZ ;  /* 0x0000005202047227 */ /* 0x000fc800078e00ff */
[----:B------:R-:W-:Y:S01]  /*4620*/  @!P1 IMAD.MOV R75, RZ, RZ, -R75 ;  /* 0x000000ffff4b9224 */ /* 0x000fe200078e0a4b */
[----:B------:R-:W-:Y:S01]  /*4630*/  ISETP.GT.U32.AND P1, PT, R3, R80, PT ;  /* 0x000000500300720c */ /* 0x000fe20003f24070 */
[----:B------:R-:W-:Y:S02]  /*4640*/  IMAD.MOV R4, RZ, RZ, -R4 ;  /* 0x000000ffff047224 */ /* 0x000fe400078e0a04 */
[----:B------:R-:W-:Y:S02]  /*4650*/  VIADD R9, R0, 0xb0 ;  /* 0x000000b000097836 */ /* 0x000fe40000000000 */
[--C-:B------:R-:W-:Y:S01]  /*4660*/  @!P6 IMAD.IADD R79, R79, 0x1, -R3.reuse ;  /* 0x000000014f4fe824 */ /* 0x100fe200078e0a03 */
[----:B------:R-:W-:Y:S01]  /*4670*/  ISETP.GE.AND P6, PT, R8, RZ, PT ;  /* 0x000000ff0800720c */ /* 0x000fe20003fc6270 */
[----:B------:R-:W-:Y:S01]  /*4680*/  IMAD R82, R3, R4, R82 ;  /* 0x0000000403527224 */ /* 0x000fe200078e0252 */
[----:B------:R-:W-:Y:S01]  /*4690*/  IABS R83, R9 ;  /* 0x0000000900537213 */ /* 0x000fe20000000000 */
[----:B------:R-:W-:-:S02]  /*46a0*/  @!P5 IMAD.IADD R81, R81, 0x1, -R3 ;  /* 0x000000015151d824 */ /* 0x000fc400078e0a03 */
[----:B------:R-:W-:Y:S01]  /*46b0*/  @!P4 IMAD.MOV R79, RZ, RZ, -R79 ;  /* 0x000000ffff4fc224 */ /* 0x000fe200078e0a4f */
[C---:B------:R-:W-:Y:S01]  /*46c0*/  ISETP.GT.U32.AND P4, PT, R3.reuse, R82, PT ;  /* 0x000000520300720c */ /* 0x040fe20003f84070 */
[--C-:B------:R-:W-:Y:S01]  /*46d0*/  @!P2 IMAD.IADD R78, R78, 0x1, -R3.reuse ;  /* 0x000000014e4ea824 */ /* 0x100fe200078e0a03 */
[----:B------:R-:W-:Y:S01]  /*46e0*/  ISETP.GT.U32.AND P5, PT, R3, R81, PT ;  /* 0x000000510300720c */ /* 0x000fe20003fa4070 */
[----:B------:R-:W-:Y:S01]  /*46f0*/  @!P1 IMAD.IADD R80, R80, 0x1, -R3 ;  /* 0x0000000150509824 */ /* 0x000fe200078e0a03 */
[----:B------:R-:W-:Y:S01]  /*4700*/  ISETP.GE.AND P1, PT, R6, RZ, PT ;  /* 0x000000ff0600720c */ /* 0x000fe20003f26270 */
[----:B------:R-:W-:Y:S01]  /*4710*/  IMAD.HI.U32 R6, R2, R83, RZ ;  /* 0x0000005302067227 */ /* 0x000fe200078e00ff */
[----:B------:R-:W-:-:S03]  /*4720*/  ISETP.GE.AND P2, PT, R12, RZ, PT ;  /* 0x000000ff0c00720c */ /* 0x000fc60003f46270 */
[----:B------:R-:W-:Y:S01]  /*4730*/  @!P3 IMAD.MOV R74, RZ, RZ, -R74 ;  /* 0x000000ffff4ab224 */ /* 0x000fe200078e0a4a */
[C---:B------:R-:W-:Y:S01]  /*4740*/  ISETP.GT.U32.AND P3, PT, R3.reuse, R78, PT ;  /* 0x0000004e0300720c */ /* 0x040fe20003f64070 */
[----:B------:R-:W-:Y:S01]  /*4750*/  @!P0 IMAD.MOV R77, RZ, RZ, -R77 ;  /* 0x000000ffff4d8224 */ /* 0x000fe200078e0a4d */
[C---:B------:R-:W-:Y:S01]  /*4760*/  ISETP.GT.U32.AND P0, PT, R3.reuse, R80, PT ;  /* 0x000000500300720c */ /* 0x040fe20003f04070 */
[----:B------:R-:W-:Y:S02]  /*4770*/  IMAD.MOV R6, RZ, RZ, -R6 ;  /* 0x000000ffff067224 */ /* 0x000fe400078e0a06 */
[C---:B------:R-:W-:Y:S02]  /*4780*/  VIADD R4, R0.reuse, 0xaf ;  /* 0x000000af00047836 */ /* 0x040fe40000000000 */
[----:B------:R-:W-:Y:S02]  /*4790*/  IMAD R83, R3, R6, R83 ;  /* 0x0000000603537224 */ /* 0x000fe400078e0253 */
[----:B------:R-:W-:Y:S01]  /*47a0*/  VIADD R8, R0, 0xad ;  /* 0x000000ad00087836 */ /* 0x000fe20000000000 */
[----:B------:R-:W-:Y:S01]  /*47b0*/  IABS R84, R4 ;  /* 0x0000000400547213 */ /* 0x000fe20000000000 */
[----:B------:R-:W-:-:S02]  /*47c0*/  @!P4 IMAD.IADD R82, R82, 0x1, -R3 ;  /* 0x000000015252c824 */ /* 0x000fc400078e0a03 */
[--C-:B------:R-:W-:Y:S01]  /*47d0*/  @!P5 IMAD.IADD R81, R81, 0x1, -R3.reuse ;  /* 0x000000015151d824 */ /* 0x100fe200078e0a03 */
[C---:B------:R-:W-:Y:S01]  /*47e0*/  ISETP.GT.U32.AND P5, PT, R3.reuse, R83, PT ;  /* 0x000000530300720c */ /* 0x040fe20003fa4070 */
[--C-:B------:R-:W-:Y:S01]  /*47f0*/  @!P3 IMAD.IADD R78, R78, 0x1, -R3.reuse ;  /* 0x000000014e4eb824 */ /* 0x100fe200078e0a03 */
[----:B------:R-:W-:Y:S01]  /*4800*/  IABS R86, R8 ;  /* 0x0000000800567213 */ /* 0x000fe20000000000 */
[----:B------:R-:W-:Y:S01]  /*4810*/  @!P0 IMAD.IADD R80, R80, 0x1, -R3 ;  /* 0x0000000150508824 */ /* 0x000fe200078e0a03 */
[----:B------:R-:W-:Y:S01]  /*4820*/  ISETP.GT.U32.AND P4, PT, R3, R82, PT ;  /* 0x000000520300720c */ /* 0x000fe20003f84070 */
[----:B------:R-:W-:Y:S01]  /*4830*/  VIADD R6, R0, 0xae ;  /* 0x000000ae00067836 */ /* 0x000fe20000000000 */
[----:B------:R-:W-:Y:S01]  /*4840*/  ISETP.GE.AND P3, PT, R7, RZ, PT ;  /* 0x000000ff0700720c */ /* 0x000fe20003f66270 */
[----:B------:R-:W-:Y:S01]  /*4850*/  IMAD.HI.U32 R7, R2, R86, RZ ;  /* 0x0000005602077227 */ /* 0x000fe200078e00ff */
[----:B------:R-:W-:Y:S02]  /*4860*/  ISETP.GE.AND P0, PT, R4, RZ, PT ;  /* 0x000000ff0400720c */ /* 0x000fe40003f06270 */
[----:B------:R-:W-:Y:S01]  /*4870*/  IABS R85, R6 ;  /* 0x0000000600557213 */ /* 0x000fe20000000000 */
[----:B------:R-:W-:-:S04]  /*4880*/  IMAD.HI.U32 R4, R2, R84, RZ ;  /* 0x0000005402047227 */ /* 0x000fc800078e00ff */
[----:B------:R-:W-:Y:S02]  /*4890*/  IMAD.MOV R4, RZ, RZ, -R4 ;  /* 0x000000ffff047224 */ /* 0x000fe400078e0a04 */
[----:B------:R-:W-:Y:S02]  /*48a0*/  IMAD.MOV R7, RZ, RZ, -R7 ;  /* 0x000000ffff077224 */ /* 0x000fe400078e0a07 */
[--C-:B------:R-:W-:Y:S02]  /*48b0*/  @!P5 IMAD.IADD R83, R83, 0x1, -R3.reuse ;  /* 0x000000015353d824 */ /* 0x100fe400078e0a03 */
[C---:B------:R-:W-:Y:S02]  /*48c0*/  IMAD R84, R3.reuse, R4, R84 ;  /* 0x0000000403547224 */ /* 0x040fe400078e0254 */
[----:B------:R-:W-:Y:S01]  /*48d0*/  @!P4 IMAD.IADD R82, R82, 0x1, -R3 ;  /* 0x000000015252c824 */ /* 0x000fe200078e0a03 */
[C---:B------:R-:W-:Y:S01]  /*48e0*/  ISETP.GT.U32.AND P5, PT, R3.reuse, R83, PT ;  /* 0x000000530300720c */ /* 0x040fe20003fa4070 */
[C---:B------:R-:W-:Y:S01]  /*48f0*/  IMAD R86, R3.reuse, R7, R86 ;  /* 0x0000000703567224 */ /* 0x040fe200078e0256 */
[C---:B------:R-:W-:Y:S01]  /*4900*/  ISETP.GT.U32.AND P4, PT, R3.reuse, R84, PT ;  /* 0x000000540300720c */ /* 0x040fe20003f84070 */
[----:B------:R-:W-:Y:S01]  /*4910*/  @!P3 IMAD.MOV R80, RZ, RZ, -R80 ;  /* 0x000000ffff50b224 */ /* 0x000fe200078e0a50 */
[----:B------:R-:W-:Y:S01]  /*4920*/  ISETP.GE.AND P3, PT, R6, RZ, PT ;  /* 0x000000ff0600720c */ /* 0x000fe20003f66270 */
[----:B------:R-:W-:Y:S01]  /*4930*/  @!P1 IMAD.MOV R82, RZ, RZ, -R82 ;  /* 0x000000ffff529224 */ /* 0x000fe200078e0a52 */
[----:B------:R-:W-:Y:S01]  /*4940*/  ISETP.GT.U32.AND P1, PT, R3, R86, PT ;  /* 0x000000560300720c */ /* 0x000fe20003f24070 */
[----:B------:R-:W-:-:S04]  /*4950*/  IMAD.HI.U32 R6, R2, R85, RZ ;  /* 0x0000005502067227 */ /* 0x000fc800078e00ff */
[----:B------:R-:W-:Y:S01]  /*4960*/  @!P2 IMAD.MOV R78, RZ, RZ, -R78 ;  /* 0x000000ffff4ea224 */ /* 0x000fe200078e0a4e */
[----:B------:R-:W-:Y:S01]  /*4970*/  ISETP.GE.AND P2, PT, R9, RZ, PT ;  /* 0x000000ff0900720c */ /* 0x000fe20003f46270 */
[----:B------:R-:W-:Y:S02]  /*4980*/  IMAD.MOV R6, RZ, RZ, -R6 ;  /* 0x000000ffff067224 */ /* 0x000fe400078e0a06 */
[C---:B------:R-:W-:Y:S02]  /*4990*/  VIADD R9, R0.reuse, 0xaa ;  /* 0x000000aa00097836 */ /* 0x040fe40000000000 */
[----:B------:R-:W-:Y:S02]  /*49a0*/  IMAD R85, R3, R6, R85 ;  /* 0x0000000603557224 */ /* 0x000fe400078e0255 */
[C---:B------:R-:W-:Y:S01]  /*49b0*/  VIADD R6, R0.reuse, 0xac ;  /* 0x000000ac00067836 */ /* 0x040fe20000000000 */
[----:B------:R-:W-:Y:S01]  /*49c0*/  IABS R89, R9 ;  /* 0x0000000900597213 */ /* 0x000fe20000000000 */
[--C-:B------:R-:W-:Y:S01]  /*49d0*/  @!P5 IMAD.IADD R83, R83, 0x1, -R3.reuse ;  /* 0x000000015353d824 */ /* 0x100fe200078e0a03 */
[----:B------:R-:W-:Y:S01]  /*49e0*/  ISETP.GT.U32.AND P5, PT, R3, R85, PT ;  /* 0x000000550300720c */ /* 0x000fe20003fa4070 */
[----:B------:R-:W-:Y:S01]  /*49f0*/  VIADD R10, R0, 0xa9 ;  /* 0x000000a9000a7836 */ /* 0x000fe20000000000 */
[----:B------:R-:W-:Y:S01]  /*4a00*/  IABS R87, R6 ;  /* 0x0000000600577213 */ /* 0x000fe20000000000 */
[----:B------:R-:W-:-:S02]  /*4a10*/  @!P4 IMAD.IADD R84, R84, 0x1, -R3 ;  /* 0x000000015454c824 */ /* 0x000fc400078e0a03 */
[----:B------:R-:W-:Y:S01]  /*4a20*/  @!P1 IMAD.IADD R86, R86, 0x1, -R3 ;  /* 0x0000000156569824 */ /* 0x000fe200078e0a03 */
[----:B------:R-:W-:Y:S01]  /*4a30*/  IABS R90, R10 ;  /* 0x0000000a005a7213 */ /* 0x000fe20000000000 */
[----:B------:R-:W-:Y:S01]  /*4a40*/  @!P2 IMAD.MOV R83, RZ, RZ, -R83 ;  /* 0x000000ffff53a224 */ /* 0x000fe200078e0a53 */
[C---:B------:R-:W-:Y:S01]  /*4a50*/  ISETP.GT.U32.AND P4, PT, R3.reuse, R84, PT ;  /* 0x000000540300720c */ /* 0x040fe20003f84070 */
[----:B------:R-:W-:Y:S01]  /*4a60*/  IMAD.HI.U32 R4, R2, R87, RZ ;  /* 0x0000005702047227 */ /* 0x000fe200078e00ff */
[----:B------:R-:W-:Y:S02]  /*4a70*/  ISETP.GE.AND P2, PT, R6, RZ, PT ;  /* 0x000000ff0600720c */ /* 0x000fe40003f46270 */
[----:B------:R-:W-:Y:S01]  /*4a80*/  ISETP.GT.U32.AND P1, PT, R3, R86, PT ;  /* 0x000000560300720c */ /* 0x000fe20003f24070 */
[----:B------:R-:W-:-:S04]  /*4a90*/  IMAD.HI.U32 R6, R2, R89, RZ ;  /* 0x0000005902067227 */ /* 0x000fc800078e00ff */
[----:B------:R-:W-:Y:S01]  /*4aa0*/  @!P6 IMAD.MOV R81, RZ, RZ, -R81 ;  /* 0x000000ffff51e224 */ /* 0x000fe200078e0a51 */
[----:B------:R-:W-:Y:S01]  /*4ab0*/  ISETP.GE.AND P6, PT, R8, RZ, PT ;  /* 0x000000ff0800720c */ /* 0x000fe20003fc6270 */
[----:B------:R-:W-:Y:S02]  /*4ac0*/  VIADD R8, R0, 0xab ;  /* 0x000000ab00087836 */ /* 0x000fe40000000000 */
[----:B------:R-:W-:Y:S02]  /*4ad0*/  IMAD.MOV R4, RZ, RZ, -R4 ;  /* 0x000000ffff047224 */ /* 0x000fe400078e0a04 */
[----:B------:R-:W-:Y:S01]  /*4ae0*/  IMAD.HI.U32 R7, R2, R90, RZ ;  /* 0x0000005a02077227 */ /* 0x000fe200078e00ff */
[----:B------:R-:W-:-:S03]  /*4af0*/  IABS R88, R8 ;  /* 0x0000000800587213 */ /* 0x000fc60000000000 */
[----:B------:R-:W-:Y:S02]  /*4b00*/  IMAD.MOV R6, RZ, RZ, -R6 ;  /* 0x000000ffff067224 */ /* 0x000fe400078e0a06 */
[C---:B------:R-:W-:Y:S02]  /*4b10*/  IMAD R87, R3.reuse, R4, R87 ;  /* 0x0000000403577224 */ /* 0x040fe400078e0257 */
[----:B------:R-:W-:Y:S02]  /*4b20*/  IMAD.MOV R7, RZ, RZ, -R7 ;  /* 0x000000ffff077224 */ /* 0x000fe400078e0a07 */
[C---:B------:R-:W-:Y:S02]  /*4b30*/  IMAD R89, R3.reuse, R6, R89 ;  /* 0x0000000603597224 */ /* 0x040fe400078e0259 */
[----:B------:R-:W-:Y:S01]  /*4b40*/  @!P4 IMAD.IADD R84, R84, 0x1, -R3 ;  /* 0x000000015454c824 */ /* 0x000fe200078e0a03 */
[C---:B------:R-:W-:Y:S01]  /*4b50*/  ISETP.GT.U32.AND P4, PT, R3.reuse, R87, PT ;  /* 0x000000570300720c */ /* 0x040fe20003f84070 */
[----:B------:R-:W-:-:S02]  /*4b60*/  IMAD R90, R3, R7, R90 ;  /* 0x00000007035a7224 */ /* 0x000fc400078e025a */
[----:B------:R-:W-:Y:S01]  /*4b70*/  @!P1 IMAD.IADD R86, R86, 0x1, -R3 ;  /* 0x0000000156569824 */ /* 0x000fe200078e0a03 */
[----:B------:R-:W-:Y:S01]  /*4b80*/  ISETP.GT.U32.AND P1, PT, R3, R89, PT ;  /* 0x000000590300720c */ /* 0x000fe20003f24070 */
[----:B------:R-:W-:Y:S02]  /*4b90*/  VIADD R6, R0, 0xa8 ;  /* 0x000000a800067836 */ /* 0x000fe40000000000 */
[----:B------:R-:W-:-:S03]  /*4ba0*/  IMAD.HI.U32 R4, R2, R88, RZ ;  /* 0x0000005802047227 */ /* 0x000fc600078e00ff */
[----:B------:R-:W-:Y:S01]  /*4bb0*/  IABS R91, R6 ;  /* 0x00000006005b7213 */ /* 0x000fe20000000000 */
[----:B------:R-:W-:Y:S01]  /*4bc0*/  @!P6 IMAD.MOV R86, RZ, RZ, -R86 ;  /* 0x000000ffff56e224 */ /* 0x000fe200078e0a56 */
[C---:B------:R-:W-:Y:S01]  /*4bd0*/  ISETP.GT.U32.AND P6, PT, R3.reuse, R90, PT ;  /* 0x0000005a0300720c */ /* 0x040fe20003fc4070 */
[----:B------:R-:W-:Y:S02]  /*4be0*/  IMAD.MOV R4, RZ, RZ, -R4 ;  /* 0x000000ffff047224 */ /* 0x000fe400078e0a04 */
[----:B------:R-:W-:Y:S02]  /*4bf0*/  VIADD R7, R0, 0xa7 ;  /* 0x000000a700077836 */ /* 0x000fe40000000000 */
[----:B------:R-:W-:Y:S02]  /*4c00*/  IMAD R88, R3, R4, R88 ;  /* 0x0000000403587224 */ /* 0x000fe400078e0258 */
[----:B------:R-:W-:Y:S01]  /*4c10*/  IMAD.HI.U32 R4, R2, R91, RZ ;  /* 0x0000005b02047227 */ /* 0x000fe200078e00ff */
[----:B------:R-:W-:-:S03]  /*4c20*/  IABS R92, R7 ;  /* 0x00000007005c7213 */ /* 0x000fc60000000000 */
[--C-:B------:R-:W-:Y:S02]  /*4c30*/  @!P5 IMAD.IADD R85, R85, 0x1, -R3.reuse ;  /* 0x000000015555d824 */ /* 0x100fe400078e0a03 */
[--C-:B------:R-:W-:Y:S02]  /*4c40*/  @!P4 IMAD.IADD R87, R87, 0x1, -R3.reuse ;  /* 0x000000015757c824 */ /* 0x100fe400078e0a03 */
[--C-:B------:R-:W-:Y:S01]  /*4c50*/  @!P1 IMAD.IADD R89, R89, 0x1, -R3.reuse ;  /* 0x0000000159599824 */ /* 0x100fe200078e0a03 */
[C---:B------:R-:W-:Y:S01]  /*4c60*/  ISETP.GT.U32.AND P5, PT, R3.reuse, R85, PT ;  /* 0x000000550300720c */ /* 0x040fe20003fa4070 */
[----:B------:R-:W-:Y:S01]  /*4c70*/  IMAD.MOV R4, RZ, RZ, -R4 ;  /* 0x000000ffff047224 */ /* 0x000fe200078e0a04 */
[C---:B------:R-:W-:Y:S01]  /*4c80*/  ISETP.GT.U32.AND P4, PT, R3.reuse, R87, PT ;  /* 0x000000570300720c */ /* 0x040fe20003f84070 */
[----:B------:R-:W-:Y:S01]  /*4c90*/  @!P6 IMAD.IADD R90, R90, 0x1, -R3 ;  /* 0x000000015a5ae824 */ /* 0x000fe200078e0a03 */
[C---:B------:R-:W-:Y:S01]  /*4ca0*/  ISETP.GT.U32.AND P6, PT, R3.reuse, R89, PT ;  /* 0x000000590300720c */ /* 0x040fe20003fc4070 */
[----:B------:R-:W-:-:S02]  /*4cb0*/  IMAD R91, R3, R4, R91 ;  /* 0x00000004035b7224 */ /* 0x000fc400078e025b */
[----:B------:R-:W-:-:S04]  /*4cc0*/  IMAD.HI.U32 R4, R2, R92, RZ ;  /* 0x0000005c02047227 */ /* 0x000fc800078e00ff */
[----:B------:R-:W-:Y:S01]  /*4cd0*/  @!P0 IMAD.MOV R84, RZ, RZ, -R84 ;  /* 0x000000ffff548224 */ /* 0x000fe200078e0a54 */
[----:B------:R-:W-:Y:S01]  /*4ce0*/  ISETP.GT.U32.AND P0, PT, R3, R88, PT ;  /* 0x000000580300720c */ /* 0x000fe20003f04070 */
[----:B------:R-:W-:Y:S02]  /*4cf0*/  IMAD.MOV R4, RZ, RZ, -R4 ;  /* 0x000000ffff047224 */ /* 0x000fe400078e0a04 */
[--C-:B------:R-:W-:Y:S01]  /*4d00*/  @!P5 IMAD.IADD R85, R85, 0x1, -R3.reuse ;  /* 0x000000015555d824 */ /* 0x100fe200078e0a03 */
[----:B------:R-:W-:Y:S01]  /*4d10*/  ISETP.GE.AND P5, PT, R8, RZ, PT ;  /* 0x000000ff0800720c */ /* 0x000fe20003fa6270 */
[----:B------:R-:W-:Y:S02]  /*4d20*/  IMAD R92, R3, R4, R92 ;  /* 0x00000004035c7224 */ /* 0x000fe400078e025c */
[--C-:B------:R-:W-:Y:S01]  /*4d30*/  @!P4 IMAD.IADD R87, R87, 0x1, -R3.reuse ;  /* 0x000000015757c824 */ /* 0x100fe200078e0a03 */
[----:B------:R-:W-:Y:S01]  /*4d40*/  ISETP.GE.AND P4, PT, R10, RZ, PT ;  /* 0x000000ff0a00720c */ /* 0x000fe20003f86270 */
[----:B------:R-:W-:Y:S01]  /*4d50*/  @!P6 IMAD.IADD R89, R89, 0x1, -R3 ;  /* 0x000000015959e824 */ /* 0x000fe200078e0a03 */
[----:B------:R-:W-:Y:S01]  /*4d60*/  ISETP.GT.U32.AND P6, PT, R3, R92, PT ;  /* 0x0000005c0300720c */ /* 0x000fe20003fc4070 */
[----:B------:R-:W-:-:S02]  /*4d70*/  VIADD R8, R0, 0xa6 ;  /* 0x000000a600087836 */ /* 0x000fc40000000000 */
[----:B------:R-:W-:Y:S01]  /*4d80*/  @!P3 IMAD.MOV R85, RZ, RZ, -R85 ;  /* 0x000000ffff55b224 */ /* 0x000fe200078e0a55 */
[----:B------:R-:W-:Y:S01]  /*4d90*/  ISETP.GE.AND P3, PT, R9, RZ, PT ;  /* 0x000000ff0900720c */ /* 0x000fe20003f66270 */
[----:B------:R-:W-:Y:S01]  /*4da0*/  @!P0 IMAD.IADD R88, R88, 0x1, -R3 ;  /* 0x0000000158588824 */ /* 0x000fe200078e0a03 */
[----:B------:R-:W-:Y:S01]  /*4db0*/  IABS R93, R8 ;  /* 0x00000008005d7213 */ /* 0x000fe20000000000 */
[----:B------:R-:W-:Y:S01]  /*4dc0*/  @!P2 IMAD.MOV R87, RZ, RZ, -R87 ;  /* 0x000000ffff57a224 */ /* 0x000fe200078e0a57 */
[C---:B------:R-:W-:Y:S01]  /*4dd0*/  ISETP.GT.U32.AND P2, PT, R3.reuse, R90, PT ;  /* 0x0000005a0300720c */ /* 0x040fe20003f44070 */
[C---:B------:R-:W-:Y:S01]  /*4de0*/  VIADD R9, R0.reuse, 0xa5 ;  /* 0x000000a500097836 */ /* 0x040fe20000000000 */
[----:B------:R-:W-:Y:S01]  /*4df0*/  ISETP.GT.U32.AND P1, PT, R3, R88, PT ;  /* 0x000000580300720c */ /* 0x000fe20003f24070 */
[----:B------:R-:W-:Y:S01]  /*4e00*/  VIADD R10, R0, 0xa4 ;  /* 0x000000a4000a7836 */ /* 0x000fe20000000000 */
[----:B------:R-:W-:Y:S01]  /*4e10*/  ISETP.GE.AND P0, PT, R6, RZ, PT ;  /* 0x000000ff0600720c */ /* 0x000fe20003f06270 */
[----:B------:R-:W-:Y:S01]  /*4e20*/  IMAD.HI.U32 R4, R2, R93, RZ ;  /* 0x0000005d02047227 */ /* 0x000fe200078e00ff */
[----:B------:R-:W-:-:S02]  /*4e30*/  IABS R94, R9 ;  /* 0x00000009005e7213 */ /* 0x000fc40000000000 */
[----:B------:R-:W-:Y:S01]  /*4e40*/  IABS R95, R10 ;  /* 0x0000000a005f7213 */ /* 0x000fe20000000000 */
[----:B------:R-:W-:Y:S02]  /*4e50*/  @!P6 IMAD.IADD R92, R92, 0x1, -R3 ;  /* 0x000000015c5ce824 */ /* 0x000fe400078e0a03 */
[----:B------:R-:W-:-:S03]  /*4e60*/  IMAD.HI.U32 R6, R2, R94, RZ ;  /* 0x0000005e02067227 */ /* 0x000fc600078e00ff */
[----:B------:R-:W-:Y:S01]  /*4e70*/  ISETP.GT.U32.AND P6, PT, R3, R92, PT ;  /* 0x0000005c0300720c */ /* 0x000fe20003fc4070 */
[----:B------:R-:W-:Y:S02]  /*4e80*/  IMAD.MOV R4, RZ, RZ, -R4 ;  /* 0x000000ffff047224 */ /* 0x000fe400078e0a04 */
[----:B------:R-:W-:Y:S01]  /*4e90*/  @!P2 IMAD.IADD R90, R90, 0x1, -R3 ;  /* 0x000000015a5aa824 */ /* 0x000fe200078e0a03 */
[----:B------:R-:W-:Y:S01]  /*4ea0*/  ISETP.GE.AND P2, PT, R7, RZ, PT ;  /* 0x000000ff0700720c */ /* 0x000fe20003f46270 */
[----:B------:R-:W-:-:S04]  /*4eb0*/  IMAD.HI.U32 R7, R2, R95, RZ ;  /* 0x0000005f02077227 */ /* 0x000fc800078e00ff */
[----:B------:R-:W-:Y:S02]  /*4ec0*/  IMAD.MOV R6, RZ, RZ, -R6 ;  /* 0x000000ffff067224 */ /* 0x000fe400078e0a06 */
[C---:B------:R-:W-:Y:S02]  /*4ed0*/  IMAD R93, R3.reuse, R4, R93 ;  /* 0x00000004035d7224 */ /* 0x040fe400078e025d */
[----:B------:R-:W-:Y:S01]  /*4ee0*/  @!P1 IMAD.IADD R88, R88, 0x1, -R3 ;  /* 0x0000000158589824 */ /* 0x000fe200078e0a03 */
[C---:B------:R-:W-:Y:S01]  /*4ef0*/  ISETP.GT.U32.AND P1, PT, R3.reuse, R91, PT ;  /* 0x0000005b0300720c */ /* 0x040fe20003f24070 */
[----:B------:R-:W-:Y:S02]  /*4f00*/  IMAD.MOV R4, RZ, RZ, -R7 ;  /* 0x000000ffff047224 */ /* 0x000fe400078e0a07 */
[C---:B------:R-:W-:Y:S02]  /*4f10*/  IMAD R94, R3.reuse, R6, R94 ;  /* 0x00000006035e7224 */ /* 0x040fe400078e025e */
[----:B------:R-:W-:Y:S01]  /*4f20*/  @!P3 IMAD.MOV R89, RZ, RZ, -R89 ;  /* 0x000000ffff59b224 */ /* 0x000fe200078e0a59 */
[C---:B------:R-:W-:Y:S01]  /*4f30*/  ISETP.GT.U32.AND P3, PT, R3.reuse, R93, PT ;  /* 0x0000005d0300720c */ /* 0x040fe20003f64070 */
[----:B------:R-:W-:-:S02]  /*4f40*/  IMAD R95, R3, R4, R95 ;  /* 0x00000004035f7224 */ /* 0x000fc400078e025f */
[----:B------:R-:W-:Y:S01]  /*4f50*/  @!P4 IMAD.MOV R90, RZ, RZ, -R90 ;  /* 0x000000ffff5ac224 */ /* 0x000fe200078e0a5a */
[C---:B------:R-:W-:Y:S01]  /*4f60*/  ISETP.GT.U32.AND P4, PT, R3.reuse, R94, PT ;  /* 0x0000005e0300720c */ /* 0x040fe20003f84070 */
[--C-:B------:R-:W-:Y:S01]  /*4f70*/  @!P6 IMAD.IADD R92, R92, 0x1, -R3.reuse ;  /* 0x000000015c5ce824 */ /* 0x100fe200078e0a03 */
[----:B------:R-:W-:Y:S01]  /*4f80*/  ISETP.GT.U32.AND P6, PT, R3, R95, PT ;  /* 0x0000005f0300720c */ /* 0x000fe20003fc4070 */
[----:B------:R-:W-:Y:S02]  /*4f90*/  VIADD R7, R0, 0xa3 ;  /* 0x000000a300077836 */ /* 0x000fe40000000000 */
[--C-:B------:R-:W-:Y:S01]  /*4fa0*/  @!P1 IMAD.IADD R91, R91, 0x1, -R3.reuse ;  /* 0x000000015b5b9824 */ /* 0x100fe200078e0a03 */
[----:B------:R-:W-:Y:S01]  /*4fb0*/  ISETP.GE.AND P1, PT, R8, RZ, PT ;  /* 0x000000ff0800720c */ /* 0x000fe20003f26270 */
[----:B------:R-:W-:Y:S01]  /*4fc0*/  VIADD R8, R0, 0xa2 ;  /* 0x000000a200087836 */ /* 0x000fe20000000000 */
[----:B------:R-:W-:Y:S01]  /*4fd0*/  IABS R96, R7 ;  /* 0x0000000700607213 */ /* 0x000fe20000000000 */
[--C-:B------:R-:W-:Y:S01]  /*4fe0*/  @!P3 IMAD.IADD R93, R93, 0x1, -R3.reuse ;  /* 0x000000015d5db824 */ /* 0x100fe200078e0a03 */
[----:B------:R-:W-:Y:S01]  /*4ff0*/  ISETP.GE.AND P3, PT, R10, RZ, PT ;  /* 0x000000ff0a00720c */ /* 0x000fe20003f66270 */
[----:B------:R-:W-:Y:S01]  /*5000*/  @!P5 IMAD.MOV R88, RZ, RZ, -R88 ;  /* 0x000000ffff58d224 */ /* 0x000fe200078e0a58 */
[----:B------:R-:W-:Y:S01]  /*5010*/  IABS R97, R8 ;  /* 0x0000000800617213 */ /* 0x000fe20000000000 */
[----:B------:R-:W-:Y:S01]  /*5020*/  @!P4 IMAD.IADD R94, R94, 0x1, -R3 ;  /* 0x000000015e5ec824 */ /* 0x000fe200078e0a03 */
[C---:B------:R-:W-:Y:S01]  /*5030*/  ISETP.GT.U32.AND P4, PT, R3.reuse, R93, PT ;  /* 0x0000005d0300720c */ /* 0x040fe20003f84070 */
[----:B------:R-:W-:Y:S01]  /*5040*/  IMAD.HI.U32 R4, R2, R96, RZ ;  /* 0x0000006002047227 */ /* 0x000fe200078e00ff */
[----:B------:R-:W-:-:S03]  /*5050*/  ISETP.GT.U32.AND P5, PT, R3, R91, PT ;  /* 0x0000005b0300720c */ /* 0x000fc60003fa4070 */
[----:B------:R-:W-:Y:S01]  /*5060*/  @!P6 IMAD.IADD R95, R95, 0x1, -R3 ;  /* 0x000000015f5fe824 */ /* 0x000fe200078e0a03 */
[----:B------:R-:W-:Y:S01]  /*5070*/  ISETP.GT.U32.AND P6, PT, R3, R94, PT ;  /* 0x0000005e0300720c */ /* 0x000fe20003fc4070 */
[----:B------:R-:W-:Y:S02]  /*5080*/  IMAD.MOV R6, RZ, RZ, -R4 ;  /* 0x000000ffff067224 */ /* 0x000fe400078e0a04 */
[----:B------:R-:W-:-:S04]  /*5090*/  IMAD.HI.U32 R4, R2, R97, RZ ;  /* 0x0000006102047227 */ /* 0x000fc800078e00ff */
[----:B------:R-:W-:Y:S02]  /*50a0*/  IMAD R96, R3, R6, R96 ;  /* 0x0000000603607224 */ /* 0x000fe400078e0260 */
[----:B------:R-:W-:Y:S02]  /*50b0*/  IMAD.MOV R4, RZ, RZ, -R4 ;  /* 0x000000ffff047224 */ /* 0x000fe400078e0a04 */
[----:B------:R-:W-:Y:S01]  /*50c0*/  @!P4 IMAD.IADD R93, R93, 0x1, -R3 ;  /* 0x000000015d5dc824 */ /* 0x000fe200078e0a03 */
[C---:B------:R-:W-:Y:S01]  /*50d0*/  ISETP.GT.U32.AND P4, PT, R3.reuse, R96, PT ;  /* 0x000000600300720c */ /* 0x040fe20003f84070 */
[----:B------:R-:W-:Y:S02]  /*50e0*/  IMAD R97, R3, R4, R97 ;  /* 0x0000000403617224 */ /* 0x000fe400078e0261 */
[--C-:B------:R-:W-:Y:S01]  /*50f0*/  @!P5 IMAD.IADD R91, R91, 0x1, -R3.reuse ;  /* 0x000000015b5bd824 */ /* 0x100fe200078e0a03 */
[----:B------:R-:W-:Y:S01]  /*5100*/  ISETP.GE.AND P5, PT, R9, RZ, PT ;  /* 0x000000ff0900720c */ /* 0x000fe20003fa6270 */
[----:B------:R-:W-:Y:S01]  /*5110*/  @!P6 IMAD.IADD R94, R94, 0x1, -R3 ;  /* 0x000000015e5ee824 */ /* 0x000fe200078e0a03 */
[----:B------:R-:W-:Y:S01]  /*5120*/  ISETP.GT.U32.AND P6, PT, R3, R97, PT ;  /* 0x000000610300720c */ /* 0x000fe20003fc4070 */
[----:B------:R-:W-:-:S02]  /*5130*/  VIADD R9, R0, 0xa1 ;  /* 0x000000a100097836 */ /* 0x000fc40000000000 */
[----:B------:R-:W-:Y:S02]  /*5140*/  VIADD R10, R0, 0xa0 ;  /* 0x000000a0000a7836 */ /* 0x000fe40000000000 */
[----:B------:R-:W-:Y:S01]  /*5150*/  @!P1 IMAD.MOV R93, RZ, RZ, -R93 ;  /* 0x000000ffff5d9224 */ /* 0x000fe200078e0a5d */
[----:B------:R-:W-:Y:S01]  /*5160*/  IABS R98, R9 ;  /* 0x0000000900627213 */ /* 0x000fe20000000000 */
[----:B------:R-:W-:Y:S01]  /*5170*/  @!P4 IMAD.IADD R96, R96, 0x1, -R3 ;  /* 0x000000016060c824 */ /* 0x000fe200078e0a03 */
[----:B------:R-:W-:Y:S01]  /*5180*/  IABS R99, R10 ;  /* 0x0000000a00637213 */ /* 0x000fe20000000000 */
[----:B------:R-:W-:Y:S01]  /*5190*/  VIADD R11, R0, 0x9f ;  /* 0x0000009f000b7836 */ /* 0x000fe20000000000 */
[----:B------:R-:W-:Y:S01]  /*51a0*/  ISETP.GE.AND P4, PT, R8, RZ, PT ;  /* 0x000000ff0800720c */ /* 0x000fe20003f86270 */
[----:B------:R-:W-:-:S03]  /*51b0*/  IMAD.HI.U32 R4, R2, R98, RZ ;  /* 0x0000006202047227 */ /* 0x000fc600078e00ff */
[----:B------:R-:W-:Y:S01]  /*51c0*/  IABS R100, R11 ;  /* 0x0000000b00647213 */ /* 0x000fe20000000000 */
[----:B------:R-:W-:Y:S01]  /*51d0*/  @!P6 IMAD.IADD R97, R97, 0x1, -R3 ;  /* 0x000000016161e824 */ /* 0x000fe200078e0a03 */
[----:B------:R-:W-:Y:S01]  /*51e0*/  ISETP.GT.U32.AND P6, PT, R3, R96, PT ;  /* 0x000000600300720c */ /* 0x000fe20003fc4070 */
[----:B------:R-:W-:Y:S02]  /*51f0*/  IMAD.MOV R6, RZ, RZ, -R4 ;  /* 0x000000ffff067224 */ /* 0x000fe400078e0a04 */
[----:B------:R-:W-:-:S04]  /*5200*/  IMAD.HI.U32 R4, R2, R99, RZ ;  /* 0x0000006302047227 */ /* 0x000fc800078e00ff */
[C---:B------:R-:W-:Y:S02]  /*5210*/  IMAD R98, R3.reuse, R6, R98 ;  /* 0x0000000603627224 */ /* 0x040fe400078e0262 */
[----:B------:R-:W-:Y:S02]  /*5220*/  IMAD.MOV R6, RZ, RZ, -R4 ;  /* 0x000000ffff067224 */ /* 0x000fe400078e0a04 */
[----:B------:R-:W-:Y:S01]  /*5230*/  @!P0 IMAD.MOV R91, RZ, RZ, -R91 ;  /* 0x000000ffff5b8224 */ /* 0x000fe200078e0a5b */
[C---:B------:R-:W-:Y:S01]  /*5240*/  ISETP.GT.U32.AND P1, PT, R3.reuse, R98, PT ;  /* 0x000000620300720c */ /* 0x040fe20003f24070 */
[C---:B------:R-:W-:Y:S01]  /*5250*/  IMAD R99, R3.reuse, R6, R99 ;  /* 0x0000000603637224 */ /* 0x040fe200078e0263 */
[C---:B------:R-:W-:Y:S01]  /*5260*/  ISETP.GT.U32.AND P0, PT, R3.reuse, R95, PT ;  /* 0x0000005f0300720c */ /* 0x040fe20003f04070 */
[----:B------:R-:W-:Y:S02]  /*5270*/  @!P6 IMAD.IADD R96, R96, 0x1, -R3 ;  /* 0x000000016060e824 */ /* 0x000fe400078e0a03 */
[----:B------:R-:W-:Y:S01]  /*5280*/  @!P2 IMAD.MOV R92, RZ, RZ, -R92 ;  /* 0x000000ffff5ca224 */ /* 0x000fe200078e0a5c */
[C---:B------:R-:W-:Y:S01]  /*5290*/  ISETP.GT.U32.AND P6, PT, R3.reuse, R99, PT ;  /* 0x000000630300720c */ /* 0x040fe20003fc4070 */
[----:B------:R-:W-:Y:S01]  /*52a0*/  VIADD R6, R0, 0x9e ;  /* 0x0000009e00067836 */ /* 0x000fe20000000000 */
[----:B------:R-:W-:Y:S01]  /*52b0*/  ISETP.GT.U32.AND P2, PT, R3, R97, PT ;  /* 0x000000610300720c */ /* 0x000fe20003f44070 */
[----:B------:R-:W-:-:S03]  /*52c0*/  IMAD.HI.U32 R4, R2, R100, RZ ;  /* 0x0000006402047227 */ /* 0x000fc600078e00ff */
[----:B------:R-:W-:Y:S01]  /*52d0*/  IABS R101, R6 ;  /* 0x0000000600657213 */ /* 0x000fe20000000000 */
[--C-:B------:R-:W-:Y:S01]  /*52e0*/  @!P1 IMAD.IADD R98, R98, 0x1, -R3.reuse ;  /* 0x0000000162629824 */ /* 0x100fe200078e0a03 */
[----:B------:R-:W-:Y:S01]  /*52f0*/  ISETP.GE.AND P1, PT, R6, RZ, PT ;  /* 0x000000ff0600720c */ /* 0x000fe20003f26270 */
[----:B------:R-:W-:Y:S02]  /*5300*/  IMAD.MOV R4, RZ, RZ, -R4 ;  /* 0x000000ffff047224 */ /* 0x000fe400078e0a04 */
[--C-:B------:R-:W-:Y:S01]  /*5310*/  @!P0 IMAD.IADD R95, R95, 0x1, -R3.reuse ;  /* 0x000000015f5f8824 */ /* 0x100fe200078e0a03 */
[----:B------:R-:W-:Y:S01]  /*5320*/  ISETP.GE.AND P0, PT, R7, RZ, PT ;  /* 0x000000ff0700720c */ /* 0x000fe20003f06270 */
[----:B------:R-:W-:Y:S01]  /*5330*/  @!P6 IMAD.IADD R99, R99, 0x1, -R3 ;  /* 0x000000016363e824 */ /* 0x000fe200078e0a03 */
[C---:B------:R-:W-:Y:S01]  /*5340*/  ISETP.GT.U32.AND P6, PT, R3.reuse, R98, PT ;  /* 0x000000620300720c */ /* 0x040fe20003fc4070 */
[----:B------:R-:W-:Y:S02]  /*5350*/  IMAD R100, R3, R4, R100 ;  /* 0x0000000403647224 */ /* 0x000fe400078e0264 */
[----:B------:R-:W-:-:S04]  /*5360*/  IMAD.HI.U32 R4, R2, R101, RZ ;  /* 0x0000006502047227 */ /* 0x000fc800078e00ff */
[----:B------:R-:W-:Y:S01]  /*5370*/  @!P2 IMAD.IADD R97, R97, 0x1, -R3 ;  /* 0x000000016161a824 */ /* 0x000fe200078e0a03 */
[----:B------:R-:W-:Y:S01]  /*5380*/  ISETP.GE.AND P2, PT, R11, RZ, PT ;  /* 0x000000ff0b00720c */ /* 0x000fe20003f46270 */
[----:B------:R-:W-:Y:S02]  /*5390*/  IMAD.MOV R4, RZ, RZ, -R4 ;  /* 0x000000ffff047224 */ /* 0x000fe400078e0a04 */
[----:B------:R-:W-:Y:S01]  /*53a0*/  @!P4 IMAD.MOV R97, RZ, RZ, -R97 ;  /* 0x000000ffff61c224 */ /* 0x000fe200078e0a61 */
[C---:B------:R-:W-:Y:S01]  /*53b0*/  ISETP.GT.U32.AND P4, PT, R3.reuse, R100, PT ;  /* 0x000000640300720c */ /* 0x040fe20003f84070 */
[C---:B------:R-:W-:Y:S02]  /*53c0*/  IMAD R101, R3.reuse, R4, R101 ;  /* 0x0000000403657224 */ /* 0x040fe400078e0265 */
[----:B------:R-:W-:Y:S01]  /*53d0*/  @!P0 IMAD.MOV R96, RZ, RZ, -R96 ;  /* 0x000000ffff608224 */ /* 0x000fe200078e0a60 */
[C---:B------:R-:W-:Y:S01]  /*53e0*/  ISETP.GT.U32.AND P0, PT, R3.reuse, R99, PT ;  /* 0x000000630300720c */ /* 0x040fe20003f04070 */
[----:B------:R-:W-:Y:S01]  /*53f0*/  @!P6 IMAD.IADD R98, R98, 0x1, -R3 ;  /* 0x000000016262e824 */ /* 0x000fe200078e0a03 */
[----:B------:R-:W-:Y:S01]  /*5400*/  ISETP.GT.U32.AND P6, PT, R3, R101, PT ;  /* 0x000000650300720c */ /* 0x000fe20003fc4070 */
[----:B------:R-:W-:-:S02]  /*5410*/  VIADD R7, R0, 0x9d ;  /* 0x0000009d00077836 */ /* 0x000fc40000000000 */
[----:B------:R-:W-:Y:S02]  /*5420*/  VIADD R8, R0, 0x9c ;  /* 0x0000009c00087836 */ /* 0x000fe40000000000 */
[----:B------:R-:W-:Y:S01]  /*5430*/  @!P5 IMAD.MOV R94, RZ, RZ, -R94 ;  /* 0x000000ffff5ed224 */ /* 0x000fe200078e0a5e */
[----:B------:R-:W-:Y:S01]  /*5440*/  IABS R102, R7 ;  /* 0x0000000700667213 */ /* 0x000fe20000000000 */
[----:B------:R-:W-:Y:S01]  /*5450*/  @!P3 IMAD.MOV R95, RZ, RZ, -R95 ;  /* 0x000000ffff5fb224 */ /* 0x000fe200078e0a5f */
[----:B------:R-:W-:Y:S01]  /*5460*/  ISETP.GE.AND P5, PT, R9, RZ, PT ;  /* 0x000000ff0900720c */ /* 0x000fe20003fa6270 */
[----:B------:R-:W-:Y:S01]  /*5470*/  @!P4 IMAD.IADD R100, R100, 0x1, -R3 ;  /* 0x000000016464c824 */ /* 0x000fe200078e0a03 */
[----:B------:R-:W-:Y:S01]  /*5480*/  ISETP.GE.AND P3, PT, R10, RZ, PT ;  /* 0x000000ff0a00720c */ /* 0x000fe20003f66270 */
[----:B------:R-:W-:Y:S01]  /*5490*/  IMAD.HI.U32 R4, R2, R102, RZ ;  /* 0x0000006602047227 */ /* 0x000fe200078e00ff */
[----:B------:R-:W-:Y:S02]  /*54a0*/  IABS R103, R8 ;  /* 0x0000000800677213 */ /* 0x000fe40000000000 */
[----:B------:R-:W-:Y:S01]  /*54b0*/  ISETP.GE.AND P4, PT, R8, RZ, PT ;  /* 0x000000ff0800720c */ /* 0x000fe20003f86270 */
[----:B------:R-:W-:-:S02]  /*54c0*/  VIADD R9, R0, 0x9b ;  /* 0x0000009b00097836 */ /* 0x000fc40000000000 */
[--C-:B------:R-:W-:Y:S01]  /*54d0*/  @!P0 IMAD.IADD R99, R99, 0x1, -R3.reuse ;  /* 0x0000000163638824 */ /* 0x100fe200078e0a03 */
[----:B------:R-:W-:Y:S01]  /*54e0*/  ISETP.GE.AND P0, PT, R7, RZ, PT ;  /* 0x000000ff0700720c */ /* 0x000fe20003f06270 */
[----:B------:R-:W-:Y:S01]  /*54f0*/  @!P6 IMAD.IADD R101, R101, 0x1, -R3 ;  /* 0x000000016565e824 */ /* 0x000fe200078e0a03 */
[----:B------:R-:W-:Y:S01]  /*5500*/  ISETP.GT.U32.AND P6, PT, R3, R100, PT ;  /* 0x000000640300720c */ /* 0x000fe20003fc4070 */
[----:B------:R-:W-:Y:S01]  /*5510*/  IMAD.HI.U32 R6, R2, R103, RZ ;  /* 0x0000006702067227 */ /* 0x000fe200078e00ff */
[----:B------:R-:W-:-:S03]  /*5520*/  IABS R104, R9 ;  /* 0x0000000900687213 */ /* 0x000fc60000000000 */
[----:B------:R-:W-:Y:S02]  /*5530*/  IMAD.MOV R7, RZ, RZ, -R4 ;  /* 0x000000ffff077224 */ /* 0x000fe400078e0a04 */
[----:B------:R-:W-:Y:S02]  /*5540*/  IMAD.MOV R6, RZ, RZ, -R6 ;  /* 0x000000ffff067224 */ /* 0x000fe400078e0a06 */
[C---:B------:R-:W-:Y:S02]  /*5550*/  IMAD R102, R3.reuse, R7, R102 ;  /* 0x0000000703667224 */ /* 0x040fe400078e0266 */
[----:B------:R-:W-:Y:S01]  /*5560*/  @!P5 IMAD.MOV R98, RZ, RZ, -R98 ;  /* 0x000000ffff62d224 */ /* 0x000fe200078e0a62 */
[----:B------:R-:W-:Y:S01]  /*5570*/  ISETP.GT.U32.AND P5, PT, R3, R101, PT ;  /* 0x000000650300720c */ /* 0x000fe20003fa4070 */
[----:B------:R-:W-:-:S04]  /*5580*/  IMAD.HI.U32 R4, R2, R104, RZ ;  /* 0x0000006802047227 */ /* 0x000fc800078e00ff */
[C---:B------:R-:W-:Y:S02]  /*5590*/  IMAD R103, R3.reuse, R6, R103 ;  /* 0x0000000603677224 */ /* 0x040fe400078e0267 */
[----:B------:R-:W-:Y:S01]  /*55a0*/  @!P3 IMAD.MOV R99, RZ, RZ, -R99 ;  /* 0x000000ffff63b224 */ /* 0x000fe200078e0a63 */
[C---:B------:R-:W-:Y:S01]  /*55b0*/  ISETP.GT.U32.AND P3, PT, R3.reuse, R102, PT ;  /* 0x000000660300720c */ /* 0x040fe20003f64070 */
[----:B------:R-:W-:Y:S02]  /*55c0*/  IMAD.MOV R4, RZ, RZ, -R4 ;  /* 0x000000ffff047224 */ /* 0x000fe400078e0a04 */
[----:B------:R-:W-:Y:S01]  /*55d0*/  @!P6 IMAD.IADD R100, R100, 0x1, -R3 ;  /* 0x000000016464e824 */ /* 0x000fe200078e0a03 */
[C---:B------:R-:W-:Y:S01]  /*55e0*/  ISETP.GT.U32.AND P6, PT, R3.reuse, R103, PT ;  /* 0x000000670300720c */ /* 0x040fe20003fc4070 */
[----:B------:R-:W-:Y:S02]  /*55f0*/  IMAD R104, R3, R4, R104 ;  /* 0x0000000403687224 */ /* 0x000fe400078e0268 */
[----:B------:R-:W-:-:S02]  /*5600*/  VIADD R7, R0, 0x9a ;  /* 0x0000009a00077836 */ /* 0x000fc40000000000 */
[--C-:B------:R-:W-:Y:S01]  /*5610*/  @!P5 IMAD.IADD R101, R101, 0x1, -R3.reuse ;  /* 0x000000016565d824 */ /* 0x100fe200078e0a03 */
[----:B------:R-:W-:Y:S01]  /*5620*/  ISETP.GT.U32.AND P5, PT, R3, R104, PT ;  /* 0x000000680300720c */ /* 0x000fe20003fa4070 */
[----:B------:R-:W-:Y:S01]  /*5630*/  VIADD R8, R0, 0x99 ;  /* 0x0000009900087836 */ /* 0x000fe20000000000 */
[----:B------:R-:W-:Y:S01]  /*5640*/  IABS R105, R7 ;  /* 0x0000000700697213 */ /* 0x000fe20000000000 */
[--C-:B------:R-:W-:Y:S01]  /*5650*/  @!P3 IMAD.IADD R102, R102, 0x1, -R3.reuse ;  /* 0x000000016666b824 */ /* 0x100fe200078e0a03 */
[----:B------:R-:W-:Y:S01]  /*5660*/  ISETP.GE.AND P3, PT, R9, RZ, PT ;  /* 0x000000ff0900720c */ /* 0x000fe20003f66270 */
[----:B------:R-:W-:Y:S01]  /*5670*/  VIADD R11, R0, 0x97 ;  /* 0x00000097000b7836 */ /* 0x000fe20000000000 */
[----:B------:R-:W-:Y:S01]  /*5680*/  IABS R106, R8 ;  /* 0x00000008006a7213 */ /* 0x000fe20000000000 */
[----:B------:R-:W-:Y:S01]  /*5690*/  @!P6 IMAD.IADD R103, R103, 0x1, -R3 ;  /* 0x000000016767e824 */ /* 0x000fe200078e0a03 */
[----:B------:R-:W-:Y:S01]  /*56a0*/  ISETP.GT.U32.AND P6, PT, R3, R102, PT ;  /* 0x000000660300720c */ /* 0x000fe20003fc4070 */
[----:B------:R-:W-:Y:S01]  /*56b0*/  IMAD.HI.U32 R4, R2, R105, RZ ;  /* 0x0000006902047227 */ /* 0x000fe200078e00ff */
[----:B------:R-:W-:-:S03]  /*56c0*/  IABS R108, R11 ;  /* 0x0000000b006c7213 */ /* 0x000fc60000000000 */
[----:B------:R-:W-:Y:S02]  /*56d0*/  IMAD.MOV R4, RZ, RZ, -R4 ;  /* 0x000000ffff047224 */ /* 0x000fe400078e0a04 */
[----:B------:R-:W-:Y:S01]  /*56e0*/  @!P5 IMAD.IADD R104, R104, 0x1, -R3 ;  /* 0x000000016868d824 */ /* 0x000fe200078e0a03 */
[----:B------:R-:W-:Y:S01]  /*56f0*/  ISETP.GT.U32.AND P5, PT, R3, R103, PT ;  /* 0x000000670300720c */ /* 0x000fe20003fa4070 */
[----:B------:R-:W-:-:S04]  /*5700*/  IMAD.HI.U32 R6, R2, R106, RZ ;  /* 0x0000006a02067227 */ /* 0x000fc800078e00ff */
[C---:B------:R-:W-:Y:S02]  /*5710*/  IMAD R105, R3.reuse, R4, R105 ;  /* 0x0000000403697224 */ /* 0x040fe400078e0269 */
[----:B------:R-:W-:Y:S02]  /*5720*/  IMAD.MOV R6, RZ, RZ, -R6 ;  /* 0x000000ffff067224 */ /* 0x000fe400078e0a06 */
[----:B------:R-:W-:Y:S01]  /*5730*/  @!P6 IMAD.IADD R102, R102, 0x1, -R3 ;  /* 0x000000016666e824 */ /* 0x000fe200078e0a03 */
[C---:B------:R-:W-:Y:S01]  /*5740*/  ISETP.GT.U32.AND P6, PT, R3.reuse, R105, PT ;  /* 0x000000690300720c */ /* 0x040fe20003fc4070 */
[----:B------:R-:W-:Y:S02]  /*5750*/  IMAD R106, R3, R6, R106 ;  /* 0x00000006036a7224 */ /* 0x000fe400078e026a */
[----:B------:R-:W-:-:S04]  /*5760*/  IMAD.HI.U32 R6, R2, R108, RZ ;  /* 0x0000006c02067227 */ /* 0x000fc800078e00ff */
[--C-:B------:R-:W-:Y:S01]  /*5770*/  @!P5 IMAD.IADD R103, R103, 0x1, -R3.reuse ;  /* 0x000000016767d824 */ /* 0x100fe200078e0a03 */
[----:B------:R-:W-:Y:S01]  /*5780*/  ISETP.GT.U32.AND P5, PT, R3, R106, PT ;  /* 0x0000006a0300720c */ /* 0x000fe20003fa4070 */
[C---:B------:R-:W-:Y:S02]  /*5790*/  VIADD R10, R0.reuse, 0x98 ;  /* 0x00000098000a7836 */ /* 0x040fe40000000000 */
[----:B------:R-:W-:Y:S02]  /*57a0*/  IMAD.MOV R6, RZ, RZ, -R6 ;  /* 0x000000ffff067224 */ /* 0x000fe400078e0a06 */
[----:B------:R-:W-:Y:S01]  /*57b0*/  @!P6 IMAD.IADD R105, R105, 0x1, -R3 ;  /* 0x000000016969e824 */ /* 0x000fe200078e0a03 */
[----:B------:R-:W-:Y:S01]  /*57c0*/  IABS R107, R10 ;  /* 0x0000000a006b7213 */ /* 0x000fe20000000000 */
[----:B------:R-:W-:Y:S02]  /*57d0*/  IMAD R108, R3, R6, R108 ;  /* 0x00000006036c7224 */ /* 0x000fe400078e026c */
[----:B------:R-:W-:Y:S01]  /*57e0*/  @!P1 IMAD.MOV R101, RZ, RZ, -R101 ;  /* 0x000000ffff659224 */ /* 0x000fe200078e0a65 */
[----:B------:R-:W-:Y:S01]  /*57f0*/  ISETP.GE.AND P1, PT, R7, RZ, PT ;  /* 0x000000ff0700720c */ /* 0x000fe20003f26270 */
[----:B------:R-:W-:-:S02]  /*5800*/  VIADD R7, R0, 0x96 ;  /* 0x0000009600077836 */ /* 0x000fc40000000000 */
[----:B------:R-:W-:Y:S01]  /*5810*/  @!P0 IMAD.MOV R102, RZ, RZ, -R102 ;  /* 0x000000ffff668224 */ /* 0x000fe200078e0a66 */
[C---:B------:R-:W-:Y:S01]  /*5820*/  ISETP.GT.U32.AND P0, PT, R3.reuse, R105, PT ;  /* 0x000000690300720c */ /* 0x040fe20003f04070 */
[----:B------:R-:W-:Y:S01]  /*5830*/  @!P4 IMAD.MOV R103, RZ, RZ, -R103 ;  /* 0x000000ffff67c224 */ /* 0x000fe200078e0a67 */
[----:B------:R-:W-:Y:S01]  /*5840*/  ISETP.GT.U32.AND P4, PT, R3, R108, PT ;  /* 0x0000006c0300720c */ /* 0x000fe20003f84070 */
[----:B------:R-:W-:Y:S01]  /*5850*/  IMAD.HI.U32 R4, R2, R107, RZ ;  /* 0x0000006b02047227 */ /* 0x000fe200078e00ff */
[----:B------:R-:W-:-:S03]  /*5860*/  IABS R109, R7 ;  /* 0x00000007006d7213 */ /* 0x000fc60000000000 */
[----:B------:R-:W-:Y:S02]  /*5870*/  @!P5 IMAD.IADD R106, R106, 0x1, -R3 ;  /* 0x000000016a6ad824 */ /* 0x000fe400078e0a03 */
[----:B------:R-:W-:Y:S02]  /*5880*/  IMAD.MOV R4, RZ, RZ, -R4 ;  /* 0x000000ffff047224 */ /* 0x000fe400078e0a04 */
[----:B------:R-:W-:Y:S01]  /*5890*/  VIADD R6, R0, 0x95 ;  /* 0x0000009500067836 */ /* 0x000fe20000000000 */
[C---:B------:R-:W-:Y:S01]  /*58a0*/  ISETP.GT.U32.AND P5, PT, R3.reuse, R106, PT ;  /* 0x0000006a0300720c */ /* 0x040fe20003fa4070 */
[C---:B------:R-:W-:Y:S02]  /*58b0*/  IMAD R107, R3.reuse, R4, R107 ;  /* 0x00000004036b7224 */ /* 0x040fe400078e026b */
[----:B------:R-:W-:Y:S01]  /*58c0*/  IMAD.HI.U32 R4, R2, R109, RZ ;  /* 0x0000006d02047227 */ /* 0x000fe200078e00ff */
[----:B------:R-:W-:Y:S02]  /*58d0*/  IABS R110, R6 ;  /* 0x00000006006e7213 */ /* 0x000fe40000000000 */
[----:B------:R-:W-:Y:S01]  /*58e0*/  ISETP.GT.U32.AND P6, PT, R3, R107, PT ;  /* 0x0000006b0300720c */ /* 0x000fe20003fc4070 */
[----:B------:R-:W-:-:S02]  /*58f0*/  IMAD.MOV R4, RZ, RZ, -R4 ;  /* 0x000000ffff047224 */ /* 0x000fc400078e0a04 */
[--C-:B------:R-:W-:Y:S01]  /*5900*/  @!P0 IMAD.IADD R105, R105, 0x1, -R3.reuse ;  /* 0x0000000169698824 */ /* 0x100fe200078e0a03 */
[----:B------:R-:W-:Y:S01]  /*5910*/  ISETP.GE.AND P0, PT, R11, RZ, PT ;  /* 0x000000ff0b00720c */ /* 0x000fe20003f06270 */
[----:B------:R-:W-:Y:S01]  /*5920*/  @!P4 IMAD.IADD R108, R108, 0x1, -R3 ;  /* 0x000000016c6cc824 */ /* 0x000fe200078e0a03 */
[----:B------:R-:W-:Y:S01]  /*5930*/  ISETP.GE.AND P4, PT, R7, RZ, PT ;  /* 0x000000ff0700720c */ /* 0x000fe20003f86270 */
[C---:B------:R-:W-:Y:S02]  /*5940*/  IMAD R109, R3.reuse, R4, R109 ;  /* 0x00000004036d7224 */ /* 0x040fe400078e026d */
[----:B------:R-:W-:Y:S01]  /*5950*/  @!P1 IMAD.MOV R105, RZ, RZ, -R105 ;  /* 0x000000ffff699224 */ /* 0x000fe200078e0a69 */
[----:B------:R-:W-:Y:S01]  /*5960*/  ISETP.GT.U32.AND P1, PT, R3, R108, PT ;  /* 0x0000006c0300720c */ /* 0x000fe20003f24070 */
[----:B------:R-:W-:-:S04]  /*5970*/  IMAD.HI.U32 R4, R2, R110, RZ ;  /* 0x0000006e02047227 */ /* 0x000fc800078e00ff */
[----:B------:R-:W-:Y:S01]  /*5980*/  @!P2 IMAD.MOV R100, RZ, RZ, -R100 ;  /* 0x000000ffff64a224 */ /* 0x000fe200078e0a64 */
[C---:B------:R-:W-:Y:S01]  /*5990*/  ISETP.GT.U32.AND P2, PT, R3.reuse, R104, PT ;  /* 0x000000680300720c */ /* 0x040fe20003f44070 */
[--C-:B------:R-:W-:Y:S01]  /*59a0*/  @!P5 IMAD.IADD R106, R106, 0x1, -R3.reuse ;  /* 0x000000016a6ad824 */ /* 0x100fe200078e0a03 */
[----:B------:R-:W-:Y:S01]  /*59b0*/  ISETP.GT.U32.AND P5, PT, R3, R109, PT ;  /* 0x0000006d0300720c */ /* 0x000fe20003fa4070 */
[----:B------:R-:W-:Y:S02]  /*59c0*/  IMAD.MOV R4, RZ, RZ, -R4 ;  /* 0x000000ffff047224 */ /* 0x000fe400078e0a04 */
[--C-:B------:R-:W-:Y:S02]  /*59d0*/  @!P6 IMAD.IADD R107, R107, 0x1, -R3.reuse ;  /* 0x000000016b6be824 */ /* 0x100fe400078e0a03 */
[C---:B------:R-:W-:Y:S02]  /*59e0*/  IMAD R110, R3.reuse, R4, R110 ;  /* 0x00000004036e7224 */ /* 0x040fe400078e026e */
[--C-:B------:R-:W-:Y:S01]  /*59f0*/  @!P1 IMAD.IADD R108, R108, 0x1, -R3.reuse ;  /* 0x000000016c6c9824 */ /* 0x100fe200078e0a03 */
[C---:B------:R-:W-:Y:S01]  /*5a00*/  ISETP.GT.U32.AND P6, PT, R3.reuse, R107, PT ;  /* 0x0000006b0300720c */ /* 0x040fe20003fc4070 */
[----:B------:R-:W-:Y:S01]  /*5a10*/  VIADD R4, R0, 0x94 ;  /* 0x0000009400047836 */ /* 0x000fe20000000000 */
[----:B------:R-:W-:Y:S01]  /*5a20*/  ISETP.GT.U32.AND P1, PT, R3, R110, PT ;  /* 0x0000006e0300720c */ /* 0x000fe20003f24070 */
[--C-:B------:R-:W-:Y:S01]  /*5a30*/  @!P2 IMAD.IADD R104, R104, 0x1, -R3.reuse ;  /* 0x000000016868a824 */ /* 0x100fe200078e0a03 */
[----:B------:R-:W-:Y:S01]  /*5a40*/  ISETP.GE.AND P2, PT, R8, RZ, PT ;  /* 0x000000ff0800720c */ /* 0x000fe20003f46270 */
[----:B------:R-:W-:Y:S01]  /*5a50*/  @!P5 IMAD.IADD R109, R109, 0x1, -R3 ;  /* 0x000000016d6dd824 */ /* 0x000fe200078e0a03 */
[----:B------:R-:W-:Y:S01]  /*5a60*/  IABS R111, R4 ;  /* 0x00000004006f7213 */ /* 0x000fe20000000000 */
[----:B------:R-:W-:Y:S01]  /*5a70*/  @!P3 IMAD.MOV R104, RZ, RZ, -R104 ;  /* 0x000000ffff68b224 */ /* 0x000fe200078e0a68 */
[----:B------:R-:W-:Y:S01]  /*5a80*/  ISETP.GE.AND P3, PT, R10, RZ, PT ;  /* 0x000000ff0a00720c */ /* 0x000fe20003f66270 */
[C---:B------:R-:W-:Y:S01]  /*5a90*/  VIADD R7, R0.reuse, 0x92 ;  /* 0x0000009200077836 */ /* 0x040fe20000000000 */
[----:B------:R-:W-:Y:S01]  /*5aa0*/  ISETP.GT.U32.AND P5, PT, R3, R109, PT ;  /* 0x0000006d0300720c */ /* 0x000fe20003fa4070 */
[----:B------:R-:W-:-:S02]  /*5ab0*/  VIADD R8, R0, 0x91 ;  /* 0x0000009100087836 */ /* 0x000fc40000000000 */
[--C-:B------:R-:W-:Y:S01]  /*5ac0*/  @!P6 IMAD.IADD R107, R107, 0x1, -R3.reuse ;  /* 0x000000016b6be824 */ /* 0x100fe200078e0a03 */
[----:B------:R-:W-:Y:S01]  /*5ad0*/  ISETP.GE.AND P6, PT, R6, RZ, PT ;  /* 0x000000ff0600720c */ /* 0x000fe20003fc6270 */
[----:B------:R-:W-:Y:S01]  /*5ae0*/  @!P1 IMAD.IADD R110, R110, 0x1, -R3 ;  /* 0x000000016e6e9824 */ /* 0x000fe200078e0a03 */
[----:B------:R-:W-:Y:S01]  /*5af0*/  IABS R113, R7 ;  /* 0x0000000700717213 */ /* 0x000fe20000000000 */
[----:B------:R-:W-:Y:S01]  /*5b00*/  VIADD R6, R0, 0x93 ;  /* 0x0000009300067836 */ /* 0x000fe20000000000 */
[----:B------:R-:W-:Y:S01]  /*5b10*/  IABS R114, R8 ;  /* 0x0000000800727213 */ /* 0x000fe20000000000 */
[----:B------:R-:W-:Y:S01]  /*5b20*/  @!P2 IMAD.MOV R106, RZ, RZ, -R106 ;  /* 0x000000ffff6aa224 */ /* 0x000fe200078e0a6a */
[----:B------:R-:W-:Y:S01]  /*5b30*/  ISETP.GE.AND P2, PT, R4, RZ, PT ;  /* 0x000000ff0400720c */ /* 0x000fe20003f46270 */
[----:B------:R-:W-:Y:S01]  /*5b40*/  IMAD.HI.U32 R4, R2, R111, RZ ;  /* 0x0000006f02047227 */ /* 0x000fe200078e00ff */
[----:B------:R-:W-:Y:S02]  /*5b50*/  ISETP.GT.U32.AND P1, PT, R3, R110, PT ;  /* 0x0000006e0300720c */ /* 0x000fe40003f24070 */
[----:B------:R-:W-:Y:S01]  /*5b60*/  IABS R112, R6 ;  /* 0x0000000600707213 */ /* 0x000fe20000000000 */
[----:B------:R-:W-:Y:S01]  /*5b70*/  @!P3 IMAD.MOV R107, RZ, RZ, -R107 ;  /* 0x000000ffff6bb224 */ /* 0x000fe200078e0a6b */
[----:B------:R-:W-:Y:S01]  /*5b80*/  ISETP.GE.AND P3, PT, R6, RZ, PT ;  /* 0x000000ff0600720c */ /* 0x000fe20003f66270 */
[----:B------:R-:W-:Y:S01]  /*5b90*/  @!P5 IMAD.IADD R109, R109, 0x1, -R3 ;  /* 0x000000016d6dd824 */ /* 0x000fe200078e0a03 */
[----:B------:R-:W-:Y:S01]  /*5ba0*/  ISETP.GE.AND P5, PT, R8, RZ, PT ;  /* 0x000000ff0800720c */ /* 0x000fe20003fa6270 */
[----:B------:R-:W-:-:S02]  /*5bb0*/  IMAD.MOV R8, RZ, RZ, -R4 ;  /* 0x000000ffff087224 */ /* 0x000fc400078e0a04 */
[----:B------:R-:W-:-:S04]  /*5bc0*/  IMAD.HI.U32 R6, R2, R113, RZ ;  /* 0x0000007102067227 */ /* 0x000fc800078e00ff */
[C---:B------:R-:W-:Y:S02]  /*5bd0*/  IMAD R111, R3.reuse, R8, R111 ;  /* 0x00000008036f7224 */ /* 0x040fe400078e026f */
[----:B------:R-:W-:Y:S02]  /*5be0*/  IMAD.MOV R6, RZ, RZ, -R6 ;  /* 0x000000ffff067224 */ /* 0x000fe400078e0a06 */
[----:B------:R-:W-:Y:S01]  /*5bf0*/  @!P4 IMAD.MOV R109, RZ, RZ, -R109 ;  /* 0x000000ffff6dc224 */ /* 0x000fe200078e0a6d */
[C---:B------:R-:W-:Y:S01]  /*5c00*/  ISETP.GT.U32.AND P4, PT, R3.reuse, R111, PT ;  /* 0x0000006f0300720c */ /* 0x040fe20003f84070 */
[----:B------:R-:W-:Y:S02]  /*5c10*/  @!P1 IMAD.IADD R110, R110, 0x1, -R3 ;  /* 0x000000016e6e9824 */ /* 0x000fe400078e0a03 */
[----:B------:R-:W-:Y:S02]  /*5c20*/  IMAD R113, R3, R6, R113 ;  /* 0x0000000603717224 */ /* 0x000fe400078e0271 */
[----:B------:R-:W-:-:S02]  /*5c30*/  @!P6 IMAD.MOV R110, RZ, RZ, -R110 ;  /* 0x000000ffff6ee224 */ /* 0x000fc400078e0a6e */
[----:B------:R-:W-:Y:S01]  /*5c40*/  IMAD.HI.U32 R4, R2, R112, RZ ;  /* 0x0000007002047227 */ /* 0x000fe200078e00ff */
[----:B------:R-:W-:-:S03]  /*5c50*/  ISETP.GT.U32.AND P6, PT, R3, R113, PT ;  /* 0x000000710300720c */ /* 0x000fc60003fc4070 */
[----:B------:R-:W-:Y:S01]  /*5c60*/  @!P0 IMAD.MOV R108, RZ, RZ, -R108 ;  /* 0x000000ffff6c8224 */ /* 0x000fe200078e0a6c */
[----:B------:R-:W-:Y:S01]  /*5c70*/  ISETP.GE.AND P0, PT, R7, RZ, PT ;  /* 0x000000ff0700720c */ /* 0x000fe20003f06270 */
[----:B------:R-:W-:Y:S02]  /*5c80*/  IMAD.MOV R7, RZ, RZ, -R4 ;  /* 0x000000ffff077224 */ /* 0x000fe400078e0a04 */
[----:B------:R-:W-:Y:S02]  /*5c90*/  VIADD R8, R0, 0x8f ;  /* 0x0000008f00087836 */ /* 0x000fe40000000000 */
[----:B------:R-:W-:Y:S02]  /*5ca0*/  IMAD R112, R3, R7, R112 ;  /* 0x0000000703707224 */ /* 0x000fe400078e0270 */
[--C-:B------:R-:W-:Y:S01]  /*5cb0*/  @!P4 IMAD.IADD R111, R111, 0x1, -R3.reuse ;  /* 0x000000016f6fc824 */ /* 0x100fe200078e0a03 */
[----:B------:R-:W-:Y:S01]  /*5cc0*/  IABS R116, R8 ;  /* 0x0000000800747213 */ /* 0x000fe20000000000 */
[----:B------:R-:W-:Y:S01]  /*5cd0*/  @!P6 IMAD.IADD R113, R113, 0x1, -R3 ;  /* 0x000000017171e824 */ /* 0x000fe200078e0a03 */
[C---:B------:R-:W-:Y:S01]  /*5ce0*/  ISETP.GT.U32.AND P1, PT, R3.reuse, R112, PT ;  /* 0x000000700300720c */ /* 0x040fe20003f24070 */
[----:B------:R-:W-:Y:S01]  /*5cf0*/  IMAD.HI.U32 R4, R2, R114, RZ ;  /* 0x0000007202047227 */ /* 0x000fe200078e00ff */
[----:B------:R-:W-:-:S02]  /*5d00*/  ISETP.GT.U32.AND P4, PT, R3, R111, PT ;  /* 0x0000006f0300720c */ /* 0x000fc40003f84070 */
[----:B------:R-:W-:Y:S01]  /*5d10*/  ISETP.GT.U32.AND P6, PT, R3, R113, PT ;  /* 0x000000710300720c */ /* 0x000fe20003fc4070 */
[----:B------:R-:W-:Y:S02]  /*5d20*/  IMAD.MOV R4, RZ, RZ, -R4 ;  /* 0x000000ffff047224 */ /* 0x000fe400078e0a04 */
[----:B------:R-:W-:-:S04]  /*5d30*/  IMAD.HI.U32 R6, R2, R116, RZ ;  /* 0x0000007402067227 */ /* 0x000fc800078e00ff */
[----:B------:R-:W-:Y:S02]  /*5d40*/  VIADD R7, R0, 0x90 ;  /* 0x0000009000077836 */ /* 0x000fe40000000000 */
[----:B------:R-:W-:Y:S02]  /*5d50*/  IMAD R114, R3, R4, R114 ;  /* 0x0000000403727224 */ /* 0x000fe400078e0272 */
[----:B------:R-:W-:Y:S01]  /*5d60*/  IMAD.MOV R6, RZ, RZ, -R6 ;  /* 0x000000ffff067224 */ /* 0x000fe200078e0a06 */
[----:B------:R-:W-:Y:S01]  /*5d70*/  IABS R115, R7 ;  /* 0x0000000700737213 */ /* 0x000fe20000000000 */
[--C-:B------:R-:W-:Y:S02]  /*5d80*/  @!P1 IMAD.IADD R112, R112, 0x1, -R3.reuse ;  /* 0x0000000170709824 */ /* 0x100fe400078e0a03 */
[--C-:B------:R-:W-:Y:S01]  /*5d90*/  @!P4 IMAD.IADD R111, R111, 0x1, -R3.reuse ;  /* 0x000000016f6fc824 */ /* 0x100fe200078e0a03 */
[C---:B------:R-:W-:Y:S01]  /*5da0*/  ISETP.GT.U32.AND P4, PT, R3.reuse, R114, PT ;  /* 0x000000720300720c */ /* 0x040fe20003f84070 */
[C---:B------:R-:W-:Y:S01]  /*5db0*/  IMAD R116, R3.reuse, R6, R116 ;  /* 0x0000000603747224 */ /* 0x040fe200078e0274 */
[----:B------:R-:W-:Y:S01]  /*5dc0*/  ISETP.GT.U32.AND P1, PT, R3, R112, PT ;  /* 0x000000700300720c */ /* 0x000fe20003f24070 */
[----:B------:R-:W-:-:S02]  /*5dd0*/  @!P6 IMAD.IADD R113, R113, 0x1, -R3 ;  /* 0x000000017171e824 */ /* 0x000fc400078e0a03 */
[----:B------:R-:W-:Y:S01]  /*5de0*/  VIADD R9, R0, 0x8e ;  /* 0x0000008e00097836 */ /* 0x000fe20000000000 */
[----:B------:R-:W-:Y:S01]  /*5df0*/  ISETP.GT.U32.AND P6, PT, R3, R116, PT ;  /* 0x000000740300720c */ /* 0x000fe20003fc4070 */
[----:B------:R-:W-:-:S03]  /*5e00*/  IMAD.HI.U32 R4, R2, R115, RZ ;  /* 0x0000007302047227 */ /* 0x000fc600078e00ff */
[----:B------:R-:W-:Y:S01]  /*5e10*/  IABS R117, R9 ;  /* 0x0000000900757213 */ /* 0x000fe20000000000 */
[----:B------:R-:W-:Y:S02]  /*5e20*/  IMAD.MOV R4, RZ, RZ, -R4 ;  /* 0x000000ffff047224 */ /* 0x000fe400078e0a04 */
[C---:B------:R-:W-:Y:S02]  /*5e30*/  VIADD R10, R0.reuse, 0x8d ;  /* 0x0000008d000a7836 */ /* 0x040fe40000000000 */
[----:B------:R-:W-:Y:S02]  /*5e40*/  IMAD R115, R3, R4, R115 ;  /* 0x0000000403737224 */ /* 0x000fe400078e0273 */
[----:B------:R-:W-:Y:S01]  /*5e50*/  VIADD R11, R0, 0x8c ;  /* 0x0000008c000b7836 */ /* 0x000fe20000000000 */
[----:B------:R-:W-:Y:S01]  /*5e60*/  IABS R118, R10 ;  /* 0x0000000a00767213 */ /* 0x000fe20000000000 */
[----:B------:R-:W-:Y:S02]  /*5e70*/  @!P4 IMAD.IADD R114, R114, 0x1, -R3 ;  /* 0x000000017272c824 */ /* 0x000fe400078e0a03 */
[----:B------:R-:W-:Y:S01]  /*5e80*/  IMAD.HI.U32 R4, R2, R117, RZ ;  /* 0x0000007502047227 */ /* 0x000fe200078e00ff */
[----:B------:R-:W-:-:S02]  /*5e90*/  IABS R119, R11 ;  /* 0x0000000b00777213 */ /* 0x000fc40000000000 */
[C---:B------:R-:W-:Y:S01]  /*5ea0*/  ISETP.GT.U32.AND P4, PT, R3.reuse, R114, PT ;  /* 0x000000720300720c */ /* 0x040fe20003f84070 */
[--C-:B------:R-:W-:Y:S01]  /*5eb0*/  @!P1 IMAD.IADD R112, R112, 0x1, -R3.reuse ;  /* 0x0000000170709824 */ /* 0x100fe200078e0a03 */
[C---:B------:R-:W-:Y:S01]  /*5ec0*/  ISETP.GT.U32.AND P1, PT, R3.reuse, R115, PT ;  /* 0x000000730300720c */ /* 0x040fe20003f24070 */
[----:B------:R-:W-:Y:S02]  /*5ed0*/  @!P6 IMAD.IADD R116, R116, 0x1, -R3 ;  /* 0x000000017474e824 */ /* 0x000fe400078e0a03 */
[----:B------:R-:W-:Y:S02]  /*5ee0*/  IMAD.MOV R4, RZ, RZ, -R4 ;  /* 0x000000ffff047224 */ /* 0x000fe400078e0a04 */
[----:B------:R-:W-:Y:S01]  /*5ef0*/  @!P3 IMAD.MOV R112, RZ, RZ, -R112 ;  /* 0x000000ffff70b224 */ /* 0x000fe200078e0a70 */
[C---:B------:R-:W-:Y:S01]  /*5f00*/  ISETP.GT.U32.AND P3, PT, R3.reuse, R116, PT ;  /* 0x000000740300720c */ /* 0x040fe20003f64070 */
[----:B------:R-:W-:Y:S02]  /*5f10*/  IMAD R117, R3, R4, R117 ;  /* 0x0000000403757224 */ /* 0x000fe400078e0275 */
[----:B------:R-:W-:-:S04]  /*5f20*/  IMAD.HI.U32 R6, R2, R118, RZ ;  /* 0x0000007602067227 */ /* 0x000fc800078e00ff */
[----:B------:R-:W-:-:S04]  /*5f30*/  IMAD.HI.U32 R4, R2, R119, RZ ;  /* 0x0000007702047227 */ /* 0x000fc800078e00ff */
[----:B------:R-:W-:Y:S02]  /*5f40*/  IMAD.MOV R6, RZ, RZ, -R6 ;  /* 0x000000ffff067224 */ /* 0x000fe400078e0a06 */
[----:B------:R-:W-:Y:S02]  /*5f50*/  IMAD.MOV R4, RZ, RZ, -R4 ;  /* 0x000000ffff047224 */ /* 0x000fe400078e0a04 */
[C---:B------:R-:W-:Y:S02]  /*5f60*/  IMAD R118, R3.reuse, R6, R118 ;  /* 0x0000000603767224 */ /* 0x040fe400078e0276 */
[----:B------:R-:W-:Y:S01]  /*5f70*/  @!P4 IMAD.IADD R114, R114, 0x1, -R3 ;  /* 0x000000017272c824 */ /* 0x000fe200078e0a03 */
[C---:B------:R-:W-:Y:S01]  /*5f80*/  ISETP.GT.U32.AND P4, PT, R3.reuse, R117, PT ;  /* 0x000000750300720c */ /* 0x040fe20003f84070 */
[C---:B------:R-:W-:Y:S02]  /*5f90*/  IMAD R119, R3.reuse, R4, R119 ;  /* 0x0000000403777224 */ /* 0x040fe400078e0277 */
[----:B------:R-:W-:Y:S01]  /*5fa0*/  @!P5 IMAD.MOV R114, RZ, RZ, -R114 ;  /* 0x000000ffff72d224 */ /* 0x000fe200078e0a72 */
[C---:B------:R-:W-:Y:S01]  /*5fb0*/  ISETP.GT.U32.AND P5, PT, R3.reuse, R118, PT ;  /* 0x000000760300720c */ /* 0x040fe20003fa4070 */
[----:B------:R-:W-:Y:S01]  /*5fc0*/  @!P3 IMAD.IADD R116, R116, 0x1, -R3 ;  /* 0x000000017474b824 */ /* 0x000fe200078e0a03 */
[----:B------:R-:W-:Y:S01]  /*5fd0*/  ISETP.GT.U32.AND P3, PT, R3, R119, PT ;  /* 0x000000770300720c */ /* 0x000fe20003f64070 */
[----:B------:R-:W-:Y:S01]  /*5fe0*/  @!P2 IMAD.MOV R111, RZ, RZ, -R111 ;  /* 0x000000ffff6fa224 */ /* 0x000fe200078e0a6f */
[----:B------:R-:W-:Y:S01]  /*5ff0*/  ISETP.GE.AND P2, PT, R7, RZ, PT ;  /* 0x000000ff0700720c */ /* 0x000fe20003f46270 */
[----:B------:R-:W-:Y:S01]  /*6000*/  @!P1 IMAD.IADD R115, R115, 0x1, -R3 ;  /* 0x0000000173739824 */ /* 0x000fe200078e0a03 */
[----:B------:R-:W-:Y:S01]  /*6010*/  ISETP.GE.AND P1, PT, R8, RZ, PT ;  /* 0x000000ff0800720c */ /* 0x000fe20003f26270 */
[----:B------:R-:W-:-:S02]  /*6020*/  VIADD R7, R0, 0x8b ;  /* 0x0000008b00077836 */ /* 0x000fc40000000000 */
[----:B------:R-:W-:Y:S01]  /*6030*/  VIADD R8, R0, 0x8a ;  /* 0x0000008a00087836 */ /* 0x000fe20000000000 */
[----:B------:R-:W-:Y:S01]  /*6040*/  ISETP.GT.U32.AND P6, PT, R3, R115, PT ;  /* 0x000000730300720c */ /* 0x000fe20003fc4070 */
[--C-:B------:R-:W-:Y:S01]  /*6050*/  @!P4 IMAD.IADD R117, R117, 0x1, -R3.reuse ;  /* 0x000000017575c824 */ /* 0x100fe200078e0a03 */
[----:B------:R-:W-:Y:S01]  /*6060*/  IABS R120, R7 ;  /* 0x0000000700787213 */ /* 0x000fe20000000000 */
[--C-:B------:R-:W-:Y:S01]  /*6070*/  @!P5 IMAD.IADD R118, R118, 0x1, -R3.reuse ;  /* 0x000000017676d824 */ /* 0x100fe200078e0a03 */
[----:B------:R-:W-:Y:S01]  /*6080*/  IABS R121, R8 ;  /* 0x0000000800797213 */ /* 0x000fe20000000000 */
[----:B------:R-:W-:Y:S01]  /*6090*/  @!P3 IMAD.IADD R119, R119, 0x1, -R3 ;  /* 0x000000017777b824 */ /* 0x000fe200078e0a03 */
[----:B------:R-:W-:Y:S01]  /*60a0*/  ISETP.GT.U32.AND P5, PT, R3, R117, PT ;  /* 0x000000750300720c */ /* 0x000fe20003fa4070 */
[----:B------:R-:W-:Y:S01]  /*60b0*/  IMAD.HI.U32 R4, R2, R120, RZ ;  /* 0x0000007802047227 */ /* 0x000fe200078e00ff */
[----:B------:R-:W-:Y:S02]  /*60c0*/  ISETP.GE.AND P4, PT, R11, RZ, PT ;  /* 0x000000ff0b00720c */ /* 0x000fe40003f86270 */
[----:B------:R-:W-:Y:S01]  /*60d0*/  ISETP.GT.U32.AND P3, PT, R3, R119, PT ;  /* 0x000000770300720c */ /* 0x000fe20003f64070 */
[----:B------:R-:W-:-:S02]  /*60e0*/  IMAD.MOV R6, RZ, RZ, -R4 ;  /* 0x000000ffff067224 */ /* 0x000fc400078e0a04 */
[----:B------:R-:W-:-:S04]  /*60f0*/  IMAD.HI.U32 R4, R2, R121, RZ ;  /* 0x0000007902047227 */ /* 0x000fc800078e00ff */
[----:B------:R-:W-:Y:S01]  /*6100*/  @!P6 IMAD.IADD R115, R115, 0x1, -R3 ;  /* 0x000000017373e824 */ /* 0x000fe200078e0a03 */
[----:B------:R-:W-:Y:S01]  /*6110*/  ISETP.GE.AND P6, PT, R10, RZ, PT ;  /* 0x000000ff0a00720c */ /* 0x000fe20003fc6270 */
[C---:B------:R-:W-:Y:S02]  /*6120*/  IMAD R120, R3.reuse, R6, R120 ;  /* 0x0000000603787224 */ /* 0x040fe400078e0278 */
[----:B------:R-:W-:Y:S02]  /*6130*/  IMAD.MOV R4, RZ, RZ, -R4 ;  /* 0x000000ffff047224 */ /* 0x000fe400078e0a04 */
[----:B------:R-:W-:Y:S01]  /*6140*/  @!P2 IMAD.MOV R115, RZ, RZ, -R115 ;  /* 0x000000ffff73a224 */ /* 0x000fe200078e0a73 */
[----:B------:R-:W-:Y:S01]  /*6150*/  ISETP.GT.U32.AND P2, PT, R3, R118, PT ;  /* 0x000000760300720c */ /* 0x000fe20003f44070 */
[----:B------:R-:W-:Y:S01]  /*6160*/  @!P5 IMAD.IADD R117, R117, 0x1, -R3 ;  /* 0x000000017575d824 */ /* 0x000fe200078e0a03 */
[C---:B------:R-:W-:Y:S01]  /*6170*/  ISETP.GT.U32.AND P5, PT, R3.reuse, R120, PT ;  /* 0x000000780300720c */ /* 0x040fe20003fa4070 */
[----:B------:R-:W-:-:S02]  /*6180*/  IMAD R121, R3, R4, R121 ;  /* 0x0000000403797224 */ /* 0x000fc400078e0279 */
[----:B------:R-:W-:Y:S01]  /*6190*/  @!P0 IMAD.MOV R113, RZ, RZ, -R113 ;  /* 0x000000ffff718224 */ /* 0x000fe200078e0a71 */
[----:B------:R-:W-:Y:S01]  /*61a0*/  ISETP.GE.AND P0, PT, R9, RZ, PT ;  /* 0x000000ff0900720c */ /* 0x000fe20003f06270 */
[C---:B------:R-:W-:Y:S02]  /*61b0*/  VIADD R10, R0.reuse, 0x88 ;  /* 0x00000088000a7836 */ /* 0x040fe40000000000 */
[--C-:B------:R-:W-:Y:S01]  /*61c0*/  @!P3 IMAD.IADD R119, R119, 0x1, -R3.reuse ;  /* 0x000000017777b824 */ /* 0x100fe200078e0a03 */
[----:B------:R-:W-:Y:S01]  /*61d0*/  ISETP.GT.U32.AND P3, PT, R3, R121, PT ;  /* 0x000000790300720c */ /* 0x000fe20003f64070 */
[----:B------:R-:W-:Y:S01]  /*61e0*/  VIADD R9, R0, 0x89 ;  /* 0x0000008900097836 */ /* 0x000fe20000000000 */
[----:B------:R-:W-:Y:S01]  /*61f0*/  IABS R123, R10 ;  /* 0x0000000a007b7213 */ /* 0x000fe20000000000 */
[----:B------:R-:W-:Y:S01]  /*6200*/  @!P2 IMAD.IADD R118, R118, 0x1, -R3 ;  /* 0x000000017676a824 */ /* 0x000fe200078e0a03 */
[----:B------:R-:W-:Y:S01]  /*6210*/  ISETP.GE.AND P2, PT, R7, RZ, PT ;  /* 0x000000ff0700720c */ /* 0x000fe20003f46270 */
[----:B------:R-:W-:Y:S01]  /*6220*/  VIADD R7, R0, 0x87 ;  /* 0x0000008700077836 */ /* 0x000fe20000000000 */
[----:B------:R-:W-:Y:S01]  /*6230*/  IABS R122, R9 ;  /* 0x00000009007a7213 */ /* 0x000fe20000000000 */
[----:B------:R-:W-:-:S03]  /*6240*/  IMAD.HI.U32 R6, R2, R123, RZ ;  /* 0x0000007b02067227 */ /* 0x000fc600078e00ff */
[----:B------:R-:W-:Y:S01]  /*6250*/  IABS R124, R7 ;  /* 0x00000007007c7213 */ /* 0x000fe20000000000 */
[----:B------:R-:W-:Y:S01]  /*6260*/  @!P5 IMAD.IADD R120, R120, 0x1, -R3 ;  /* 0x000000017878d824 */ /* 0x000fe200078e0a03 */
[----:B------:R-:W-:Y:S01]  /*6270*/  ISETP.GE.AND P5, PT, R8, RZ, PT ;  /* 0x000000ff0800720c */ /* 0x000fe20003fa6270 */
[----:B------:R-:W-:-:S04]  /*6280*/  IMAD.HI.U32 R4, R2, R122, RZ ;  /* 0x0000007a02047227 */ /* 0x000fc800078e00ff */
[----:B------:R-:W-:Y:S02]  /*6290*/  IMAD.MOV R6, RZ, RZ, -R6 ;  /* 0x000000ffff067224 */ /* 0x000fe400078e0a06 */
[----:B------:R-:W-:Y:S02]  /*62a0*/  VIADD R8, R0, 0x86 ;  /* 0x0000008600087836 */ /* 0x000fe40000000000 */
[----:B------:R-:W-:Y:S01]  /*62b0*/  @!P3 IMAD.IADD R121, R121, 0x1, -R3 ;  /* 0x000000017979b824 */ /* 0x000fe200078e0a03 */
[C---:B------:R-:W-:Y:S01]  /*62c0*/  ISETP.GT.U32.AND P3, PT, R3.reuse, R120, PT ;  /* 0x000000780300720c */ /* 0x040fe20003f64070 */
[----:B------:R-:W-:Y:S01]  /*62d0*/  IMAD.MOV R4, RZ, RZ, -R4 ;  /* 0x000000ffff047224 */ /* 0x000fe200078e0a04 */
[----:B------:R-:W-:Y:S01]  /*62e0*/  IABS R125, R8 ;  /* 0x00000008007d7213 */ /* 0x000fe20000000000 */
[C---:B------:R-:W-:Y:S02]  /*62f0*/  IMAD R123, R3.reuse, R6, R123 ;  /* 0x00000006037b7224 */ /* 0x040fe400078e027b */
[----:B------:R-:W-:Y:S01]  /*6300*/  @!P1 IMAD.MOV R116, RZ, RZ, -R116 ;  /* 0x000000ffff749224 */ /* 0x000fe200078e0a74 */
[C---:B------:R-:W-:Y:S01]  /*6310*/  ISETP.GT.U32.AND P1, PT, R3.reuse, R121, PT ;  /* 0x000000790300720c */ /* 0x040fe20003f24070 */
[----:B------:R-:W-:-:S02]  /*6320*/  IMAD R122, R3, R4, R122 ;  /* 0x00000004037a7224 */ /* 0x000fc400078e027a */
[----:B------:R-:W-:-:S04]  /*6330*/  IMAD.HI.U32 R4, R2, R124, RZ ;  /* 0x0000007c02047227 */ /* 0x000fc800078e00ff */
[----:B------:R-:W-:Y:S01]  /*6340*/  @!P6 IMAD.MOV R118, RZ, RZ, -R118 ;  /* 0x000000ffff76e224 */ /* 0x000fe200078e0a76 */
[----:B------:R-:W-:Y:S01]  /*6350*/  ISETP.GT.U32.AND P6, PT, R3, R123, PT ;  /* 0x0000007b0300720c */ /* 0x000fe20003fc4070 */
[----:B------:R-:W-:-:S04]  /*6360*/  IMAD.HI.U32 R6, R2, R125, RZ ;  /* 0x0000007d02067227 */ /* 0x000fc800078e00ff */
[----:B------:R-:W-:Y:S02]  /*6370*/  IMAD.MOV R4, RZ, RZ, -R4 ;  /* 0x000000ffff047224 */ /* 0x000fe400078e0a04 */
[----:B------:R-:W-:Y:S01]  /*6380*/  @!P3 IMAD.IADD R120, R120, 0x1, -R3 ;  /* 0x000000017878b824 */ /* 0x000fe200078e0a03 */
[----:B------:R-:W-:Y:S01]  /*6390*/  ISETP.GE.AND P3, PT, R10, RZ, PT ;  /* 0x000000ff0a00720c */ /* 0x000fe20003f66270 */
[----:B------:R-:W-:Y:S02]  /*63a0*/  IMAD.MOV R6, RZ, RZ, -R6 ;  /* 0x000000ffff067224 */ /* 0x000fe400078e0a06 */
[C---:B------:R-:W-:Y:S02]  /*63b0*/  IMAD R124, R3.reuse, R4, R124 ;  /* 0x00000004037c7224 */ /* 0x040fe400078e027c */
[----:B------:R-:W-:Y:S01]  /*63c0*/  @!P0 IMAD.MOV R117, RZ, RZ, -R117 ;  /* 0x000000ffff758224 */ /* 0x000fe200078e0a75 */
[----:B------:R-:W-:Y:S01]  /*63d0*/  ISETP.GT.U32.AND P0, PT, R3, R122, PT ;  /* 0x0000007a0300720c */ /* 0x000fe20003f04070 */
[----:B------:R-:W-:Y:S01]  /*63e0*/  @!P1 IMAD.IADD R121, R121, 0x1, -R3 ;  /* 0x0000000179799824 */ /* 0x000fe200078e0a03 */
[----:B------:R-:W-:Y:S01]  /*63f0*/  ISETP.GE.AND P1, PT, R7, RZ, PT ;  /* 0x000000ff0700720c */ /* 0x000fe20003f26270 */
[----:B------:R-:W-:-:S02]  /*6400*/  IMAD R125, R3, R6, R125 ;  /* 0x00000006037d7224 */ /* 0x000fc400078e027d */
[----:B------:R-:W-:Y:S01]  /*6410*/  @!P2 IMAD.MOV R120, RZ, RZ, -R120 ;  /* 0x000000ffff78a224 */ /* 0x000fe200078e0a78 */
[----:B------:R-:W-:Y:S01]  /*6420*/  ISETP.GT.U32.AND P2, PT, R3, R124, PT ;  /* 0x0000007c0300720c */ /* 0x000fe20003f44070 */
[----:B------:R-:W-:Y:S02]  /*6430*/  @!P6 IMAD.IADD R123, R123, 0x1, -R3 ;  /* 0x000000017b7be824 */ /* 0x000fe400078e0a03 */
[----:B------:R-:W-:Y:S01]  /*6440*/  @!P5 IMAD.MOV R121, RZ, RZ, -R121 ;  /* 0x000000ffff79d224 */ /* 0x000fe200078e0a79 */
[C---:B------:R-:W-:Y:S01]  /*6450*/  ISETP.GT.U32.AND P5, PT, R3.reuse, R125, PT ;  /* 0x0000007d0300720c */ /* 0x040fe20003fa4070 */
[----:B------:R-:W-:Y:S01]  /*6460*/  VIADD R6, R0, 0x85 ;  /* 0x0000008500067836 */ /* 0x000fe20000000000 */
[C---:B------:R-:W-:Y:S01]  /*6470*/  ISETP.GT.U32.AND P6, PT, R3.reuse, R123, PT ;  /* 0x0000007b0300720c */ /* 0x040fe20003fc4070 */
[----:B------:R-:W-:Y:S02]  /*6480*/  @!P0 IMAD.IADD R122, R122, 0x1, -R3 ;  /* 0x000000017a7a8824 */ /* 0x000fe400078e0a03 */
[----:B------:R-:W-:Y:S01]  /*6490*/  VIADD R7, R0, 0x84 ;  /* 0x0000008400077836 */ /* 0x000fe20000000000 */
[----:B------:R-:W-:Y:S01]  /*64a0*/  IABS R126, R6 ;  /* 0x00000006007e7213 */ /* 0x000fe20000000000 */
[----:B------:R-:W-:Y:S01]  /*64b0*/  @!P4 IMAD.MOV R119, RZ, RZ, -R119 ;  /* 0x000000ffff77c224 */ /* 0x000fe200078e0a77 */
[----:B------:R-:W-:Y:S01]  /*64c0*/  ISETP.GT.U32.AND P0, PT, R3, R122, PT ;  /* 0x0000007a0300720c */ /* 0x000fe20003f04070 */
[----:B------:R-:W-:Y:S01]  /*64d0*/  @!P2 IMAD.IADD R124, R124, 0x1, -R3 ;  /* 0x000000017c7ca824 */ /* 0x000fe200078e0a03 */
[----:B------:R-:W-:Y:S01]  /*64e0*/  IABS R127, R7 ;  /* 0x00000007007f7213 */ /* 0x000fe20000000000 */
[----:B------:R-:W-:Y:S01]  /*64f0*/  IMAD.HI.U32 R4, R2, R126, RZ ;  /* 0x0000007e02047227 */ /* 0x000fe200078e00ff */
[----:B------:R-:W-:-:S02]  /*6500*/  ISETP.GE.AND P4, PT, R9, RZ, PT ;  /* 0x000000ff0900720c */ /* 0x000fc40003f86270 */
[----:B------:R-:W-:Y:S01]  /*6510*/  ISETP.GT.U32.AND P2, PT, R3, R124, PT ;  /* 0x0000007c0300720c */ /* 0x000fe20003f44070 */
[--C-:B------:R-:W-:Y:S02]  /*6520*/  @!P5 IMAD.IADD R125, R125, 0x1, -R3.reuse ;  /* 0x000000017d7dd824 */ /* 0x100fe400078e0a03 */
[----:B------:R-:W-:Y:S01]  /*6530*/  @!P6 IMAD.IADD R123, R123, 0x1, -R3 ;  /* 0x000000017b7be824 */ /* 0x000fe200078e0a03 */
[----:B------:R-:W-:Y:S01]  /*6540*/  ISETP.GE.AND P6, PT, R6, RZ, PT ;  /* 0x000000ff0600720c */ /* 0x000fe20003fc6270 */
[----:B------:R-:W-:Y:S01]  /*6550*/  IMAD.HI.U32 R6, R2, R127, RZ ;  /* 0x0000007f02067227 */ /* 0x000fe200078e00ff */
[----:B------:R-:W-:-:S03]  /*6560*/  ISETP.GT.U32.AND P5, PT, R3, R125, PT ;  /* 0x0000007d0300720c */ /* 0x000fc60003fa4070 */
[----:B------:R-:W-:Y:S02]  /*6570*/  IMAD.MOV R4, RZ, RZ, -R4 ;  /* 0x000000ffff047224 */ /* 0x000fe400078e0a04 */
[----:B------:R-:W-:Y:S02]  /*6580*/  IMAD.MOV R6, RZ, RZ, -R6 ;  /* 0x000000ffff067224 */ /* 0x000fe400078e0a06 */
[C---:B------:R-:W-:Y:S02]  /*6590*/  IMAD R126, R3.reuse, R4, R126 ;  /* 0x00000004037e7224 */ /* 0x040fe400078e027e */
[----:B------:R-:W-:Y:S01]  /*65a0*/  @!P0 IMAD.IADD R122, R122, 0x1, -R3 ;  /* 0x000000017a7a8824 */ /* 0x000fe200078e0a03 */
[----:B------:R-:W-:Y:S01]  /*65b0*/  ISETP.GE.AND P0, PT, R8, RZ, PT ;  /* 0x000000ff0800720c */ /* 0x000fe20003f06270 */
[C---:B------:R-:W-:Y:S02]  /*65c0*/  IMAD R127, R3.reuse, R6, R127 ;  /* 0x00000006037f7224 */ /* 0x040fe400078e027f */
[----:B------:R-:W-:Y:S01]  /*65d0*/  @!P2 IMAD.IADD R124, R124, 0x1, -R3 ;  /* 0x000000017c7ca824 */ /* 0x000fe200078e0a03 */
[----:B------:R-:W-:Y:S01]  /*65e0*/  ISETP.GT.U32.AND P2, PT, R3, R126, PT ;  /* 0x0000007e0300720c */ /* 0x000fe20003f44070 */
[----:B------:R-:W-:-:S02]  /*65f0*/  VIADD R8, R0, 0x83 ;  /* 0x0000008300087836 */ /* 0x000fc40000000000 */
[--C-:B------:R-:W-:Y:S01]  /*6600*/  @!P5 IMAD.IADD R125, R125, 0x1, -R3.reuse ;  /* 0x000000017d7dd824 */ /* 0x100fe200078e0a03 */
[----:B------:R-:W-:Y:S01]  /*6610*/  ISETP.GT.U32.AND P5, PT, R3, R127, PT ;  /* 0x0000007f0300720c */ /* 0x000fe20003fa4070 */
[----:B------:R-:W-:Y:S01]  /*6620*/  @!P4 IMAD.MOV R122, RZ, RZ, -R122 ;  /* 0x000000ffff7ac224 */ /* 0x000fe200078e0a7a */
[----:B------:R-:W-:Y:S01]  /*6630*/  IABS R128, R8 ;  /* 0x0000000800807213 */ /* 0x000fe20000000000 */
[C---:B------:R-:W-:Y:S01]  /*6640*/  VIADD R9, R0.reuse, 0x81 ;  /* 0x0000008100097836 */ /* 0x040fe20000000000 */
[----:B------:R-:W-:Y:S01]  /*6650*/  ISETP.GE.AND P4, PT, R7, RZ, PT ;  /* 0x000000ff0700720c */ /* 0x000fe20003f86270 */
        /* <DEDUP_REMOVED lines=9> */
[----:B------:R-:W-:-:S03]  /*66f0*/  IMAD.HI.U32 R4, R2, R129, RZ ;  /* 0x0000008102047227 */ /* 0x000fc600078e00ff */
[----:B------:R-:W-:Y:S01]  /*6700*/  ISETP.GT.U32.AND P2, PT, R3, R128, PT ;  /* 0x000000800300720c */ /* 0x000fe20003f44070 */
[----:B------:R-:W-:-:S04]  /*6710*/  IMAD.HI.U32 R6, R2, R130, RZ ;  /* 0x0000008202067227 */ /* 0x000fc800078e00ff */
[----:B------:R-:W-:Y:S02]  /*6720*/  IMAD.MOV R4, RZ, RZ, -R4 ;  /* 0x000000ffff047224 */ /* 0x000fe400078e0a04 */
[----:B------:R-:W-:Y:S02]  /*6730*/  VIADD R10, R0, 0x80 ;  /* 0x00000080000a7836 */ /* 0x000fe40000000000 */
[----:B------:R-:W-:Y:S02]  /*6740*/  IMAD.MOV R6, RZ, RZ, -R6 ;  /* 0x000000ffff067224 */ /* 0x000fe400078e0a06 */
[C---:B------:R-:W-:Y:S01]  /*6750*/  IMAD R129, R3.reuse, R4, R129 ;  /* 0x0000000403817224 */ /* 0x040fe200078e0281 */
[----:B------:R-:W-:Y:S01]  /*6760*/  IABS R131, R10 ;  /* 0x0000000a00837213 */ /* 0x000fe20000000000 */
[C---:B------:R-:W-:Y:S02]  /*6770*/  IMAD R130, R3.reuse, R6, R130 ;  /* 0x0000000603827224 */ /* 0x040fe400078e0282 */
[----:B------:R-:W-:Y:S01]  /*6780*/  @!P5 IMAD.IADD R126, R126, 0x1, -R3 ;  /* 0x000000017e7ed824 */ /* 0x000fe200078e0a03 */
[----:B------:R-:W-:Y:S01]  /*6790*/  ISETP.GT.U32.AND P5, PT, R3, R129, PT ;  /* 0x000000810300720c */ /* 0x000fe20003fa4070 */
[----:B------:R-:W-:-:S04]  /*67a0*/  IMAD.HI.U32 R4, R2, R131, RZ ;  /* 0x0000008302047227 */ /* 0x000fc800078e00ff */
[----:B------:R-:W-:Y:S01]  /*67b0*/  @!P6 IMAD.MOV R126, RZ, RZ, -R126 ;  /* 0x000000ffff7ee224 */ /* 0x000fe200078e0a7e */
[C---:B------:R-:W-:Y:S01]  /*67c0*/  ISETP.GT.U32.AND P6, PT, R3.reuse, R130, PT ;  /* 0x000000820300720c */ /* 0x040fe20003fc4070 */
[----:B------:R-:W-:Y:S02]  /*67d0*/  IMAD.MOV R4, RZ, RZ, -R4 ;  /* 0x000000ffff047224 */ /* 0x000fe400078e0a04 */
[----:B------:R-:W-:Y:S02]  /*67e0*/  VIADD R11, R0, 0x7f ;  /* 0x0000007f000b7836 */ /* 0x000fe40000000000 */
[----:B------:R-:W-:Y:S02]  /*67f0*/  IMAD R131, R3, R4, R131 ;  /* 0x0000000403837224 */ /* 0x000fe400078e0283 */
[----:B------:R-:W-:Y:S01]  /*6800*/  @!P5 IMAD.IADD R129, R129, 0x1, -R3 ;  /* 0x000000018181d824 */ /* 0x000fe200078e0a03 */
[----:B------:R-:W-:Y:S01]  /*6810*/  IABS R132, R11 ;  /* 0x0000000b00847213 */ /* 0x000fe20000000000 */
[----:B------:R-:W-:Y:S01]  /*6820*/  @!P3 IMAD.MOV R123, RZ, RZ, -R123 ;  /* 0x000000ffff7bb224 */ /* 0x000fe200078e0a7b */
[C---:B------:R-:W-:Y:S01]  /*6830*/  ISETP.GT.U32.AND P5, PT, R3.reuse, R131, PT ;  /* 0x000000830300720c */ /* 0x040fe20003fa4070 */
[--C-:B------:R-:W-:Y:S01]  /*6840*/  @!P2 IMAD.IADD R128, R128, 0x1, -R3.reuse ;  /* 0x000000018080a824 */ /* 0x100fe200078e0a03 */
[----:B------:R-:W-:Y:S01]  /*6850*/  ISETP.GE.AND P3, PT, R8, RZ, PT ;  /* 0x000000ff0800720c */ /* 0x000fe20003f66270 */
[----:B------:R-:W-:Y:S01]  /*6860*/  @!P6 IMAD.IADD R130, R130, 0x1, -R3 ;  /* 0x000000018282e824 */ /* 0x000fe200078e0a03 */
[C---:B------:R-:W-:Y:S01]  /*6870*/  ISETP.GT.U32.AND P6, PT, R3.reuse, R129, PT ;  /* 0x000000810300720c */ /* 0x040fe20003fc4070 */
[----:B------:R-:W-:Y:S01]  /*6880*/  IMAD.HI.U32 R6, R2, R132, RZ ;  /* 0x0000008402067227 */ /* 0x000fe200078e00ff */
[----:B------:R-:W-:-:S03]  /*6890*/  ISETP.GT.U32.AND P2, PT, R3, R128, PT ;  /* 0x000000800300720c */ /* 0x000fc60003f44070 */
[----:B------:R-:W-:Y:S02]  /*68a0*/  IMAD.MOV R6, RZ, RZ, -R6 ;  /* 0x000000ffff067224 */ /* 0x000fe400078e0a06 */
[----:B------:R-:W-:Y:S02]  /*68b0*/  VIADD R8, R0, 0x7e ;  /* 0x0000007e00087836 */ /* 0x000fe40000000000 */
[----:B------:R-:W-:Y:S01]  /*68c0*/  @!P1 IMAD.MOV R124, RZ, RZ, -R124 ;  /* 0x000000ffff7c9224 */ /* 0x000fe200078e0a7c */
[C---:B------:R-:W-:Y:S01]  /*68d0*/  ISETP.GT.U32.AND P1, PT, R3.reuse, R127, PT ;  /* 0x0000007f0300720c */ /* 0x040fe20003f24070 */
[----:B------:R-:W-:Y:S01]  /*68e0*/  IMAD R132, R3, R6, R132 ;  /* 0x0000000603847224 */ /* 0x000fe200078e0284 */
[----:B------:R-:W-:Y:S01]  /*68f0*/  IABS R133, R8 ;  /* 0x0000000800857213 */ /* 0x000fe20000000000 */
[--C-:B------:R-:W-:Y:S02]  /*6900*/  @!P5 IMAD.IADD R131, R131, 0x1, -R3.reuse ;  /* 0x000000018383d824 */ /* 0x100fe400078e0a03 */
[----:B------:R-:W-:Y:S01]  /*6910*/  @!P6 IMAD.IADD R129, R129, 0x1, -R3 ;  /* 0x000000018181e824 */ /* 0x000fe200078e0a03 */
[C---:B------:R-:W-:Y:S01]  /*6920*/  ISETP.GT.U32.AND P6, PT, R3.reuse, R132, PT ;  /* 0x000000840300720c */ /* 0x040fe20003fc4070 */
[----:B------:R-:W-:Y:S01]  /*6930*/  IMAD.HI.U32 R4, R2, R133, RZ ;  /* 0x0000008502047227 */ /* 0x000fe200078e00ff */
[----:B------:R-:W-:-:S03]  /*6940*/  ISETP.GT.U32.AND P5, PT, R3, R131, PT ;  /* 0x000000830300720c */ /* 0x000fc60003fa4070 */
[----:B------:R-:W-:Y:S02]  /*6950*/  IMAD.MOV R4, RZ, RZ, -R4 ;  /* 0x000000ffff047224 */ /* 0x000fe400078e0a04 */
[----:B------:R-:W-:Y:S01]  /*6960*/  @!P1 IMAD.IADD R127, R127, 0x1, -R3 ;  /* 0x000000017f7f9824 */ /* 0x000fe200078e0a03 */
[----:B------:R-:W-:Y:S01]  /*6970*/  ISETP.GE.AND P1, PT, R9, RZ, PT ;  /* 0x000000ff0900720c */ /* 0x000fe20003f26270 */
[C---:B------:R-:W-:Y:S02]  /*6980*/  VIADD R12, R0.reuse, 0x7b ;  /* 0x0000007b000c7836 */ /* 0x040fe40000000000 */
[----:B------:R-:W-:Y:S02]  /*6990*/  VIADD R9, R0, 0x7d ;  /* 0x0000007d00097836 */ /* 0x000fe40000000000 */
[----:B------:R-:W-:Y:S01]  /*69a0*/  IMAD R133, R3, R4, R133 ;  /* 0x0000000403857224 */ /* 0x000fe200078e0285 */
[----:B------:R-:W-:Y:S01]  /*69b0*/  IABS R136, R12 ;  /* 0x0000000c00887213 */ /* 0x000fe20000000000 */
[--C-:B------:R-:W-:Y:S01]  /*69c0*/  @!P2 IMAD.IADD R128, R128, 0x1, -R3.reuse ;  /* 0x000000018080a824 */ /* 0x100fe200078e0a03 */
[----:B------:R-:W-:Y:S01]  /*69d0*/  ISETP.GE.AND P2, PT, R10, RZ, PT ;  /* 0x000000ff0a00720c */ /* 0x000fe20003f46270 */
[--C-:B------:R-:W-:Y:S01]  /*69e0*/  @!P6 IMAD.IADD R132, R132, 0x1, -R3.reuse ;  /* 0x000000018484e824 */ /* 0x100fe200078e0a03 */
[----:B------:R-:W-:Y:S01]  /*69f0*/  IABS R134, R9 ;  /* 0x0000000900867213 */ /* 0x000fe20000000000 */
[----:B------:R-:W-:Y:S01]  /*6a00*/  VIADD R10, R0, 0x7c ;  /* 0x0000007c000a7836 */ /* 0x000fe20000000000 */
[----:B------:R-:W-:Y:S01]  /*6a10*/  ISETP.GE.AND P6, PT, R8, RZ, PT ;  /* 0x000000ff0800720c */ /* 0x000fe20003fc6270 */
[----:B------:R-:W-:Y:S01]  /*6a20*/  @!P5 IMAD.IADD R131, R131, 0x1, -R3 ;  /* 0x000000018383d824 */ /* 0x000fe200078e0a03 */
[----:B------:R-:W-:Y:S01]  /*6a30*/  ISETP.GT.U32.AND P5, PT, R3, R133, PT ;  /* 0x000000850300720c */ /* 0x000fe20003fa4070 */
[----:B------:R-:W-:Y:S01]  /*6a40*/  @!P0 IMAD.MOV R125, RZ, RZ, -R125 ;  /* 0x000000ffff7d8224 */ /* 0x000fe200078e0a7d */
[----:B------:R-:W-:Y:S01]  /*6a50*/  ISETP.GE.AND P0, PT, R7, RZ, PT ;  /* 0x000000ff0700720c */ /* 0x000fe20003f06270 */
[----:B------:R-:W-:Y:S01]  /*6a60*/  @!P3 IMAD.MOV R128, RZ, RZ, -R128 ;  /* 0x000000ffff80b224 */ /* 0x000fe200078e0a80 */
[C---:B------:R-:W-:Y:S01]  /*6a70*/  ISETP.GT.U32.AND P3, PT, R3.reuse, R132, PT ;  /* 0x000000840300720c */ /* 0x040fe20003f64070 */
[----:B------:R-:W-:Y:S01]  /*6a80*/  @!P4 IMAD.MOV R127, RZ, RZ, -R127 ;  /* 0x000000ffff7fc224 */ /* 0x000fe200078e0a7f */
[----:B------:R-:W-:Y:S01]  /*6a90*/  ISETP.GT.U32.AND P4, PT, R3, R130, PT ;  /* 0x000000820300720c */ /* 0x000fe20003f84070 */
[----:B------:R-:W-:Y:S01]  /*6aa0*/  IMAD.HI.U32 R7, R2, R136, RZ ;  /* 0x0000008802077227 */ /* 0x000fe200078e00ff */
[----:B------:R-:W-:-:S03]  /*6ab0*/  IABS R135, R10 ;  /* 0x0000000a00877213 */ /* 0x000fc60000000000 */
[----:B------:R-:W-:-:S04]  /*6ac0*/  IMAD.HI.U32 R4, R2, R134, RZ ;  /* 0x0000008602047227 */ /* 0x000fc800078e00ff */
[----:B------:R-:W-:Y:S02]  /*6ad0*/  IMAD.MOV R7, RZ, RZ, -R7 ;  /* 0x000000ffff077224 */ /* 0x000fe400078e0a07 */
[----:B------:R-:W-:-:S04]  /*6ae0*/  IMAD.HI.U32 R6, R2, R135, RZ ;  /* 0x0000008702067227 */ /* 0x000fc800078e00ff */
[----:B------:R-:W-:Y:S02]  /*6af0*/  IMAD.MOV R4, RZ, RZ, -R4 ;  /* 0x000000ffff047224 */ /* 0x000fe400078e0a04 */
[C---:B------:R-:W-:Y:S02]  /*6b00*/  IMAD R136, R3.reuse, R7, R136 ;  /* 0x0000000703887224 */ /* 0x040fe400078e0288 */
[----:B------:R-:W-:Y:S02]  /*6b10*/  IMAD.MOV R6, RZ, RZ, -R6 ;  /* 0x000000ffff067224 */ /* 0x000fe400078e0a06 */
[----:B------:R-:W-:Y:S02]  /*6b20*/  IMAD R134, R3, R4, R134 ;  /* 0x0000000403867224 */ /* 0x000fe400078e0286 */
[----:B------:R-:W-:Y:S02]  /*6b30*/  VIADD R8, R0, 0x7a ;  /* 0x0000007a00087836 */ /* 0x000fe40000000000 */
[--C-:B------:R-:W-:Y:S01]  /*6b40*/  @!P5 IMAD.IADD R133, R133, 0x1, -R3.reuse ;  /* 0x000000018585d824 */ /* 0x100fe200078e0a03 */
[C---:B------:R-:W-:Y:S01]  /*6b50*/  ISETP.GT.U32.AND P5, PT, R3.reuse, R134, PT ;  /* 0x000000860300720c */ /* 0x040fe20003fa4070 */
[--C-:B------:R-:W-:Y:S01]  /*6b60*/  @!P3 IMAD.IADD R132, R132, 0x1, -R3.reuse ;  /* 0x000000018484b824 */ /* 0x100fe200078e0a03 */
[C---:B------:R-:W-:Y:S01]  /*6b70*/  ISETP.GT.U32.AND P3, PT, R3.reuse, R136, PT ;  /* 0x000000880300720c */ /* 0x040fe20003f64070 */
[----:B------:R-:W-:Y:S01]  /*6b80*/  @!P4 IMAD.IADD R130, R130, 0x1, -R3 ;  /* 0x000000018282c824 */ /* 0x000fe200078e0a03 */
[----:B------:R-:W-:Y:S01]  /*6b90*/  IABS R137, R8 ;  /* 0x0000000800897213 */ /* 0x000fe20000000000 */
[----:B------:R-:W-:Y:S01]  /*6ba0*/  IMAD R135, R3, R6, R135 ;  /* 0x0000000603877224 */ /* 0x000fe200078e0287 */
[----:B------:R-:W-:Y:S01]  /*6bb0*/  ISETP.GE.AND P4, PT, R11, RZ, PT ;  /* 0x000000ff0b00720c */ /* 0x000fe20003f86270 */
[----:B------:R-:W-:Y:S01]  /*6bc0*/  @!P0 IMAD.MOV R129, RZ, RZ, -R129 ;  /* 0x000000ffff818224 */ /* 0x000fe200078e0a81 */
[C---:B------:R-:W-:Y:S01]  /*6bd0*/  ISETP.GT.U32.AND P0, PT, R3.reuse, R133, PT ;  /* 0x000000850300720c */ /* 0x040fe20003f04070 */
[----:B------:R-:W-:Y:S01]  /*6be0*/  @!P1 IMAD.MOV R130, RZ, RZ, -R130 ;  /* 0x000000ffff829224 */ /* 0x000fe200078e0a82 */
[----:B------:R-:W-:Y:S01]  /*6bf0*/  ISETP.GT.U32.AND P1, PT, R3, R135, PT ;  /* 0x000000870300720c */ /* 0x000fe20003f24070 */
[----:B------:R-:W-:-:S04]  /*6c00*/  IMAD.HI.U32 R4, R2, R137, RZ ;  /* 0x0000008902047227 */ /* 0x000fc800078e00ff */
[----:B------:R-:W-:Y:S02]  /*6c10*/  IMAD.MOV R6, RZ, RZ, -R4 ;  /* 0x000000ffff067224 */ /* 0x000fe400078e0a04 */
[--C-:B------:R-:W-:Y:S02]  /*6c20*/  @!P3 IMAD.IADD R136, R136, 0x1, -R3.reuse ;  /* 0x000000018888b824 */ /* 0x100fe400078e0a03 */
[----:B------:R-:W-:Y:S02]  /*6c30*/  VIADD R7, R0, 0x79 ;  /* 0x0000007900077836 */ /* 0x000fe40000000000 */
[--C-:B------:R-:W-:Y:S01]  /*6c40*/  @!P0 IMAD.IADD R133, R133, 0x1, -R3.reuse ;  /* 0x0000000185858824 */ /* 0x100fe200078e0a03 */
[C---:B------:R-:W-:Y:S01]  /*6c50*/  ISETP.GT.U32.AND P3, PT, R3.reuse, R136, PT ;  /* 0x000000880300720c */ /* 0x040fe20003f64070 */
[----:B------:R-:W-:Y:S01]  /*6c60*/  @!P5 IMAD.IADD R134, R134, 0x1, -R3 ;  /* 0x000000018686d824 */ /* 0x000fe200078e0a03 */
[----:B------:R-:W-:Y:S01]  /*6c70*/  IABS R138, R7 ;  /* 0x00000007008a7213 */ /* 0x000fe20000000000 */
[----:B------:R-:W-:Y:S01]  /*6c80*/  IMAD R137, R3, R6, R137 ;  /* 0x0000000603897224 */ /* 0x000fe200078e0289 */
[----:B------:R-:W-:Y:S01]  /*6c90*/  ISETP.GE.AND P0, PT, R10, RZ, PT ;  /* 0x000000ff0a00720c */ /* 0x000fe20003f06270 */
[----:B------:R-:W-:Y:S01]  /*6ca0*/  @!P1 IMAD.IADD R135, R135, 0x1, -R3 ;  /* 0x0000000187879824 */ /* 0x000fe200078e0a03 */
[C---:B------:R-:W-:Y:S01]  /*6cb0*/  ISETP.GT.U32.AND P1, PT, R3.reuse, R134, PT ;  /* 0x000000860300720c */ /* 0x040fe20003f24070 */
[----:B------:R-:W-:Y:S01]  /*6cc0*/  @!P6 IMAD.MOV R133, RZ, RZ, -R133 ;  /* 0x000000ffff85e224 */ /* 0x000fe200078e0a85 */
[----:B------:R-:W-:Y:S01]  /*6cd0*/  ISETP.GT.U32.AND P6, PT, R3, R137, PT ;  /* 0x000000890300720c */ /* 0x000fe20003fc4070 */
[----:B------:R-:W-:Y:S01]  /*6ce0*/  @!P2 IMAD.MOV R131, RZ, RZ, -R131 ;  /* 0x000000ffff83a224 */ /* 0x000fe200078e0a83 */
[----:B------:R-:W-:Y:S01]  /*6cf0*/  ISETP.GE.AND P2, PT, R9, RZ, PT ;  /* 0x000000ff0900720c */ /* 0x000fe20003f46270 */
[----:B------:R-:W-:Y:S01]  /*6d00*/  @!P4 IMAD.MOV R132, RZ, RZ, -R132 ;  /* 0x000000ffff84c224 */ /* 0x000fe200078e0a84 */
[----:B------:R-:W-:Y:S01]  /*6d10*/  ISETP.GT.U32.AND P4, PT, R3, R135, PT ;  /* 0x000000870300720c */ /* 0x000fe20003f84070 */
[----:B------:R-:W-:Y:S01]  /*6d20*/  VIADD R9, R0, 0x78 ;  /* 0x0000007800097836 */ /* 0x000fe20000000000 */
[----:B------:R-:W-:Y:S01]  /*6d30*/  ISETP.GE.AND P5, PT, R12, RZ, PT ;  /* 0x000000ff0c00720c */ /* 0x000fe20003fa6270 */
[----:B------:R-:W-:-:S03]  /*6d40*/  IMAD.HI.U32 R4, R2, R138, RZ ;  /* 0x0000008a02047227 */ /* 0x000fc600078e00ff */
[----:B------:R-:W-:Y:S01]  /*6d50*/  IABS R139, R9 ;  /* 0x00000009008b7213 */ /* 0x000fe20000000000 */
[----:B------:R-:W-:Y:S02]  /*6d60*/  IMAD.MOV R4, RZ, RZ, -R4 ;  /* 0x000000ffff047224 */ /* 0x000fe400078e0a04 */
[--C-:B------:R-:W-:Y:S01]  /*6d70*/  @!P3 IMAD.IADD R136, R136, 0x1, -R3.reuse ;  /* 0x000000018888b824 */ /* 0x100fe200078e0a03 */
[----:B------:R-:W-:Y:S01]  /*6d80*/  ISETP.GE.AND P3, PT, R7, RZ, PT ;  /* 0x000000ff0700720c */ /* 0x000fe20003f66270 */
[----:B------:R-:W-:Y:S02]  /*6d90*/  IMAD R138, R3, R4, R138 ;  /* 0x00000004038a7224 */ /* 0x000fe400078e028a */
[--C-:B------:R-:W-:Y:S01]  /*6da0*/  @!P1 IMAD.IADD R134, R134, 0x1, -R3.reuse ;  /* 0x0000000186869824 */ /* 0x100fe200078e0a03 */
[----:B------:R-:W-:Y:S01]  /*6db0*/  ISETP.GE.AND P1, PT, R8, RZ, PT ;  /* 0x000000ff0800720c */ /* 0x000fe20003f26270 */
        /* <DEDUP_REMOVED lines=14> */
[----:B------:R-:W-:Y:S02]  /*6ea0*/  IMAD.MOV R4, RZ, RZ, -R4 ;  /* 0x000000ffff047224 */ /* 0x000fe400078e0a04 */
[--C-:B------:R-:W-:Y:S02]  /*6eb0*/  @!P4 IMAD.IADD R138, R138, 0x1, -R3.reuse ;  /* 0x000000018a8ac824 */ /* 0x100fe400078e0a03 */
[----:B------:R-:W-:Y:S02]  /*6ec0*/  @!P2 IMAD.IADD R137, R137, 0x1, -R3 ;  /* 0x000000018989a824 */ /* 0x000fe400078e0a03 */
[C---:B------:R-:W-:Y:S01]  /*6ed0*/  IMAD R141, R3.reuse, R4, R141 ;  /* 0x00000004038d7224 */ /* 0x040fe200078e028d */
[C---:B------:R-:W-:Y:S01]  /*6ee0*/  ISETP.GT.U32.AND P4, PT, R3.reuse, R138, PT ;  /* 0x0000008a0300720c */ /* 0x040fe20003f84070 */
[----:B------:R-:W-:Y:S02]  /*6ef0*/  @!P1 IMAD.MOV R137, RZ, RZ, -R137 ;  /* 0x000000ffff899224 */ /* 0x000fe400078e0a89 */
[----:B------:R-:W-:Y:S01]  /*6f00*/  IMAD.HI.U32 R6, R2, R140, RZ ;  /* 0x0000008c02067227 */ /* 0x000fe200078e00ff */
[----:B------:R-:W-:-:S03]  /*6f10*/  ISETP.GT.U32.AND P1, PT, R3, R141, PT ;  /* 0x0000008d0300720c */ /* 0x000fc60003f24070 */
[----:B------:R-:W-:Y:S02]  /*6f20*/  IMAD.MOV R6, RZ, RZ, -R6 ;  /* 0x000000ffff067224 */ /* 0x000fe400078e0a06 */
[----:B------:R-:W-:Y:S02]  /*6f30*/  VIADD R8, R0, 0x74 ;  /* 0x0000007400087836 */ /* 0x000fe40000000000 */
[C---:B------:R-:W-:Y:S02]  /*6f40*/  IMAD R140, R3.reuse, R6, R140 ;  /* 0x00000006038c7224 */ /* 0x040fe400078e028c */
[--C-:B------:R-:W-:Y:S01]  /*6f50*/  @!P4 IMAD.IADD R138, R138, 0x1, -R3.reuse ;  /* 0x000000018a8ac824 */ /* 0x100fe200078e0a03 */
[----:B------:R-:W-:Y:S01]  /*6f60*/  IABS R143, R8 ;  /* 0x00000008008f7213 */ /* 0x000fe20000000000 */
[C---:B------:R-:W-:Y:S01]  /*6f70*/  VIADD R6, R0.reuse, 0x75 ;  /* 0x0000007500067836 */ /* 0x040fe20000000000 */
[----:B------:R-:W-:Y:S01]  /*6f80*/  ISETP.GT.U32.AND P2, PT, R3, R140, PT ;  /* 0x0000008c0300720c */ /* 0x000fe20003f44070 */
[----:B------:R-:W-:Y:S01]  /*6f90*/  @!P1 IMAD.IADD R141, R141, 0x1, -R3 ;  /* 0x000000018d8d9824 */ /* 0x000fe200078e0a03 */
[----:B------:R-:W-:Y:S01]  /*6fa0*/  ISETP.GE.AND P4, PT, R7, RZ, PT ;  /* 0x000000ff0700720c */ /* 0x000fe20003f86270 */
[----:B------:R-:W-:Y:S01]  /*6fb0*/  @!P0 IMAD.MOV R135, RZ, RZ, -R135 ;  /* 0x000000ffff878224 */ /* 0x000fe200078e0a87 */
[C---:B------:R-:W-:Y:S01]  /*6fc0*/  ISETP.GT.U32.AND P0, PT, R3.reuse, R139, PT ;  /* 0x0000008b0300720c */ /* 0x040fe20003f04070 */
[----:B------:R-:W-:Y:S01]  /*6fd0*/  @!P3 IMAD.MOV R138, RZ, RZ, -R138 ;  /* 0x000000ffff8ab224 */ /* 0x000fe200078e0a8a */
[----:B------:R-:W-:Y:S01]  /*6fe0*/  IABS R142, R6 ;  /* 0x00000006008e7213 */ /* 0x000fe20000000000 */
[----:B------:R-:W-:Y:S01]  /*6ff0*/  VIADD R9, R0, 0x73 ;  /* 0x0000007300097836 */ /* 0x000fe20000000000 */
[----:B------:R-:W-:Y:S01]  /*7000*/  ISETP.GE.AND P3, PT, R6, RZ, PT ;  /* 0x000000ff0600720c */ /* 0x000fe20003f66270 */
[----:B------:R-:W-:Y:S01]  /*7010*/  IMAD.HI.U32 R6, R2, R143, RZ ;  /* 0x0000008f02067227 */ /* 0x000fe200078e00ff */
[----:B------:R-:W-:-:S02]  /*7020*/  ISETP.GT.U32.AND P1, PT, R3, R141, PT ;  /* 0x0000008d0300720c */ /* 0x000fc40003f24070 */
[----:B------:R-:W-:Y:S01]  /*7030*/  IABS R144, R9 ;  /* 0x0000000900907213 */ /* 0x000fe20000000000 */
[----:B------:R-:W-:Y:S02]  /*7040*/  IMAD.MOV R6, RZ, RZ, -R6 ;  /* 0x000000ffff067224 */ /* 0x000fe400078e0a06 */
[----:B------:R-:W-:Y:S02]  /*7050*/  @!P2 IMAD.IADD R140, R140, 0x1, -R3 ;  /* 0x000000018c8ca824 */ /* 0x000fe400078e0a03 */
[----:B------:R-:W-:Y:S02]  /*7060*/  IMAD R143, R3, R6, R143 ;  /* 0x00000006038f7224 */ /* 0x000fe400078e028f */
[----:B------:R-:W-:Y:S01]  /*7070*/  @!P0 IMAD.IADD R139, R139, 0x1, -R3 ;  /* 0x000000018b8b8824 */ /* 0x000fe200078e0a03 */
[----:B------:R-:W-:Y:S01]  /*7080*/  ISETP.GT.U32.AND P2, PT, R3, R140, PT ;  /* 0x0000008c0300720c */ /* 0x000fe20003f44070 */
[----:B------:R-:W-:-:S03]  /*7090*/  IMAD.HI.U32 R4, R2, R142, RZ ;  /* 0x0000008e02047227 */ /* 0x000fc600078e00ff */
[----:B------:R-:W-:Y:S01]  /*70a0*/  ISETP.GT.U32.AND P0, PT, R3, R139, PT ;  /* 0x0000008b0300720c */ /* 0x000fe20003f04070 */
[----:B------:R-:W-:Y:S01]  /*70b0*/  @!P1 IMAD.IADD R141, R141, 0x1, -R3 ;  /* 0x000000018d8d9824 */ /* 0x000fe200078e0a03 */
[----:B------:R-:W-:Y:S01]  /*70c0*/  ISETP.GT.U32.AND P1, PT, R3, R143, PT ;  /* 0x0000008f0300720c */ /* 0x000fe20003f24070 */
[----:B------:R-:W-:Y:S01]  /*70d0*/  @!P5 IMAD.MOV R136, RZ, RZ, -R136 ;  /* 0x000000ffff88d224 */ /* 0x000fe200078e0a88 */
[----:B------:R-:W-:Y:S01]  /*70e0*/  ISETP.GE.AND P5, PT, R10, RZ, PT ;  /* 0x000000ff0a00720c */ /* 0x000fe20003fa6270 */
[----:B------:R-:W-:Y:S02]  /*70f0*/  IMAD.MOV R4, RZ, RZ, -R4 ;  /* 0x000000ffff047224 */ /* 0x000fe400078e0a04 */
[----:B------:R-:W-:-:S04]  /*7100*/  IMAD.HI.U32 R7, R2, R144, RZ ;  /* 0x0000009002077227 */ /* 0x000fc800078e00ff */
[----:B------:R-:W-:Y:S02]  /*7110*/  IMAD R142, R3, R4, R142 ;  /* 0x00000004038e7224 */ /* 0x000fe400078e028e */
[----:B------:R-:W-:Y:S02]  /*7120*/  VIADD R4, R0, 0x72 ;  /* 0x0000007200047836 */ /* 0x000fe40000000000 */
[----:B------:R-:W-:Y:S02]  /*7130*/  IMAD.MOV R7, RZ, RZ, -R7 ;  /* 0x000000ffff077224 */ /* 0x000fe400078e0a07 */
[--C-:B------:R-:W-:Y:S01]  /*7140*/  @!P2 IMAD.IADD R140, R140, 0x1, -R3.reuse ;  /* 0x000000018c8ca824 */ /* 0x100fe200078e0a03 */
[----:B------:R-:W-:Y:S01]  /*7150*/  IABS R145, R4 ;  /* 0x0000000400917213 */ /* 0x000fe20000000000 */
[----:B------:R-:W-:Y:S01]  /*7160*/  VIADD R12, R0, 0x71 ;  /* 0x00000071000c7836 */ /* 0x000fe20000000000 */
[----:B------:R-:W-:Y:S01]  /*7170*/  ISETP.GE.AND P2, PT, R9, RZ, PT ;  /* 0x000000ff0900720c */ /* 0x000fe20003f46270 */
[----:B------:R-:W-:-:S02]  /*7180*/  @!P1 IMAD.IADD R143, R143, 0x1, -R3 ;  /* 0x000000018f8f9824 */ /* 0x000fc400078e0a03 */
[----:B------:R-:W-:Y:S01]  /*7190*/  @!P0 IMAD.IADD R139, R139, 0x1, -R3 ;  /* 0x000000018b8b8824 */ /* 0x000fe200078e0a03 */
[----:B------:R-:W-:Y:S01]  /*71a0*/  IABS R146, R12 ;  /* 0x0000000c00927213 */ /* 0x000fe20000000000 */
[C---:B------:R-:W-:Y:S01]  /*71b0*/  IMAD R144, R3.reuse, R7, R144 ;  /* 0x0000000703907224 */ /* 0x040fe200078e0290 */
[----:B------:R-:W-:Y:S01]  /*71c0*/  ISETP.GT.U32.AND P1, PT, R3, R143, PT ;  /* 0x0000008f0300720c */ /* 0x000fe20003f24070 */
[----:B------:R-:W-:Y:S01]  /*71d0*/  @!P5 IMAD.MOV R140, RZ, RZ, -R140 ;  /* 0x000000ffff8cd224 */ /* 0x000fe200078e0a8c */
[----:B------:R-:W-:Y:S01]  /*71e0*/  ISETP.GE.AND P5, PT, R4, RZ, PT ;  /* 0x000000ff0400720c */ /* 0x000fe20003fa6270 */
[----:B------:R-:W-:Y:S01]  /*71f0*/  IMAD.HI.U32 R4, R2, R145, RZ ;  /* 0x0000009102047227 */ /* 0x000fe200078e00ff */
[----:B------:R-:W-:-:S03]  /*7200*/  ISETP.GE.AND P0, PT, R8, RZ, PT ;  /* 0x000000ff0800720c */ /* 0x000fc60003f06270 */
[----:B------:R-:W-:Y:S01]  /*7210*/  @!P6 IMAD.MOV R139, RZ, RZ, -R139 ;  /* 0x000000ffff8be224 */ /* 0x000fe200078e0a8b */
[C---:B------:R-:W-:Y:S01]  /*7220*/  ISETP.GT.U32.AND P6, PT, R3.reuse, R142, PT ;  /* 0x0000008e0300720c */ /* 0x040fe20003fc4070 */
[----:B------:R-:W-:Y:S01]  /*7230*/  @!P4 IMAD.MOV R141, RZ, RZ, -R141 ;  /* 0x000000ffff8dc224 */ /* 0x000fe200078e0a8d */
[----:B------:R-:W-:Y:S01]  /*7240*/  ISETP.GT.U32.AND P4, PT, R3, R144, PT ;  /* 0x000000900300720c */ /* 0x000fe20003f84070 */
[----:B------:R-:W-:Y:S02]  /*7250*/  VIADD R9, R0, 0x6f ;  /* 0x0000006f00097836 */ /* 0x000fe40000000000 */
[----:B------:R-:W-:-:S03]  /*7260*/  IMAD.HI.U32 R6, R2, R146, RZ ;  /* 0x0000009202067227 */ /* 0x000fc600078e00ff */
[----:B------:R-:W-:Y:S01]  /*7270*/  IABS R148, R9 ;  /* 0x0000000900947213 */ /* 0x000fe20000000000 */
[----:B------:R-:W-:Y:S02]  /*7280*/  IMAD.MOV R4, RZ, RZ, -R4 ;  /* 0x000000ffff047224 */ /* 0x000fe400078e0a04 */
[----:B------:R-:W-:Y:S02]  /*7290*/  IMAD.MOV R6, RZ, RZ, -R6 ;  /* 0x000000ffff067224 */ /* 0x000fe400078e0a06 */
[C---:B------:R-:W-:Y:S02]  /*72a0*/  IMAD R145, R3.reuse, R4, R145 ;  /* 0x0000000403917224 */ /* 0x040fe400078e0291 */
[----:B------:R-:W-:Y:S02]  /*72b0*/  VIADD R11, R0, 0x70 ;  /* 0x00000070000b7836 */ /* 0x000fe40000000000 */
[----:B------:R-:W-:Y:S02]  /*72c0*/  IMAD R146, R3, R6, R146 ;  /* 0x0000000603927224 */ /* 0x000fe400078e0292 */
[----:B------:R-:W-:Y:S01]  /*72d0*/  @!P1 IMAD.IADD R143, R143, 0x1, -R3 ;  /* 0x000000018f8f9824 */ /* 0x000fe200078e0a03 */
[----:B------:R-:W-:Y:S01]  /*72e0*/  ISETP.GT.U32.AND P1, PT, R3, R145, PT ;  /* 0x000000910300720c */ /* 0x000fe20003f24070 */
[----:B------:R-:W-:Y:S01]  /*72f0*/  IMAD.HI.U32 R8, R2, R148, RZ ;  /* 0x0000009402087227 */ /* 0x000fe200078e00ff */
[----:B------:R-:W-:-:S03]  /*7300*/  IABS R147, R11 ;  /* 0x0000000b00937213 */ /* 0x000fc60000000000 */
[--C-:B------:R-:W-:Y:S02]  /*7310*/  @!P6 IMAD.IADD R142, R142, 0x1, -R3.reuse ;  /* 0x000000018e8ee824 */ /* 0x100fe400078e0a03 */
[----:B------:R-:W-:Y:S01]  /*7320*/  @!P4 IMAD.IADD R144, R144, 0x1, -R3 ;  /* 0x000000019090c824 */ /* 0x000fe200078e0a03 */
[C---:B------:R-:W-:Y:S01]  /*7330*/  ISETP.GT.U32.AND P4, PT, R3.reuse, R146, PT ;  /* 0x000000920300720c */ /* 0x040fe20003f84070 */
[----:B------:R-:W-:Y:S01]  /*7340*/  IMAD.MOV R8, RZ, RZ, -R8 ;  /* 0x000000ffff087224 */ /* 0x000fe200078e0a08 */
[----:B------:R-:W-:Y:S01]  /*7350*/  ISETP.GT.U32.AND P6, PT, R3, R142, PT ;  /* 0x0000008e0300720c */ /* 0x000fe20003fc4070 */
[----:B------:R-:W-:-:S04]  /*7360*/  IMAD.HI.U32 R7, R2, R147, RZ ;  /* 0x0000009302077227 */ /* 0x000fc800078e00ff */
[----:B------:R-:W-:Y:S02]  /*7370*/  IMAD R148, R3, R8, R148 ;  /* 0x0000000803947224 */ /* 0x000fe400078e0294 */
[C---:B------:R-:W-:Y:S02]  /*7380*/  VIADD R8, R0.reuse, 0x6e ;  /* 0x0000006e00087836 */ /* 0x040fe40000000000 */
[----:B------:R-:W-:Y:S02]  /*7390*/  IMAD.MOV R10, RZ, RZ, -R7 ;  /* 0x000000ffff0a7224 */ /* 0x000fe400078e0a07 */
[----:B------:R-:W-:Y:S01]  /*73a0*/  @!P1 IMAD.IADD R145, R145, 0x1, -R3 ;  /* 0x0000000191919824 */ /* 0x000fe200078e0a03 */
[----:B------:R-:W-:Y:S01]  /*73b0*/  IABS R149, R8 ;  /* 0x0000000800957213 */ /* 0x000fe20000000000 */
[C---:B------:R-:W-:Y:S01]  /*73c0*/  IMAD R147, R3.reuse, R10, R147 ;  /* 0x0000000a03937224 */ /* 0x040fe200078e0293 */
[----:B------:R-:W-:Y:S01]  /*73d0*/  ISETP.GT.U32.AND P1, PT, R3, R144, PT ;  /* 0x000000900300720c */ /* 0x000fe20003f24070 */
[----:B------:R-:W-:-:S02]  /*73e0*/  VIADD R10, R0, 0x6d ;  /* 0x0000006d000a7836 */ /* 0x000fc40000000000 */
[----:B------:R-:W-:Y:S01]  /*73f0*/  @!P4 IMAD.IADD R146, R146, 0x1, -R3 ;  /* 0x000000019292c824 */ /* 0x000fe200078e0a03 */
[----:B------:R-:W-:Y:S01]  /*7400*/  ISETP.GT.U32.AND P4, PT, R3, R145, PT ;  /* 0x000000910300720c */ /* 0x000fe20003f84070 */
[----:B------:R-:W-:Y:S01]  /*7410*/  IMAD.HI.U32 R4, R2, R149, RZ ;  /* 0x0000009502047227 */ /* 0x000fe200078e00ff */
[----:B------:R-:W-:-:S03]  /*7420*/  IABS R150, R10 ;  /* 0x0000000a00967213 */ /* 0x000fc60000000000 */
[----:B------:R-:W-:Y:S01]  /*7430*/  @!P6 IMAD.IADD R142, R142, 0x1, -R3 ;  /* 0x000000018e8ee824 */ /* 0x000fe200078e0a03 */
[----:B------:R-:W-:Y:S01]  /*7440*/  ISETP.GE.AND P6, PT, R12, RZ, PT ;  /* 0x000000ff0c00720c */ /* 0x000fe20003fc6270 */
[----:B------:R-:W-:Y:S02]  /*7450*/  IMAD.MOV R4, RZ, RZ, -R4 ;  /* 0x000000ffff047224 */ /* 0x000fe400078e0a04 */
[----:B------:R-:W-:Y:S01]  /*7460*/  @!P3 IMAD.MOV R142, RZ, RZ, -R142 ;  /* 0x000000ffff8eb224 */ /* 0x000fe200078e0a8e */
[----:B------:R-:W-:Y:S01]  /*7470*/  ISETP.GT.U32.AND P3, PT, R3, R146, PT ;  /* 0x000000920300720c */ /* 0x000fe20003f64070 */
[----:B------:R-:W-:-:S04]  /*7480*/  IMAD.HI.U32 R6, R2, R150, RZ ;  /* 0x0000009602067227 */ /* 0x000fc800078e00ff */
[----:B------:R-:W-:Y:S01]  /*7490*/  @!P0 IMAD.MOV R143, RZ, RZ, -R143 ;  /* 0x000000ffff8f8224 */ /* 0x000fe200078e0a8f */
[C---:B------:R-:W-:Y:S01]  /*74a0*/  ISETP.GT.U32.AND P0, PT, R3.reuse, R147, PT ;  /* 0x000000930300720c */ /* 0x040fe20003f04070 */
[----:B------:R-:W-:Y:S02]  /*74b0*/  IMAD R149, R3, R4, R149 ;  /* 0x0000000403957224 */ /* 0x000fe400078e0295 */
[----:B------:R-:W-:Y:S02]  /*74c0*/  IMAD.MOV R7, RZ, RZ, -R6 ;  /* 0x000000ffff077224 */ /* 0x000fe400078e0a06 */
[--C-:B------:R-:W-:Y:S01]  /*74d0*/  @!P4 IMAD.IADD R145, R145, 0x1, -R3.reuse ;  /* 0x000000019191c824 */ /* 0x100fe200078e0a03 */
[C---:B------:R-:W-:Y:S01]  /*74e0*/  ISETP.GT.U32.AND P4, PT, R3.reuse, R149, PT ;  /* 0x000000950300720c */ /* 0x040fe20003f84070 */
[----:B------:R-:W-:Y:S02]  /*74f0*/  VIADD R12, R0, 0x6c ;  /* 0x0000006c000c7836 */ /* 0x000fe40000000000 */
[--C-:B------:R-:W-:Y:S01]  /*7500*/  @!P1 IMAD.IADD R144, R144, 0x1, -R3.reuse ;  /* 0x0000000190909824 */ /* 0x100fe200078e0a03 */
[C---:B------:R-:W-:Y:S01]  /*7510*/  ISETP.GT.U32.AND P1, PT, R3.reuse, R148, PT ;  /* 0x000000940300720c */ /* 0x040fe20003f24070 */
[----:B------:R-:W-:Y:S01]  /*7520*/  IMAD R150, R3, R7, R150 ;  /* 0x0000000703967224 */ /* 0x000fe200078e0296 */
[----:B------:R-:W-:Y:S01]  /*7530*/  IABS R151, R12 ;  /* 0x0000000c00977213 */ /* 0x000fe20000000000 */
[----:B------:R-:W-:-:S02]  /*7540*/  @!P3 IMAD.IADD R146, R146, 0x1, -R3 ;  /* 0x000000019292b824 */ /* 0x000fc400078e0a03 */
[----:B------:R-:W-:Y:S01]  /*7550*/  @!P0 IMAD.IADD R147, R147, 0x1, -R3 ;  /* 0x0000000193938824 */ /* 0x000fe200078e0a03 */
[----:B------:R-:W-:Y:S01]  /*7560*/  ISETP.GT.U32.AND P3, PT, R3, R150, PT ;  /* 0x000000960300720c */ /* 0x000fe20003f64070 */
[----:B------:R-:W-:Y:S01]  /*7570*/  IMAD.HI.U32 R4, R2, R151, RZ ;  /* 0x0000009702047227 */ /* 0x000fe200078e00ff */
[----:B------:R-:W-:-:S03]  /*7580*/  ISETP.GE.AND P0, PT, R11, RZ, PT ;  /* 0x000000ff0b00720c */ /* 0x000fc60003f06270 */
[----:B------:R-:W-:Y:S02]  /*7590*/  VIADD R13, R0, 0x6b ;  /* 0x0000006b000d7836 */ /* 0x000fe40000000000 */
[--C-:B------:R-:W-:Y:S01]  /*75a0*/  @!P4 IMAD.IADD R149, R149, 0x1, -R3.reuse ;  /* 0x000000019595c824 */ /* 0x100fe200078e0a03 */
[----:B------:R-:W-:Y:S01]  /*75b0*/  ISETP.GT.U32.AND P4, PT, R3, R147, PT ;  /* 0x000000930300720c */ /* 0x000fe20003f84070 */
[----:B------:R-:W-:Y:S01]  /*75c0*/  IMAD.MOV R4, RZ, RZ, -R4 ;  /* 0x000000ffff047224 */ /* 0x000fe200078e0a04 */
[----:B------:R-:W-:Y:S01]  /*75d0*/  IABS R152, R13 ;  /* 0x0000000d00987213 */ /* 0x000fe20000000000 */
[----:B------:R-:W-:Y:S01]  /*75e0*/  @!P1 IMAD.IADD R148, R148, 0x1, -R3 ;  /* 0x0000000194949824 */ /* 0x000fe200078e0a03 */
[----:B------:R-:W-:Y:S01]  /*75f0*/  ISETP.GE.AND P1, PT, R9, RZ, PT ;  /* 0x000000ff0900720c */ /* 0x000fe20003f26270 */
[----:B------:R-:W-:Y:S02]  /*7600*/  IMAD R151, R3, R4, R151 ;  /* 0x0000000403977224 */ /* 0x000fe400078e0297 */
[----:B------:R-:W-:-:S02]  /*7610*/  VIADD R7, R0, 0x6a ;  /* 0x0000006a00077836 */ /* 0x000fc40000000000 */
[----:B------:R-:W-:Y:S01]  /*7620*/  @!P2 IMAD.MOV R144, RZ, RZ, -R144 ;  /* 0x000000ffff90a224 */ /* 0x000fe200078e0a90 */
[C---:B------:R-:W-:Y:S01]  /*7630*/  ISETP.GT.U32.AND P2, PT, R3.reuse, R148, PT ;  /* 0x000000940300720c */ /* 0x040fe20003f44070 */
[----:B------:R-:W-:Y:S01]  /*7640*/  @!P3 IMAD.IADD R150, R150, 0x1, -R3 ;  /* 0x000000019696b824 */ /* 0x000fe200078e0a03 */
[----:B------:R-:W-:Y:S01]  /*7650*/  ISETP.GT.U32.AND P3, PT, R3, R149, PT ;  /* 0x000000950300720c */ /* 0x000fe20003f64070 */
[----:B------:R-:W-:Y:S01]  /*7660*/  IMAD.HI.U32 R6, R2, R152, RZ ;  /* 0x0000009802067227 */ /* 0x000fe200078e00ff */
[----:B------:R-:W-:-:S03]  /*7670*/  IABS R153, R7 ;  /* 0x0000000700997213 */ /* 0x000fc60000000000 */
[----:B------:R-:W-:Y:S01]  /*7680*/  @!P6 IMAD.MOV R146, RZ, RZ, -R146 ;  /* 0x000000ffff92e224 */ /* 0x000fe200078e0a92 */
[----:B------:R-:W-:Y:S01]  /*7690*/  ISETP.GT.U32.AND P6, PT, R3, R151, PT ;  /* 0x000000970300720c */ /* 0x000fe20003fc4070 */
[----:B------:R-:W-:Y:S02]  /*76a0*/  IMAD.MOV R6, RZ, RZ, -R6 ;  /* 0x000000ffff067224 */ /* 0x000fe400078e0a06 */
[----:B------:R-:W-:Y:S02]  /*76b0*/  VIADD R9, R0, 0x69 ;  /* 0x0000006900097836 */ /* 0x000fe40000000000 */
[----:B------:R-:W-:Y:S01]  /*76c0*/  @!P4 IMAD.IADD R147, R147, 0x1, -R3 ;  /* 0x000000019393c824 */ /* 0x000fe200078e0a03 */
[----:B------:R-:W-:Y:S01]  /*76d0*/  ISETP.GE.AND P4, PT, R8, RZ, PT ;  /* 0x000000ff0800720c */ /* 0x000fe20003f86270 */
[----:B------:R-:W-:Y:S01]  /*76e0*/  IMAD.HI.U32 R4, R2, R153, RZ ;  /* 0x0000009902047227 */ /* 0x000fe200078e00ff */
[----:B------:R-:W-:-:S03]  /*76f0*/  IABS R154, R9 ;  /* 0x00000009009a7213 */ /* 0x000fc60000000000 */
[C---:B------:R-:W-:Y:S02]  /*7700*/  IMAD R152, R3.reuse, R6, R152 ;  /* 0x0000000603987224 */ /* 0x040fe400078e0298 */
[----:B------:R-:W-:Y:S01]  /*7710*/  @!P5 IMAD.MOV R145, RZ, RZ, -R145 ;  /* 0x000000ffff91d224 */ /* 0x000fe200078e0a91 */
[C---:B------:R-:W-:Y:S01]  /*7720*/  ISETP.GT.U32.AND P5, PT, R3.reuse, R150, PT ;  /* 0x000000960300720c */ /* 0x040fe20003fa4070 */
[----:B------:R-:W-:Y:S02]  /*7730*/  IMAD.MOV R4, RZ, RZ, -R4 ;  /* 0x000000ffff047224 */ /* 0x000fe400078e0a04 */
[--C-:B------:R-:W-:Y:S01]  /*7740*/  @!P2 IMAD.IADD R148, R148, 0x1, -R3.reuse ;  /* 0x000000019494a824 */ /* 0x100fe200078e0a03 */
[----:B------:R-:W-:Y:S01]  /*7750*/  ISETP.GT.U32.AND P2, PT, R3, R152, PT ;  /* 0x000000980300720c */ /* 0x000fe20003f44070 */
[----:B------:R-:W-:Y:S01]  /*7760*/  @!P3 IMAD.IADD R149, R149, 0x1, -R3 ;  /* 0x000000019595b824 */ /* 0x000fe200078e0a03 */
[----:B------:R-:W-:Y:S01]  /*7770*/  ISETP.GE.AND P3, PT, R10, RZ, PT ;  /* 0x000000ff0a00720c */ /* 0x000fe20003f66270 */
[----:B------:R-:W-:-:S04]  /*7780*/  IMAD.HI.U32 R6, R2, R154, RZ ;  /* 0x0000009a02067227 */ /* 0x000fc800078e00ff */
[----:B------:R-:W-:Y:S01]  /*7790*/  @!P6 IMAD.IADD R151, R151, 0x1, -R3 ;  /* 0x000000019797e824 */ /* 0x000fe200078e0a03 */
[----:B------:R-:W-:Y:S01]  /*77a0*/  ISETP.GE.AND P6, PT, R13, RZ, PT ;  /* 0x000000ff0d00720c */ /* 0x000fe20003fc6270 */
[C---:B------:R-:W-:Y:S02]  /*77b0*/  IMAD R153, R3.reuse, R4, R153 ;  /* 0x0000000403997224 */ /* 0x040fe400078e0299 */
[----:B------:R-:W-:Y:S02]  /*77c0*/  IMAD.MOV R6, RZ, RZ, -R6 ;  /* 0x000000ffff067224 */ /* 0x000fe400078e0a06 */
[----:B------:R-:W-:Y:S01]  /*77d0*/  @!P0 IMAD.MOV R147, RZ, RZ, -R147 ;  /* 0x000000ffff938224 */ /* 0x000fe200078e0a93 */
[C---:B------:R-:W-:Y:S01]  /*77e0*/  ISETP.GT.U32.AND P0, PT, R3.reuse, R151, PT ;  /* 0x000000970300720c */ /* 0x040fe20003f04070 */
[----:B------:R-:W-:Y:S01]  /*77f0*/  @!P4 IMAD.MOV R149, RZ, RZ, -R149 ;  /* 0x000000ffff95c224 */ /* 0x000fe200078e0a95 */
[C---:B------:R-:W-:Y:S01]  /*7800*/  ISETP.GT.U32.AND P4, PT, R3.reuse, R153, PT ;  /* 0x000000990300720c */ /* 0x040fe20003f84070 */
[----:B------:R-:W-:Y:S01]  /*7810*/  @!P5 IMAD.IADD R150, R150, 0x1, -R3 ;  /* 0x000000019696d824 */ /* 0x000fe200078e0a03 */
[----:B------:R-:W-:Y:S01]  /*7820*/  ISETP.GE.AND P5, PT, R12, RZ, PT ;  /* 0x000000ff0c00720c */ /* 0x000fe20003fa6270 */
[----:B------:R-:W-:-:S02]  /*7830*/  IMAD R154, R3, R6, R154 ;  /* 0x00000006039a7224 */ /* 0x000fc400078e029a */
[--C-:B------:R-:W-:Y:S01]  /*7840*/  @!P2 IMAD.IADD R152, R152, 0x1, -R3.reuse ;  /* 0x000000019898a824 */ /* 0x100fe200078e0a03 */
[----:B------:R-:W-:Y:S01]  /*7850*/  ISETP.GE.AND P2, PT, R7, RZ, PT ;  /* 0x000000ff0700720c */ /* 0x000fe20003f46270 */
[----:B------:R-:W-:Y:S01]  /*7860*/  @!P3 IMAD.MOV R150, RZ, RZ, -R150 ;  /* 0x000000ffff96b224 */ /* 0x000fe200078e0a96 */
[C---:B------:R-:W-:Y:S01]  /*7870*/  ISETP.GT.U32.AND P3, PT, R3.reuse, R154, PT ;  /* 0x0000009a0300720c */ /* 0x040fe20003f64070 */
[----:B------:R-:W-:Y:S01]  /*7880*/  @!P1 IMAD.MOV R148, RZ, RZ, -R148 ;  /* 0x000000ffff949224 */ /* 0x000fe200078e0a94 */
[----:B------:R-:W-:Y:S01]  /*7890*/  ISETP.GT.U32.AND P1, PT, R3, R152, PT ;  /* 0x000000980300720c */ /* 0x000fe20003f24070 */
[C---:B------:R-:W-:Y:S02]  /*78a0*/  VIADD R6, R0.reuse, 0x67 ;  /* 0x0000006700067836 */ /* 0x040fe40000000000 */
[--C-:B------:R-:W-:Y:S01]  /*78b0*/  @!P0 IMAD.IADD R151, R151, 0x1, -R3.reuse ;  /* 0x0000000197978824 */ /* 0x100fe200078e0a03 */
[----:B------:R-:W-:Y:S01]  /*78c0*/  ISETP.GE.AND P0, PT, R9, RZ, PT ;  /* 0x000000ff0900720c */ /* 0x000fe20003f06270 */
[----:B------:R-:W-:Y:S01]  /*78d0*/  @!P4 IMAD.IADD R153, R153, 0x1, -R3 ;  /* 0x000000019999c824 */ /* 0x000fe200078e0a03 */
[----:B------:R-:W-:Y:S01]  /*78e0*/  IABS R156, R6 ;  /* 0x00000006009c7213 */ /* 0x000fe20000000000 */
[----:B------:R-:W-:Y:S01]  /*78f0*/  VIADD R4, R0, 0x68 ;  /* 0x0000006800047836 */ /* 0x000fe20000000000 */
[----:B------:R-:W-:Y:S01]  /*7900*/  ISETP.GE.AND P4, PT, R6, RZ, PT ;  /* 0x000000ff0600720c */ /* 0x000fe20003f86270 */
[----:B------:R-:W-:Y:S01]  /*7910*/  @!P5 IMAD.MOV R151, RZ, RZ, -R151 ;  /* 0x000000ffff97d224 */ /* 0x000fe200078e0a97 */
[----:B------:R-:W-:Y:S01]  /*7920*/  ISETP.GT.U32.AND P5, PT, R3, R153, PT ;  /* 0x000000990300720c */ /* 0x000fe20003fa4070 */
[----:B------:R-:W-:Y:S01]  /*7930*/  @!P3 IMAD.IADD R154, R154, 0x1, -R3 ;  /* 0x000000019a9ab824 */ /* 0x000fe200078e0a03 */
[----:B------:R-:W-:Y:S01]  /*7940*/  IABS R155, R4 ;  /* 0x00000004009b7213 */ /* 0x000fe20000000000 */
[----:B------:R-:W-:-:S03]  /*7950*/  IMAD.HI.U32 R6, R2, R156, RZ ;  /* 0x0000009c02067227 */ /* 0x000fc600078e00ff */
[----:B------:R-:W-:Y:S01]  /*7960*/  ISETP.GT.U32.AND P3, PT, R3, R154, PT ;  /* 0x0000009a0300720c */ /* 0x000fe20003f64070 */
[----:B------:R-:W-:Y:S01]  /*7970*/  @!P1 IMAD.IADD R152, R152, 0x1, -R3 ;  /* 0x0000000198989824 */ /* 0x000fe200078e0a03 */
[----:B------:R-:W-:Y:S01]  /*7980*/  ISETP.GE.AND P1, PT, R4, RZ, PT ;  /* 0x000000ff0400720c */ /* 0x000fe20003f26270 */
[----:B------:R-:W-:-:S04]  /*7990*/  IMAD.HI.U32 R4, R2, R155, RZ ;  /* 0x0000009b02047227 */ /* 0x000fc800078e00ff */
[----:B------:R-:W-:Y:S02]  /*79a0*/  IMAD.MOV R6, RZ, RZ, -R6 ;  /* 0x000000ffff067224 */ /* 0x000fe400078e0a06 */
[----:B------:R-:W-:Y:S02]  /*79b0*/  IMAD.MOV R4, RZ, RZ, -R4 ;  /* 0x000000ffff047224 */ /* 0x000fe400078e0a04 */
[----:B------:R-:W-:Y:S02]  /*79c0*/  VIADD R7, R0, 0x66 ;  /* 0x0000006600077836 */ /* 0x000fe40000000000 */
[----:B------:R-:W-:Y:S02]  /*79d0*/  IMAD R156, R3, R6, R156 ;  /* 0x00000006039c7224 */ /* 0x000fe400078e029c */
[----:B------:R-:W-:Y:S01]  /*79e0*/  @!P5 IMAD.IADD R153, R153, 0x1, -R3 ;  /* 0x000000019999d824 */ /* 0x000fe200078e0a03 */
[----:B------:R-:W-:Y:S01]  /*79f0*/  IABS R157, R7 ;  /* 0x00000007009d7213 */ /* 0x000fe20000000000 */
[----:B------:R-:W-:-:S02]  /*7a00*/  IMAD R155, R3, R4, R155 ;  /* 0x00000004039b7224 */ /* 0x000fc400078e029b */
[----:B------:R-:W-:Y:S02]  /*7a10*/  VIADD R4, R0, 0x65 ;  /* 0x0000006500047836 */ /* 0x000fe40000000000 */
[----:B------:R-:W-:Y:S01]  /*7a20*/  @!P2 IMAD.MOV R153, RZ, RZ, -R153 ;  /* 0x000000ffff99a224 */ /* 0x000fe200078e0a99 */
[C---:B------:R-:W-:Y:S01]  /*7a30*/  ISETP.GT.U32.AND P2, PT, R3.reuse, R156, PT ;  /* 0x0000009c0300720c */ /* 0x040fe20003f44070 */
[----:B------:R-:W-:Y:S01]  /*7a40*/  @!P3 IMAD.IADD R154, R154, 0x1, -R3 ;  /* 0x000000019a9ab824 */ /* 0x000fe200078e0a03 */
[----:B------:R-:W-:Y:S01]  /*7a50*/  ISETP.GT.U32.AND P5, PT, R3, R155, PT ;  /* 0x0000009b0300720c */ /* 0x000fe20003fa4070 */
[----:B------:R-:W-:Y:S01]  /*7a60*/  VIADD R6, R0, 0x64 ;  /* 0x0000006400067836 */ /* 0x000fe20000000000 */
[----:B------:R-:W-:Y:S01]  /*7a70*/  ISETP.GE.AND P3, PT, R4, RZ, PT ;  /* 0x000000ff0400720c */ /* 0x000fe20003f66270 */
[----:B------:R-:W-:Y:S01]  /*7a80*/  VIADD R11, R0, 0x61 ;  /* 0x00000061000b7836 */ /* 0x000fe20000000000 */
[----:B------:R-:W-:Y:S01]  /*7a90*/  IABS R158, R4 ;  /* 0x00000004009e7213 */ /* 0x000fe20000000000 */
[----:B------:R-:W-:Y:S01]  /*7aa0*/  IMAD.HI.U32 R4, R2, R157, RZ ;  /* 0x0000009d02047227 */ /* 0x000fe200078e00ff */
[----:B------:R-:W-:-:S02]  /*7ab0*/  IABS R159, R6 ;  /* 0x00000006009f7213 */ /* 0x000fc40000000000 */
[----:B------:R-:W-:Y:S01]  /*7ac0*/  IABS R162, R11 ;  /* 0x0000000b00a27213 */ /* 0x000fe20000000000 */
[----:B------:R-:W-:Y:S02]  /*7ad0*/  IMAD.MOV R8, RZ, RZ, -R4 ;  /* 0x000000ffff087224 */ /* 0x000fe400078e0a04 */
[----:B------:R-:W-:-:S04]  /*7ae0*/  IMAD.HI.U32 R4, R2, R158, RZ ;  /* 0x0000009e02047227 */ /* 0x000fc800078e00ff */
[--C-:B------:R-:W-:Y:S02]  /*7af0*/  @!P2 IMAD.IADD R156, R156, 0x1, -R3.reuse ;  /* 0x000000019c9ca824 */ /* 0x100fe400078e0a03 */
[----:B------:R-:W-:Y:S02]  /*7b00*/  IMAD.MOV R4, RZ, RZ, -R4 ;  /* 0x000000ffff047224 */ /* 0x000fe400078e0a04 */
[----:B------:R-:W-:Y:S01]  /*7b10*/  @!P5 IMAD.IADD R155, R155, 0x1, -R3 ;  /* 0x000000019b9bd824 */ /* 0x000fe200078e0a03 */
[C---:B------:R-:W-:Y:S01]  /*7b20*/  ISETP.GT.U32.AND P2, PT, R3.reuse, R156, PT ;  /* 0x0000009c0300720c */ /* 0x040fe20003f44070 */
[C---:B------:R-:W-:Y:S02]  /*7b30*/  IMAD R158, R3.reuse, R4, R158 ;  /* 0x00000004039e7224 */ /* 0x040fe400078e029e */
[----:B------:R-:W-:Y:S01]  /*7b40*/  IMAD.HI.U32 R4, R2, R159, RZ ;  /* 0x0000009f02047227 */ /* 0x000fe200078e00ff */
[----:B------:R-:W-:-:S03]  /*7b50*/  ISETP.GT.U32.AND P5, PT, R3, R155, PT ;  /* 0x0000009b0300720c */ /* 0x000fc60003fa4070 */
[----:B------:R-:W-:Y:S02]  /*7b60*/  IMAD.MOV R4, RZ, RZ, -R4 ;  /* 0x000000ffff047224 */ /* 0x000fe400078e0a04 */
[C---:B------:R-:W-:Y:S02]  /*7b70*/  IMAD R157, R3.reuse, R8, R157 ;  /* 0x00000008039d7224 */ /* 0x040fe400078e029d */
[C---:B------:R-:W-:Y:S02]  /*7b80*/  IMAD R159, R3.reuse, R4, R159 ;  /* 0x00000004039f7224 */ /* 0x040fe400078e029f */
[--C-:B------:R-:W-:Y:S02]  /*7b90*/  @!P2 IMAD.IADD R156, R156, 0x1, -R3.reuse ;  /* 0x000000019c9ca824 */ /* 0x100fe400078e0a03 */
[----:B------:R-:W-:Y:S01]  /*7ba0*/  VIADD R8, R0, 0x62 ;  /* 0x0000006200087836 */ /* 0x000fe20000000000 */
[----:B------:R-:W-:Y:S01]  /*7bb0*/  ISETP.GT.U32.AND P2, PT, R3, R159, PT ;  /* 0x0000009f0300720c */ /* 0x000fe20003f44070 */
[----:B------:R-:W-:Y:S01]  /*7bc0*/  @!P5 IMAD.IADD R155, R155, 0x1, -R3 ;  /* 0x000000019b9bd824 */ /* 0x000fe200078e0a03 */
[C---:B------:R-:W-:Y:S01]  /*7bd0*/  ISETP.GT.U32.AND P5, PT, R3.reuse, R157, PT ;  /* 0x0000009d0300720c */ /* 0x040fe20003fa4070 */
[----:B------:R-:W-:Y:S01]  /*7be0*/  @!P4 IMAD.MOV R156, RZ, RZ, -R156 ;  /* 0x000000ffff9cc224 */ /* 0x000fe200078e0a9c */
[----:B------:R-:W-:Y:S01]  /*7bf0*/  IABS R161, R8 ;  /* 0x0000000800a17213 */ /* 0x000fe20000000000 */
[----:B------:R-:W-:Y:S01]  /*7c00*/  @!P1 IMAD.MOV R155, RZ, RZ, -R155 ;  /* 0x000000ffff9b9224 */ /* 0x000fe200078e0a9b */
[----:B------:R-:W-:Y:S01]  /*7c10*/  ISETP.GT.U32.AND P1, PT, R3, R158, PT ;  /* 0x0000009e0300720c */ /* 0x000fe20003f24070 */
[----:B------:R-:W-:Y:S01]  /*7c20*/  @!P6 IMAD.MOV R152, RZ, RZ, -R152 ;  /* 0x000000ffff98e224 */ /* 0x000fe200078e0a98 */
[----:B------:R-:W-:Y:S01]  /*7c30*/  ISETP.GE.AND P6, PT, R7, RZ, PT ;  /* 0x000000ff0700720c */ /* 0x000fe20003fc6270 */
[----:B------:R-:W-:-:S04]  /*7c40*/  IMAD.HI.U32 R4, R2, R161, RZ ;  /* 0x000000a102047227 */ /* 0x000fc800078e00ff */
[--C-:B------:R-:W-:Y:S02]  /*7c50*/  @!P2 IMAD.IADD R159, R159, 0x1, -R3.reuse ;  /* 0x000000019f9fa824 */ /* 0x100fe400078e0a03 */
[----:B------:R-:W-:Y:S02]  /*7c60*/  IMAD.MOV R4, RZ, RZ, -R4 ;  /* 0x000000ffff047224 */ /* 0x000fe400078e0a04 */
[----:B------:R-:W-:Y:S01]  /*7c70*/  @!P5 IMAD.IADD R157, R157, 0x1, -R3 ;  /* 0x000000019d9dd824 */ /* 0x000fe200078e0a03 */
[C---:B------:R-:W-:Y:S01]  /*7c80*/  ISETP.GT.U32.AND P4, PT, R3.reuse, R159, PT ;  /* 0x0000009f0300720c */ /* 0x040fe20003f84070 */
[----:B------:R-:W-:Y:S02]  /*7c90*/  IMAD R161, R3, R4, R161 ;  /* 0x0000000403a17224 */ /* 0x000fe400078e02a1 */
[----:B------:R-:W-:-:S04]  /*7ca0*/  IMAD.HI.U32 R4, R2, R162, RZ ;  /* 0x000000a202047227 */ /* 0x000fc800078e00ff */
[--C-:B------:R-:W-:Y:S01]  /*7cb0*/  @!P1 IMAD.IADD R158, R158, 0x1, -R3.reuse ;  /* 0x000000019e9e9824 */ /* 0x100fe200078e0a03 */
[C---:B------:R-:W-:Y:S01]  /*7cc0*/  ISETP.GT.U32.AND P1, PT, R3.reuse, R157, PT ;  /* 0x0000009d0300720c */ /* 0x040fe20003f24070 */
[----:B------:R-:W-:Y:S02]  /*7cd0*/  IMAD.MOV R4, RZ, RZ, -R4 ;  /* 0x000000ffff047224 */ /* 0x000fe400078e0a04 */
[C---:B------:R-:W-:Y:S01]  /*7ce0*/  VIADD R7, R0.reuse, 0x63 ;  /* 0x0000006300077836 */ /* 0x040fe20000000000 */
[C---:B------:R-:W-:Y:S01]  /*7cf0*/  ISETP.GT.U32.AND P2, PT, R3.reuse, R158, PT ;  /* 0x0000009e0300720c */ /* 0x040fe20003f44070 */
[----:B------:R-:W-:Y:S02]  /*7d00*/  IMAD R162, R3, R4, R162 ;  /* 0x0000000403a27224 */ /* 0x000fe400078e02a2 */
[----:B------:R-:W-:Y:S01]  /*7d10*/  @!P4 IMAD.IADD R159, R159, 0x1, -R3 ;  /* 0x000000019f9fc824 */ /* 0x000fe200078e0a03 */
[----:B------:R-:W-:Y:S01]  /*7d20*/  IABS R160, R7 ;  /* 0x0000000700a07213 */ /* 0x000fe20000000000 */
[----:B------:R-:W-:Y:S01]  /*7d30*/  VIADD R9, R0, 0x60 ;  /* 0x0000006000097836 */ /* 0x000fe20000000000 */
[----:B------:R-:W-:Y:S01]  /*7d40*/  ISETP.GT.U32.AND P4, PT, R3, R162, PT ;  /* 0x000000a20300720c */ /* 0x000fe20003f84070 */
[----:B------:R-:W-:Y:S01]  /*7d50*/  @!P0 IMAD.MOV R154, RZ, RZ, -R154 ;  /* 0x000000ffff9a8224 */ /* 0x000fe200078e0a9a */
[----:B------:R-:W-:Y:S01]  /*7d60*/  ISETP.GE.AND P0, PT, R6, RZ, PT ;  /* 0x000000ff0600720c */ /* 0x000fe20003f06270 */
[----:B------:R-:W-:Y:S01]  /*7d70*/  IMAD.HI.U32 R6, R2, R160, RZ ;  /* 0x000000a002067227 */ /* 0x000fe200078e00ff */
[----:B------:R-:W-:-:S03]  /*7d80*/  IABS R163, R9 ;  /* 0x0000000900a37213 */ /* 0x000fc60000000000 */
[----:B------:R-:W-:Y:S01]  /*7d90*/  @!P2 IMAD.IADD R158, R158, 0x1, -R3 ;  /* 0x000000019e9ea824 */ /* 0x000fe200078e0a03 */
[----:B------:R-:W-:Y:S01]  /*7da0*/  ISETP.GE.AND P2, PT, R7, RZ, PT ;  /* 0x000000ff0700720c */ /* 0x000fe20003f46270 */
[----:B------:R-:W-:Y:S02]  /*7db0*/  VIADD R7, R0, 0x5e ;  /* 0x0000005e00077836 */ /* 0x000fe40000000000 */
[----:B------:R-:W-:-:S03]  /*7dc0*/  IMAD.HI.U32 R4, R2, R163, RZ ;  /* 0x000000a302047227 */ /* 0x000fc600078e00ff */
[----:B------:R-:W-:Y:S01]  /*7dd0*/  IABS R165, R7 ;  /* 0x0000000700a57213 */ /* 0x000fe20000000000 */
[----:B------:R-:W-:Y:S02]  /*7de0*/  IMAD.MOV R6, RZ, RZ, -R6 ;  /* 0x000000ffff067224 */ /* 0x000fe400078e0a06 */
[--C-:B------:R-:W-:Y:S01]  /*7df0*/  @!P1 IMAD.IADD R157, R157, 0x1, -R3.reuse ;  /* 0x000000019d9d9824 */ /* 0x100fe200078e0a03 */
[C---:B------:R-:W-:Y:S01]  /*7e00*/  ISETP.GT.U32.AND P1, PT, R3.reuse, R161, PT ;  /* 0x000000a10300720c */ /* 0x040fe20003f24070 */
[----:B------:R-:W-:Y:S02]  /*7e10*/  @!P4 IMAD.IADD R162, R162, 0x1, -R3 ;  /* 0x00000001a2a2c824 */ /* 0x000fe400078e0a03 */
[----:B------:R-:W-:Y:S02]  /*7e20*/  IMAD.MOV R4, RZ, RZ, -R4 ;  /* 0x000000ffff047224 */ /* 0x000fe400078e0a04 */
[C---:B------:R-:W-:Y:S02]  /*7e30*/  IMAD R160, R3.reuse, R6, R160 ;  /* 0x0000000603a07224 */ /* 0x040fe400078e02a0 */
[----:B------:R-:W-:Y:S01]  /*7e40*/  @!P6 IMAD.MOV R157, RZ, RZ, -R157 ;  /* 0x000000ffff9de224 */ /* 0x000fe200078e0a9d */
[C---:B------:R-:W-:Y:S01]  /*7e50*/  ISETP.GT.U32.AND P6, PT, R3.reuse, R162, PT ;  /* 0x000000a20300720c */ /* 0x040fe20003fc4070 */
[C---:B------:R-:W-:Y:S01]  /*7e60*/  IMAD R163, R3.reuse, R4, R163 ;  /* 0x0000000403a37224 */ /* 0x040fe200078e02a3 */
[----:B------:R-:W-:Y:S01]  /*7e70*/  ISETP.GT.U32.AND P5, PT, R3, R160, PT ;  /* 0x000000a00300720c */ /* 0x000fe20003fa4070 */
[----:B------:R-:W-:-:S04]  /*7e80*/  IMAD.HI.U32 R4, R2, R165, RZ ;  /* 0x000000a502047227 */ /* 0x000fc800078e00ff */
[----:B------:R-:W-:Y:S02]  /*7e90*/  IMAD.MOV R4, RZ, RZ, -R4 ;  /* 0x000000ffff047224 */ /* 0x000fe400078e0a04 */
[----:B------:R-:W-:Y:S02]  /*7ea0*/  VIADD R10, R0, 0x5f ;  /* 0x0000005f000a7836 */ /* 0x000fe40000000000 */
[C---:B------:R-:W-:Y:S02]  /*7eb0*/  IMAD R165, R3.reuse, R4, R165 ;  /* 0x0000000403a57224 */ /* 0x040fe400078e02a5 */
[--C-:B------:R-:W-:Y:S01]  /*7ec0*/  @!P6 IMAD.IADD R162, R162, 0x1, -R3.reuse ;  /* 0x00000001a2a2e824 */ /* 0x100fe200078e0a03 */
[----:B------:R-:W-:Y:S01]  /*7ed0*/  IABS R164, R10 ;  /* 0x0000000a00a47213 */ /* 0x000fe20000000000 */
[--C-:B------:R-:W-:Y:S01]  /*7ee0*/  @!P5 IMAD.IADD R160, R160, 0x1, -R3.reuse ;  /* 0x00000001a0a0d824 */ /* 0x100fe200078e0a03 */
[----:B------:R-:W-:Y:S01]  /*7ef0*/  ISETP.GT.U32.AND P6, PT, R3, R165, PT ;  /* 0x000000a50300720c */ /* 0x000fe20003fc4070 */
[----:B------:R-:W-:Y:S01]  /*7f00*/  @!P1 IMAD.IADD R161, R161, 0x1, -R3 ;  /* 0x00000001a1a19824 */ /* 0x000fe200078e0a03 */
[----:B------:R-:W-:Y:S01]  /*7f10*/  ISETP.GE.AND P1, PT, R11, RZ, PT ;  /* 0x000000ff0b00720c */ /* 0x000fe20003f26270 */
[----:B------:R-:W-:Y:S01]  /*7f20*/  VIADD R11, R0, 0x5d ;  /* 0x0000005d000b7836 */ /* 0x000fe20000000000 */
[----:B------:R-:W-:Y:S01]  /*7f30*/  ISETP.GT.U32.AND P5, PT, R3, R160, PT ;  /* 0x000000a00300720c */ /* 0x000fe20003fa4070 */
[----:B------:R-:W-:Y:S01]  /*7f40*/  @!P0 IMAD.MOV R159, RZ, RZ, -R159 ;  /* 0x000000ffff9f8224 */ /* 0x000fe200078e0a9f */
[----:B------:R-:W-:Y:S01]  /*7f50*/  ISETP.GE.AND P0, PT, R9, RZ, PT ;  /* 0x000000ff0900720c */ /* 0x000fe20003f06270 */
[----:B------:R-:W-:Y:S01]  /*7f60*/  IMAD.HI.U32 R6, R2, R164, RZ ;  /* 0x000000a402067227 */ /* 0x000fe200078e00ff */
[----:B------:R-:W-:-:S02]  /*7f70*/  IABS R166, R11 ;  /* 0x0000000b00a67213 */ /* 0x000fc40000000000 */
[----:B------:R-:W-:Y:S01]  /*7f80*/  ISETP.GT.U32.AND P4, PT, R3, R161, PT ;  /* 0x000000a10300720c */ /* 0x000fe20003f84070 */
[----:B------:R-:W-:Y:S02]  /*7f90*/  VIADD R9, R0, 0x5c ;  /* 0x0000005c00097836 */ /* 0x000fe40000000000 */
[----:B------:R-:W-:Y:S02]  /*7fa0*/  IMAD.MOV R6, RZ, RZ, -R6 ;  /* 0x000000ffff067224 */ /* 0x000fe400078e0a06 */
[----:B------:R-:W-:Y:S01]  /*7fb0*/  @!P6 IMAD.IADD R165, R165, 0x1, -R3 ;  /* 0x00000001a5a5e824 */ /* 0x000fe200078e0a03 */
[----:B------:R-:W-:Y:S01]  /*7fc0*/  IABS R167, R9 ;  /* 0x0000000900a77213 */ /* 0x000fe20000000000 */
[----:B------:R-:W-:-:S03]  /*7fd0*/  IMAD.HI.U32 R4, R2, R166, RZ ;  /* 0x000000a602047227 */ /* 0x000fc600078e00ff */
[C---:B------:R-:W-:Y:S01]  /*7fe0*/  ISETP.GT.U32.AND P6, PT, R3.reuse, R165, PT ;  /* 0x000000a50300720c */ /* 0x040fe20003fc4070 */
[----:B------:R-:W-:Y:S01]  /*7ff0*/  @!P3 IMAD.MOV R158, RZ, RZ, -R158 ;  /* 0x000000ffff9eb224 */ /* 0x000fe200078e0a9e */
[C---:B------:R-:W-:Y:S01]  /*8000*/  ISETP.GT.U32.AND P3, PT, R3.reuse, R163, PT ;  /* 0x000000a30300720c */ /* 0x040fe20003f64070 */
[----:B------:R-:W-:Y:S02]  /*8010*/  IMAD R164, R3, R6, R164 ;  /* 0x0000000603a47224 */ /* 0x000fe400078e02a4 */
[----:B------:R-:W-:Y:S02]  /*8020*/  IMAD.MOV R6, RZ, RZ, -R4 ;  /* 0x000000ffff067224 */ /* 0x000fe400078e0a04 */
[----:B------:R-:W-:-:S04]  /*8030*/  IMAD.HI.U32 R4, R2, R167, RZ ;  /* 0x000000a702047227 */ /* 0x000fc800078e00ff */
[--C-:B------:R-:W-:Y:S01]  /*8040*/  @!P5 IMAD.IADD R160, R160, 0x1, -R3.reuse ;  /* 0x00000001a0a0d824 */ /* 0x100fe200078e0a03 */
[----:B------:R-:W-:Y:S01]  /*8050*/  ISETP.GE.AND P5, PT, R8, RZ, PT ;  /* 0x000000ff0800720c */ /* 0x000fe20003fa6270 */
[----:B------:R-:W-:Y:S02]  /*8060*/  IMAD.MOV R4, RZ, RZ, -R4 ;  /* 0x000000ffff047224 */ /* 0x000fe400078e0a04 */
[----:B------:R-:W-:Y:S01]  /*8070*/  @!P4 IMAD.IADD R161, R161, 0x1, -R3 ;  /* 0x00000001a1a1c824 */ /* 0x000fe200078e0a03 */
        /* <DEDUP_REMOVED lines=8> */
[C---:B------:R-:W-:Y:S01]  /*8100*/  ISETP.GT.U32.AND P5, PT, R3.reuse, R163, PT ;  /* 0x000000a30300720c */ /* 0x040fe20003fa4070 */
[----:B------:R-:W-:Y:S01]  /*8110*/  @!P2 IMAD.MOV R160, RZ, RZ, -R160 ;  /* 0x000000ffffa0a224 */ /* 0x000fe200078e0aa0 */
[C---:B------:R-:W-:Y:S01]  /*8120*/  ISETP.GT.U32.AND P2, PT, R3.reuse, R164, PT ;  /* 0x000000a40300720c */ /* 0x040fe20003f44070 */
[C---:B------:R-:W-:Y:S01]  /*8130*/  VIADD R10, R0.reuse, 0x59 ;  /* 0x00000059000a7836 */ /* 0x040fe20000000000 */
[----:B------:R-:W-:Y:S01]  /*8140*/  IABS R168, R7 ;  /* 0x0000000700a87213 */ /* 0x000fe20000000000 */
[----:B------:R-:W-:Y:S02]  /*8150*/  IMAD R166, R3, R6, R166 ;  /* 0x0000000603a67224 */ /* 0x000fe400078e02a6 */
[----:B------:R-:W-:Y:S01]  /*8160*/  VIADD R8, R0, 0x5a ;  /* 0x0000005a00087836 */ /* 0x000fe20000000000 */
[----:B------:R-:W-:Y:S01]  /*8170*/  IABS R170, R10 ;  /* 0x0000000a00aa7213 */ /* 0x000fe20000000000 */
[----:B------:R-:W-:-:S03]  /*8180*/  IMAD.HI.U32 R4, R2, R168, RZ ;  /* 0x000000a802047227 */ /* 0x000fc600078e00ff */
[----:B------:R-:W-:Y:S01]  /*8190*/  IABS R169, R8 ;  /* 0x0000000800a97213 */ /* 0x000fe20000000000 */
[--C-:B------:R-:W-:Y:S02]  /*81a0*/  @!P6 IMAD.IADD R167, R167, 0x1, -R3.reuse ;  /* 0x00000001a7a7e824 */ /* 0x100fe400078e0a03 */
[----:B------:R-:W-:Y:S02]  /*81b0*/  IMAD.MOV R4, RZ, RZ, -R4 ;  /* 0x000000ffff047224 */ /* 0x000fe400078e0a04 */
[--C-:B------:R-:W-:Y:S01]  /*81c0*/  @!P5 IMAD.IADD R163, R163, 0x1, -R3.reuse ;  /* 0x00000001a3a3d824 */ /* 0x100fe200078e0a03 */
[C---:B------:R-:W-:Y:S01]  /*81d0*/  ISETP.GT.U32.AND P5, PT, R3.reuse, R166, PT ;  /* 0x000000a60300720c */ /* 0x040fe20003fa4070 */
[----:B------:R-:W-:Y:S01]  /*81e0*/  @!P2 IMAD.IADD R164, R164, 0x1, -R3 ;  /* 0x00000001a4a4a824 */ /* 0x000fe200078e0a03 */
[C---:B------:R-:W-:Y:S01]  /*81f0*/  ISETP.GT.U32.AND P6, PT, R3.reuse, R167, PT ;  /* 0x000000a70300720c */ /* 0x040fe20003fc4070 */
[C---:B------:R-:W-:Y:S02]  /*8200*/  IMAD R168, R3.reuse, R4, R168 ;  /* 0x0000000403a87224 */ /* 0x040fe400078e02a8 */
[----:B------:R-:W-:Y:S01]  /*8210*/  IMAD.HI.U32 R4, R2, R170, RZ ;  /* 0x000000aa02047227 */ /* 0x000fe200078e00ff */
[----:B------:R-:W-:-:S03]  /*8220*/  ISETP.GT.U32.AND P2, PT, R3, R164, PT ;  /* 0x000000a40300720c */ /* 0x000fc60003f44070 */
[----:B------:R-:W-:Y:S02]  /*8230*/  IMAD.MOV R4, RZ, RZ, -R4 ;  /* 0x000000ffff047224 */ /* 0x000fe400078e0a04 */
[----:B------:R-:W-:-:S04]  /*8240*/  IMAD.HI.U32 R6, R2, R169, RZ ;  /* 0x000000a902067227 */ /* 0x000fc800078e00ff */
[----:B------:R-:W-:Y:S02]  /*8250*/  IMAD R170, R3, R4, R170 ;  /* 0x0000000403aa7224 */ /* 0x000fe400078e02aa */
[--C-:B------:R-:W-:Y:S01]  /*8260*/  @!P5 IMAD.IADD R166, R166, 0x1, -R3.reuse ;  /* 0x00000001a6a6d824 */ /* 0x100fe200078e0a03 */
[----:B------:R-:W-:Y:S01]  /*8270*/  ISETP.GE.AND P5, PT, R9, RZ, PT ;  /* 0x000000ff0900720c */ /* 0x000fe20003fa6270 */
[----:B------:R-:W-:Y:S02]  /*8280*/  IMAD.MOV R6, RZ, RZ, -R6 ;  /* 0x000000ffff067224 */ /* 0x000fe400078e0a06 */
[--C-:B------:R-:W-:Y:S01]  /*8290*/  @!P6 IMAD.IADD R167, R167, 0x1, -R3.reuse ;  /* 0x00000001a7a7e824 */ /* 0x100fe200078e0a03 */
[----:B------:R-:W-:Y:S01]  /*82a0*/  ISETP.GT.U32.AND P6, PT, R3, R170, PT ;  /* 0x000000aa0300720c */ /* 0x000fe20003fc4070 */
[----:B------:R-:W-:Y:S02]  /*82b0*/  VIADD R9, R0, 0x58 ;  /* 0x0000005800097836 */ /* 0x000fe40000000000 */
[----:B------:R-:W-:Y:S01]  /*82c0*/  @!P2 IMAD.IADD R164, R164, 0x1, -R3 ;  /* 0x00000001a4a4a824 */ /* 0x000fe200078e0a03 */
[----:B------:R-:W-:Y:S01]  /*82d0*/  ISETP.GE.AND P2, PT, R11, RZ, PT ;  /* 0x000000ff0b00720c */ /* 0x000fe20003f46270 */
[C---:B------:R-:W-:Y:S01]  /*82e0*/  IMAD R169, R3.reuse, R6, R169 ;  /* 0x0000000603a97224 */ /* 0x040fe200078e02a9 */
[----:B------:R-:W-:Y:S01]  /*82f0*/  IABS R171, R9 ;  /* 0x0000000900ab7213 */ /* 0x000fe20000000000 */
[----:B------:R-:W-:Y:S01]  /*8300*/  @!P0 IMAD.MOV R163, RZ, RZ, -R163 ;  /* 0x000000ffffa38224 */ /* 0x000fe200078e0aa3 */
[C---:B------:R-:W-:Y:S01]  /*8310*/  ISETP.GT.U32.AND P0, PT, R3.reuse, R168, PT ;  /* 0x000000a80300720c */ /* 0x040fe20003f04070 */
[----:B------:R-:W-:Y:S01]  /*8320*/  @!P1 IMAD.MOV R162, RZ, RZ, -R162 ;  /* 0x000000ffffa29224 */ /* 0x000fe200078e0aa2 */
[----:B------:R-:W-:Y:S01]  /*8330*/  ISETP.GT.U32.AND P1, PT, R3, R166, PT ;  /* 0x000000a60300720c */ /* 0x000fe20003f24070 */
[----:B------:R-:W-:Y:S01]  /*8340*/  @!P4 IMAD.MOV R164, RZ, RZ, -R164 ;  /* 0x000000ffffa4c224 */ /* 0x000fe200078e0aa4 */
[----:B------:R-:W-:Y:S01]  /*8350*/  ISETP.GE.AND P4, PT, R7, RZ, PT ;  /* 0x000000ff0700720c */ /* 0x000fe20003f86270 */
[----:B------:R-:W-:Y:S01]  /*8360*/  @!P3 IMAD.MOV R165, RZ, RZ, -R165 ;  /* 0x000000ffffa5b224 */ /* 0x000fe200078e0aa5 */
[----:B------:R-:W-:Y:S01]  /*8370*/  ISETP.GT.U32.AND P3, PT, R3, R169, PT ;  /* 0x000000a90300720c */ /* 0x000fe20003f64070 */
[----:B------:R-:W-:-:S02]  /*8380*/  VIADD R7, R0, 0x57 ;  /* 0x0000005700077836 */ /* 0x000fc40000000000 */
        /* <DEDUP_REMOVED lines=18> */
[C---:B------:R-:W-:Y:S01]  /*84b0*/  VIADD R6, R0.reuse, 0x56 ;  /* 0x0000005600067836 */ /* 0x040fe20000000000 */
[C---:B------:R-:W-:Y:S01]  /*84c0*/  ISETP.GT.U32.AND P6, PT, R3.reuse, R172, PT ;  /* 0x000000ac0300720c */ /* 0x040fe20003fc4070 */
[----:B------:R-:W-:Y:S02]  /*84d0*/  VIADD R8, R0, 0x54 ;  /* 0x0000005400087836 */ /* 0x000fe40000000000 */
[----:B------:R-:W-:Y:S01]  /*84e0*/  @!P3 IMAD.IADD R168, R168, 0x1, -R3 ;  /* 0x00000001a8a8b824 */ /* 0x000fe200078e0a03 */
[----:B------:R-:W-:Y:S01]  /*84f0*/  IABS R173, R6 ;  /* 0x0000000600ad7213 */ /* 0x000fe20000000000 */
[----:B------:R-:W-:Y:S01]  /*8500*/  @!P5 IMAD.MOV R167, RZ, RZ, -R167 ;  /* 0x000000ffffa7d224 */ /* 0x000fe200078e0aa7 */
[----:B------:R-:W-:Y:S01]  /*8510*/  ISETP.GT.U32.AND P3, PT, R3, R171, PT ;  /* 0x000000ab0300720c */ /* 0x000fe20003f64070 */
[----:B------:R-:W-:Y:S01]  /*8520*/  @!P2 IMAD.IADD R169, R169, 0x1, -R3 ;  /* 0x00000001a9a9a824 */ /* 0x000fe200078e0a03 */
[----:B------:R-:W-:Y:S01]  /*8530*/  ISETP.GE.AND P2, PT, R7, RZ, PT ;  /* 0x000000ff0700720c */ /* 0x000fe20003f46270 */
[----:B------:R-:W-:Y:S01]  /*8540*/  VIADD R7, R0, 0x55 ;  /* 0x0000005500077836 */ /* 0x000fe20000000000 */
[----:B------:R-:W-:Y:S01]  /*8550*/  IABS R175, R8 ;  /* 0x0000000800af7213 */ /* 0x000fe20000000000 */
[----:B------:R-:W-:Y:S01]  /*8560*/  IMAD.HI.U32 R4, R2, R173, RZ ;  /* 0x000000ad02047227 */ /* 0x000fe200078e00ff */
[----:B------:R-:W-:-:S02]  /*8570*/  ISETP.GE.AND P5, PT, R9, RZ, PT ;  /* 0x000000ff0900720c */ /* 0x000fc40003fa6270 */
        /* <DEDUP_REMOVED lines=13> */
[----:B------:R-:W-:Y:S02]  /*8650*/  IMAD R174, R3, R4, R174 ;  /* 0x0000000403ae7224 */ /* 0x000fe400078e02ae */
[----:B------:R-:W-:-:S04]  /*8660*/  IMAD.HI.U32 R6, R2, R175, RZ ;  /* 0x000000af02067227 */ /* 0x000fc800078e00ff */
[--C-:B------:R-:W-:Y:S01]  /*8670*/  @!P6 IMAD.IADD R172, R172, 0x1, -R3.reuse ;  /* 0x00000001acace824 */ /* 0x100fe200078e0a03 */
[----:B------:R-:W-:Y:S01]  /*8680*/  ISETP.GT.U32.AND P6, PT, R3, R174, PT ;  /* 0x000000ae0300720c */ /* 0x000fe20003fc4070 */
[----:B------:R-:W-:Y:S02]  /*8690*/  IMAD.MOV R6, RZ, RZ, -R6 ;  /* 0x000000ffff067224 */ /* 0x000fe400078e0a06 */
[----:B------:R-:W-:Y:S01]  /*86a0*/  @!P4 IMAD.IADD R171, R171, 0x1, -R3 ;  /* 0x00000001ababc824 */ /* 0x000fe200078e0a03 */
[----:B------:R-:W-:Y:S01]  /*86b0*/  ISETP.GE.AND P4, PT, R8, RZ, PT ;  /* 0x000000ff0800720c */ /* 0x000fe20003f86270 */
[----:B------:R-:W-:Y:S02]  /*86c0*/  IMAD R175, R3, R6, R175 ;  /* 0x0000000603af7224 */ /* 0x000fe400078e02af */
[----:B------:R-:W-:Y:S01]  /*86d0*/  @!P0 IMAD.MOV R170, RZ, RZ, -R170 ;  /* 0x000000ffffaa8224 */ /* 0x000fe200078e0aaa */
[----:B------:R-:W-:Y:S01]  /*86e0*/  ISETP.GE.AND P0, PT, R7, RZ, PT ;  /* 0x000000ff0700720c */ /* 0x000fe20003f06270 */
[----:B------:R-:W-:-:S02]  /*86f0*/  @!P1 IMAD.IADD R173, R173, 0x1, -R3 ;  /* 0x00000001adad9824 */ /* 0x000fc400078e0a03 */
[C---:B------:R-:W-:Y:S02]  /*8700*/  VIADD R7, R0.reuse, 0x53 ;  /* 0x0000005300077836 */ /* 0x040fe40000000000 */
[----:B------:R-:W-:Y:S01]  /*8710*/  @!P5 IMAD.MOV R171, RZ, RZ, -R171 ;  /* 0x000000ffffabd224 */ /* 0x000fe200078e0aab */
[C---:B------:R-:W-:Y:S01]  /*8720*/  ISETP.GT.U32.AND P5, PT, R3.reuse, R175, PT ;  /* 0x000000af0300720c */ /* 0x040fe20003fa4070 */
[----:B------:R-:W-:Y:S01]  /*8730*/  VIADD R6, R0, 0x52 ;  /* 0x0000005200067836 */ /* 0x000fe20000000000 */
[C---:B------:R-:W-:Y:S01]  /*8740*/  ISETP.GT.U32.AND P1, PT, R3.reuse, R173, PT ;  /* 0x000000ad0300720c */ /* 0x040fe20003f24070 */
[----:B------:R-:W-:Y:S01]  /*8750*/  @!P6 IMAD.IADD R174, R174, 0x1, -R3 ;  /* 0x00000001aeaee824 */ /* 0x000fe200078e0a03 */
[----:B------:R-:W-:Y:S01]  /*8760*/  IABS R176, R7 ;  /* 0x0000000700b07213 */ /* 0x000fe20000000000 */
[----:B------:R-:W-:Y:S01]  /*8770*/  VIADD R9, R0, 0x51 ;  /* 0x0000005100097836 */ /* 0x000fe20000000000 */
[----:B------:R-:W-:Y:S01]  /*8780*/  IABS R8, R6 ;  /* 0x0000000600087213 */ /* 0x000fe20000000000 */
[----:B------:R-:W-:Y:S01]  /*8790*/  @!P2 IMAD.MOV R172, RZ, RZ, -R172 ;  /* 0x000000ffffaca224 */ /* 0x000fe200078e0aac */
[----:B------:R-:W-:Y:S01]  /*87a0*/  ISETP.GT.U32.AND P6, PT, R3, R174, PT ;  /* 0x000000ae0300720c */ /* 0x000fe20003fc4070 */
[----:B------:R-:W-:Y:S01]  /*87b0*/  IMAD.HI.U32 R4, R2, R176, RZ ;  /* 0x000000b002047227 */ /* 0x000fe200078e00ff */
[----:B------:R-:W-:-:S02]  /*87c0*/  IABS R180, R9 ;  /* 0x0000000900b47213 */ /* 0x000fc40000000000 */
[----:B------:R-:W-:Y:S01]  /*87d0*/  ISETP.GE.AND P2, PT, R7, RZ, PT ;  /* 0x000000ff0700720c */ /* 0x000fe20003f46270 */
[----:B------:R-:W-:Y:S02]  /*87e0*/  IMAD.MOV R7, RZ, RZ, -R4 ;  /* 0x000000ffff077224 */ /* 0x000fe400078e0a04 */
[----:B------:R-:W-:-:S04]  /*87f0*/  IMAD.HI.U32 R4, R2, R8, RZ ;  /* 0x0000000802047227 */ /* 0x000fc800078e00ff */
[--C-:B------:R-:W-:Y:S02]  /*8800*/  @!P5 IMAD.IADD R175, R175, 0x1, -R3.reuse ;  /* 0x00000001afafd824 */ /* 0x100fe400078e0a03 */
[----:B------:R-:W-:Y:S01]  /*8810*/  @!P1 IMAD.IADD R173, R173, 0x1, -R3 ;  /* 0x00000001adad9824 */ /* 0x000fe200078e0a03 */
[----:B------:R-:W-:Y:S01]  /*8820*/  ISETP.GE.AND P1, PT, R6, RZ, PT ;  /* 0x000000ff0600720c */ /* 0x000fe20003f26270 */
[----:B------:R-:W-:Y:S01]  /*8830*/  IMAD.HI.U32 R6, R2, R180, RZ ;  /* 0x000000b402067227 */ /* 0x000fe200078e00ff */
[----:B------:R-:W-:-:S03]  /*8840*/  ISETP.GT.U32.AND P5, PT, R3, R175, PT ;  /* 0x000000af0300720c */ /* 0x000fc60003fa4070 */
[C---:B------:R-:W-:Y:S02]  /*8850*/  IMAD R176, R3.reuse, R7, R176 ;  /* 0x0000000703b07224 */ /* 0x040fe400078e02b0 */
[----:B------:R-:W-:Y:S02]  /*8860*/  IMAD.MOV R4, RZ, RZ, -R4 ;  /* 0x000000ffff047224 */ /* 0x000fe400078e0a04 */
[----:B------:R-:W-:Y:S02]  /*8870*/  IMAD.MOV R7, RZ, RZ, -R6 ;  /* 0x000000ffff077224 */ /* 0x000fe400078e0a06 */
[----:B------:R-:W-:Y:S01]  /*8880*/  @!P6 IMAD.IADD R174, R174, 0x1, -R3 ;  /* 0x00000001aeaee824 */ /* 0x000fe200078e0a03 */
[C---:B------:R-:W-:Y:S01]  /*8890*/  ISETP.GT.U32.AND P6, PT, R3.reuse, R176, PT ;  /* 0x000000b00300720c */ /* 0x040fe20003fc4070 */
[----:B------:R-:W-:Y:S02]  /*88a0*/  IMAD R6, R3, R4, R8 ;  /* 0x0000000403067224 */ /* 0x000fe400078e0208 */
[----:B------:R-:W-:-:S02]  /*88b0*/  @!P0 IMAD.MOV R174, RZ, RZ, -R174 ;  /* 0x000000ffffae8224 */ /* 0x000fc400078e0aae */
[C---:B------:R-:W-:Y:S01]  /*88c0*/  IMAD R180, R3.reuse, R7, R180 ;  /* 0x0000000703b47224 */ /* 0x040fe200078e02b4 */
[----:B------:R-:W-:Y:S01]  /*88d0*/  ISETP.GT.U32.AND P0, PT, R3, R6, PT ;  /* 0x000000060300720c */ /* 0x000fe20003f04070 */
[----:B------:R-:W-:Y:S02]  /*88e0*/  @!P5 IMAD.IADD R175, R175, 0x1, -R3 ;  /* 0x00000001afafd824 */ /* 0x000fe400078e0a03 */
[----:B------:R-:W-:Y:S02]  /*88f0*/  VIADD R12, R0, 0x4f ;  /* 0x0000004f000c7836 */ /* 0x000fe40000000000 */
[----:B------:R-:W-:Y:S01]  /*8900*/  @!P4 IMAD.MOV R175, RZ, RZ, -R175 ;  /* 0x000000ffffafc224 */ /* 0x000fe200078e0aaf */
[----:B------:R-:W-:Y:S01]  /*8910*/  ISETP.GT.U32.AND P4, PT, R3, R180, PT ;  /* 0x000000b40300720c */ /* 0x000fe20003f84070 */
[----:B------:R-:W-:Y:S01]  /*8920*/  @!P6 IMAD.IADD R176, R176, 0x1, -R3 ;  /* 0x00000001b0b0e824 */ /* 0x000fe200078e0a03 */
[----:B------:R-:W-:Y:S01]  /*8930*/  IABS R178, R12 ;  /* 0x0000000c00b27213 */ /* 0x000fe20000000000 */
[----:B------:R-:W-:-:S02]  /*8940*/  VIADD R4, R0, 0x50 ;  /* 0x0000005000047836 */ /* 0x000fc40000000000 */
[----:B------:R-:W-:Y:S01]  /*8950*/  VIADD R7, R0, 0x4d ;  /* 0x0000004d00077836 */ /* 0x000fe20000000000 */
[C---:B------:R-:W-:Y:S01]  /*8960*/  ISETP.GT.U32.AND P6, PT, R3.reuse, R176, PT ;  /* 0x000000b00300720c */ /* 0x040fe20003fc4070 */
[----:B------:R-:W-:Y:S01]  /*8970*/  @!P0 IMAD.IADD R6, R6, 0x1, -R3 ;  /* 0x0000000106068824 */ /* 0x000fe200078e0a03 */
[----:B------:R-:W-:Y:S01]  /*8980*/  IABS R8, R4 ;  /* 0x0000000400087213 */ /* 0x000fe20000000000 */
[----:B------:R-:W-:Y:S01]  /*8990*/  IMAD.HI.U32 R13, R2, R178, RZ ;  /* 0x000000b2020d7227 */ /* 0x000fe200078e00ff */
[----:B------:R-:W-:Y:S02]  /*89a0*/  ISETP.GE.AND P5, PT, R4, RZ, PT ;  /* 0x000000ff0400720c */ /* 0x000fe40003fa6270 */
[----:B------:R-:W-:Y:S01]  /*89b0*/  ISETP.GT.U32.AND P0, PT, R3, R6, PT ;  /* 0x000000060300720c */ /* 0x000fe20003f04070 */
[----:B------:R-:W-:Y:S01]  /*89c0*/  IMAD.HI.U32 R10, R2, R8, RZ ;  /* 0x00000008020a7227 */ /* 0x000fe200078e00ff */
[----:B------:R-:W-:-:S03]  /*89d0*/  IABS R4, R7 ;  /* 0x0000000700047213 */ /* 0x000fc60000000000 */
[----:B------:R-:W-:Y:S02]  /*89e0*/  IMAD.MOV R13, RZ, RZ, -R13 ;  /* 0x000000ffff0d7224 */ /* 0x000fe400078e0a0d */
[--C-:B------:R-:W-:Y:S02]  /*89f0*/  @!P4 IMAD.IADD R180, R180, 0x1, -R3.reuse ;  /* 0x00000001b4b4c824 */ /* 0x100fe400078e0a03 */
[----:B------:R-:W-:Y:S02]  /*8a00*/  IMAD.MOV R177, RZ, RZ, -R10 ;  /* 0x000000ffffb17224 */ /* 0x000fe400078e0a0a */
[----:B------:R-:W-:Y:S01]  /*8a10*/  @!P6 IMAD.IADD R176, R176, 0x1, -R3 ;  /* 0x00000001b0b0e824 */ /* 0x000fe200078e0a03 */
[C---:B------:R-:W-:Y:S01]  /*8a20*/  ISETP.GT.U32.AND P4, PT, R3.reuse, R180, PT ;  /* 0x000000b40300720c */ /* 0x040fe20003f84070 */
[C---:B------:R-:W-:Y:S01]  /*8a30*/  IMAD R178, R3.reuse, R13, R178 ;  /* 0x0000000d03b27224 */ /* 0x040fe200078e02b2 */
[----:B------:R-:W-:Y:S01]  /*8a40*/  ISETP.GE.AND P6, PT, R12, RZ, PT ;  /* 0x000000ff0c00720c */ /* 0x000fe20003fc6270 */
[----:B------:R-:W-:-:S02]  /*8a50*/  IMAD R8, R3, R177, R8 ;  /* 0x000000b103087224 */ /* 0x000fc400078e0208 */
[----:B------:R-:W-:Y:S02]  /*8a60*/  @!P0 IMAD.IADD R6, R6, 0x1, -R3 ;  /* 0x0000000106068824 */ /* 0x000fe400078e0a03 */
[----:B------:R-:W-:Y:S01]  /*8a70*/  @!P2 IMAD.MOV R176, RZ, RZ, -R176 ;  /* 0x000000ffffb0a224 */ /* 0x000fe200078e0ab0 */
[----:B------:R-:W-:Y:S01]  /*8a80*/  ISETP.GT.U32.AND P2, PT, R3, R178, PT ;  /* 0x000000b20300720c */ /* 0x000fe20003f44070 */
[----:B------:R-:W-:Y:S01]  /*8a90*/  @!P3 IMAD.MOV R173, RZ, RZ, -R173 ;  /* 0x000000ffffadb224 */ /* 0x000fe200078e0aad */
[----:B------:R-:W-:Y:S01]  /*8aa0*/  ISETP.GE.AND P3, PT, R9, RZ, PT ;  /* 0x000000ff0900720c */ /* 0x000fe20003f66270 */
[----:B0-----:R-:W-:Y:S01]  /*8ab0*/  IMAD.MOV.U32 R5, RZ, RZ, R6 ;  /* 0x000000ffff057224 */ /* 0x001fe200078e0006 */
[----:B------:R-:W-:Y:S01]  /*8ac0*/  ISETP.GT.U32.AND P0, PT, R3, R8, PT ;  /* 0x000000080300720c */ /* 0x000fe20003f04070 */
[----:B------:R-:W-:-:S04]  /*8ad0*/  IMAD.HI.U32 R12, R2, R4, RZ ;  /* 0x00000004020c7227 */ /* 0x000fc800078e00ff */
[----:B------:R-:W-:Y:S02]  /*8ae0*/  @!P1 IMAD.MOV R5, RZ, RZ, -R5 ;  /* 0x000000ffff059224 */ /* 0x000fe400078e0a05 */
[----:B------:R-:W-:Y:S02]  /*8af0*/  VIADD R11, R0, 0x4e ;  /* 0x0000004e000b7836 */ /* 0x000fe40000000000 */
[----:B------:R-:W-:Y:S01]  /*8b00*/  IMAD.MOV R12, RZ, RZ, -R12 ;  /* 0x000000ffff0c7224 */ /* 0x000fe200078e0a0c */
[----:B------:R0:W-:Y:S01]  /*8b10*/  STL [R1+0x30], R5 ;  /* 0x0000300501007387 */ /* 0x0001e20000100800 */
[--C-:B------:R-:W-:Y:S01]  /*8b20*/  @!P4 IMAD.IADD R180, R180, 0x1, -R3.reuse ;  /* 0x00000001b4b4c824 */ /* 0x100fe200078e0a03 */
[----:B------:R-:W-:Y:S01]  /*8b30*/  IABS R9, R11 ;  /* 0x0000000b00097213 */ /* 0x000fe20000000000 */
[----:B------:R-:W-:Y:S01]  /*8b40*/  IMAD R4, R3, R12, R4 ;  /* 0x0000000c03047224 */ /* 0x000fe200078e0204 */
[----:B------:R-:W-:Y:S01]  /*8b50*/  ISETP.GE.AND P1, PT, R11, RZ, PT ;  /* 0x000000ff0b00720c */ /* 0x000fe20003f26270 */
[----:B------:R-:W-:-:S02]  /*8b60*/  @!P2 IMAD.IADD R178, R178, 0x1, -R3 ;  /* 0x00000001b2b2a824 */ /* 0x000fc400078e0a03 */
[----:B------:R-:W-:Y:S02]  /*8b70*/  @!P0 IMAD.IADD R8, R8, 0x1, -R3 ;  /* 0x0000000108088824 */ /* 0x000fe400078e0a03 */
[----:B------:R-:W-:Y:S01]  /*8b80*/  IMAD.HI.U32 R10, R2, R9, RZ ;  /* 0x00000009020a7227 */ /* 0x000fe200078e00ff */
[C---:B------:R-:W-:Y:S02]  /*8b90*/  ISETP.GT.U32.AND P2, PT, R3.reuse, R178, PT ;  /* 0x000000b20300720c */ /* 0x040fe40003f44070 */
[C---:B------:R-:W-:Y:S01]  /*8ba0*/  ISETP.GT.U32.AND P0, PT, R3.reuse, R8, PT ;  /* 0x000000080300720c */ /* 0x040fe20003f04070 */
[----:B0-----:R-:W-:Y:S02]  /*8bb0*/  IMAD.MOV.U32 R5, RZ, RZ, R180 ;  /* 0x000000ffff057224 */ /* 0x001fe400078e00b4 */
[----:B------:R-:W-:Y:S02]  /*8bc0*/  IMAD.MOV R10, RZ, RZ, -R10 ;  /* 0x000000ffff0a7224 */ /* 0x000fe400078e0a0a */
[----:B------:R-:W-:Y:S01]  /*8bd0*/  @!P3 IMAD.MOV R5, RZ, RZ, -R5 ;  /* 0x000000ffff05b224 */ /* 0x000fe200078e0a05 */
[C---:B------:R-:W-:Y:S01]  /*8be0*/  ISETP.GT.U32.AND P3, PT, R3.reuse, R4, PT ;  /* 0x000000040300720c */ /* 0x040fe20003f64070 */
[----:B------:R-:W-:-:S02]  /*8bf0*/  IMAD R6, R3, R10, R9 ;  /* 0x0000000a03067224 */ /* 0x000fc400078e0209 */
[C---:B------:R-:W-:Y:S01]  /*8c00*/  VIADD R12, R0.reuse, 0x4b ;  /* 0x0000004b000c7836 */ /* 0x040fe20000000000 */
[----:B------:R0:W-:Y:S01]  /*8c10*/  STL [R1+0x34], R5 ;  /* 0x0000340501007387 */ /* 0x0001e20000100800 */
[----:B------:R-:W-:Y:S01]  /*8c20*/  VIADD R11, R0, 0x4c ;  /* 0x0000004c000b7836 */ /* 0x000fe20000000000 */
[----:B------:R-:W-:Y:S01]  /*8c30*/  ISETP.GT.U32.AND P4, PT, R3, R6, PT ;  /* 0x000000060300720c */ /* 0x000fe20003f84070 */
[--C-:B------:R-:W-:Y:S01]  /*8c40*/  @!P2 IMAD.IADD R178, R178, 0x1, -R3.reuse ;  /* 0x00000001b2b2a824 */ /* 0x100fe200078e0a03 */
[----:B------:R-:W-:Y:S01]  /*8c50*/  IABS R9, R12 ;  /* 0x0000000c00097213 */ /* 0x000fe20000000000 */
[--C-:B------:R-:W-:Y:S01]  /*8c60*/  @!P0 IMAD.IADD R8, R8, 0x1, -R3.reuse ;  /* 0x0000000108088824 */ /* 0x100fe200078e0a03 */
[----:B------:R-:W-:Y:S01]  /*8c70*/  IABS R10, R11 ;  /* 0x0000000b000a7213 */ /* 0x000fe20000000000 */
[----:B------:R-:W-:Y:S01]  /*8c80*/  VIADD R13, R0, 0x4a ;  /* 0x0000004a000d7836 */ /* 0x000fe20000000000 */
[----:B------:R-:W-:Y:S01]  /*8c90*/  ISETP.GE.AND P0, PT, R7, RZ, PT ;  /* 0x000000ff0700720c */ /* 0x000fe20003f06270 */
[----:B------:R-:W-:-:S02]  /*8ca0*/  @!P3 IMAD.IADD R4, R4, 0x1, -R3 ;  /* 0x000000010404b824 */ /* 0x000fc400078e0a03 */
[----:B0-----:R-:W-:Y:S01]  /*8cb0*/  IMAD.MOV.U32 R5, RZ, RZ, R178 ;  /* 0x000000ffff057224 */ /* 0x001fe200078e00b2 */
[----:B------:R-:W-:Y:S01]  /*8cc0*/  IABS R177, R13 ;  /* 0x0000000d00b17213 */ /* 0x000fe20000000000 */
[----:B------:R-:W-:Y:S01]  /*8cd0*/  IMAD.HI.U32 R7, R2, R9, RZ ;  /* 0x0000000902077227 */ /* 0x000fe200078e00ff */
[----:B------:R-:W-:-:S03]  /*8ce0*/  ISETP.GT.U32.AND P3, PT, R3, R4, PT ;  /* 0x000000040300720c */ /* 0x000fc60003f64070 */
[----:B------:R-:W-:-:S04]  /*8cf0*/  IMAD.HI.U32 R179, R2, R10, RZ ;  /* 0x0000000a02b37227 */ /* 0x000fc800078e00ff */
[----:B------:R-:W-:Y:S01]  /*8d00*/  @!P6 IMAD.MOV R5, RZ, RZ, -R5 ;  /* 0x000000ffff05e224 */ /* 0x000fe200078e0a05 */
[----:B------:R-:W-:Y:S01]  /*8d10*/  ISETP.GE.AND P6, PT, R12, RZ, PT ;  /* 0x000000ff0c00720c */ /* 0x000fe20003fc6270 */
[----:B------:R-:W-:Y:S02]  /*8d20*/  IMAD.MOV R12, RZ, RZ, -R7 ;  /* 0x000000ffff0c7224 */ /* 0x000fe400078e0a07 */
[----:B------:R-:W-:Y:S02]  /*8d30*/  IMAD.MOV R179, RZ, RZ, -R179 ;  /* 0x000000ffffb37224 */ /* 0x000fe400078e0ab3 */
[----:B------:R-:W-:Y:S02]  /*8d40*/  @!P4 IMAD.IADD R6, R6, 0x1, -R3 ;  /* 0x000000010606c824 */ /* 0x000fe400078e0a03 */
[C---:B------:R-:W-:Y:S02]  /*8d50*/  IMAD R9, R3.reuse, R12, R9 ;  /* 0x0000000c03097224 */ /* 0x040fe400078e0209 */
[C---:B------:R-:W-:Y:S01]  /*8d60*/  IMAD R10, R3.reuse, R179, R10 ;  /* 0x000000b3030a7224 */ /* 0x040fe200078e020a */
[C---:B------:R-:W-:Y:S01]  /*8d70*/  ISETP.GT.U32.AND P4, PT, R3.reuse, R6, PT ;  /* 0x000000060300720c */ /* 0x040fe20003f84070 */
[----:B------:R-:W-:Y:S01]  /*8d80*/  @!P3 IMAD.IADD R4, R4, 0x1, -R3 ;  /* 0x000000010404b824 */ /* 0x000fe200078e0a03 */
[C---:B------:R-:W-:Y:S01]  /*8d90*/  ISETP.GT.U32.AND P3, PT, R3.reuse, R9, PT ;  /* 0x000000090300720c */ /* 0x040fe20003f64070 */
[----:B------:R-:W-:Y:S01]  /*8da0*/  IMAD.MOV.U32 R180, RZ, RZ, R8 ;  /* 0x000000ffffb47224 */ /* 0x000fe200078e0008 */
[----:B------:R-:W-:Y:S01]  /*8db0*/  ISETP.GT.U32.AND P2, PT, R3, R10, PT ;  /* 0x0000000a0300720c */ /* 0x000fe20003f44070 */
[----:B------:R-:W-:-:S02]  /*8dc0*/  VIADD R7, R0, 0x49 ;  /* 0x0000004900077836 */ /* 0x000fc40000000000 */
[----:B------:R-:W-:-:S03]  /*8dd0*/  IMAD.HI.U32 R8, R2, R177, RZ ;  /* 0x000000b102087227 */ /* 0x000fc600078e00ff */
[----:B------:R-:W-:Y:S01]  /*8de0*/  IABS R178, R7 ;  /* 0x0000000700b27213 */ /* 0x000fe20000000000 */
[----:B------:R-:W-:Y:S02]  /*8df0*/  IMAD.MOV R8, RZ, RZ, -R8 ;  /* 0x000000ffff087224 */ /* 0x000fe400078e0a08 */
[--C-:B------:R-:W-:Y:S01]  /*8e00*/  @!P4 IMAD.IADD R6, R6, 0x1, -R3.reuse ;  /* 0x000000010606c824 */ /* 0x100fe200078e0a03 */
[----:B------:R-:W-:Y:S01]  /*8e10*/  ISETP.GE.AND P4, PT, R13, RZ, PT ;  /* 0x000000ff0d00720c */ /* 0x000fe20003f86270 */
[--C-:B------:R-:W-:Y:S02]  /*8e20*/  @!P3 IMAD.IADD R9, R9, 0x1, -R3.reuse ;  /* 0x000000010909b824 */ /* 0x100fe400078e0a03 */
[----:B------:R-:W-:Y:S02]  /*8e30*/  @!P2 IMAD.IADD R10, R10, 0x1, -R3 ;  /* 0x000000010a0aa824 */ /* 0x000fe400078e0a03 */
[----:B------:R-:W-:Y:S01]  /*8e40*/  @!P5 IMAD.MOV R180, RZ, RZ, -R180 ;  /* 0x000000ffffb4d224 */ /* 0x000fe200078e0ab4 */
[----:B------:R-:W-:Y:S01]  /*8e50*/  ISETP.GE.AND P5, PT, R11, RZ, PT ;  /* 0x000000ff0b00720c */ /* 0x000fe20003fa6270 */
[----:B------:R-:W-:Y:S01]  /*8e60*/  IMAD.MOV.U32 R11, RZ, RZ, R6 ;  /* 0x000000ffff0b7224 */ /* 0x000fe200078e0006 */
[C---:B------:R-:W-:Y:S01]  /*8e70*/  ISETP.GT.U32.AND P3, PT, R3.reuse, R9, PT ;  /* 0x000000090300720c */ /* 0x040fe20003f64070 */
[C---:B------:R-:W-:Y:S01]  /*8e80*/  IMAD R177, R3.reuse, R8, R177 ;  /* 0x0000000803b17224 */ /* 0x040fe200078e02b1 */
[----:B------:R-:W-:Y:S01]  /*8e90*/  ISETP.GT.U32.AND P2, PT, R3, R10, PT ;  /* 0x0000000a0300720c */ /* 0x000fe20003f44070 */
[----:B------:R-:W-:Y:S01]  /*8ea0*/  VIADD R6, R0, 0x48 ;  /* 0x0000004800067836 */ /* 0x000fe20000000000 */
[----:B------:R-:W-:Y:S01]  /*8eb0*/  STL [R1+0x38], R180 ;  /* 0x000038b401007387 */ /* 0x000fe20000100800 */
[----:B------:R-:W-:-:S03]  /*8ec0*/  IMAD.HI.U32 R8, R2, R178, RZ ;  /* 0x000000b202087227 */ /* 0x000fc600078e00ff */
[----:B------:R-:W-:Y:S01]  /*8ed0*/  IABS R12, R6 ;  /* 0x00000006000c7213 */ /* 0x000fe20000000000 */
[----:B------:R-:W-:Y:S01]  /*8ee0*/  IMAD.MOV R8, RZ, RZ, -R8 ;  /* 0x000000ffff087224 */ /* 0x000fe200078e0a08 */
[----:B------:R0:W-:Y:S01]  /*8ef0*/  STL [R1+0x3c], R5 ;  /* 0x00003c0501007387 */ /* 0x0001e20000100800 */
[----:B------:R-:W-:Y:S01]  /*8f00*/  @!P1 IMAD.MOV R11, RZ, RZ, -R11 ;  /* 0x000000ffff0b9224 */ /* 0x000fe200078e0a0b */
[----:B------:R-:W-:Y:S01]  /*8f10*/  ISETP.GE.AND P1, PT, R7, RZ, PT ;  /* 0x000000ff0700720c */ /* 0x000fe20003f26270 */
[----:B------:R-:W-:Y:S02]  /*8f20*/  IMAD R178, R3, R8, R178 ;  /* 0x0000000803b27224 */ /* 0x000fe400078e02b2 */
[--C-:B------:R-:W-:Y:S01]  /*8f30*/  @!P3 IMAD.IADD R9, R9, 0x1, -R3.reuse ;  /* 0x000000010909b824 */ /* 0x100fe200078e0a03 */
[----:B------:R1:W-:Y:S01]  /*8f40*/  STL [R1+0x40], R11 ;  /* 0x0000400b01007387 */ /* 0x0003e20000100800 */
[----:B------:R-:W-:Y:S01]  /*8f50*/  @!P2 IMAD.IADD R10, R10, 0x1, -R3 ;  /* 0x000000010a0aa824 */ /* 0x000fe200078e0a03 */
[C---:B------:R-:W-:Y:S01]  /*8f60*/  ISETP.GT.U32.AND P3, PT, R3.reuse, R178, PT ;  /* 0x000000b20300720c */ /* 0x040fe20003f64070 */
[----:B------:R-:W-:Y:S01]  /*8f70*/  VIADD R7, R0, 0x46 ;  /* 0x0000004600077836 */ /* 0x000fe20000000000 */
[----:B------:R-:W-:Y:S01]  /*8f80*/  ISETP.GT.U32.AND P2, PT, R3, R177, PT ;  /* 0x000000b10300720c */ /* 0x000fe20003f44070 */
[----:B0-----:R-:W-:-:S02]  /*8f90*/  IMAD.MOV.U32 R5, RZ, RZ, R4 ;  /* 0x000000ffff057224 */ /* 0x001fc400078e0004 */
[----:B------:R-:W-:Y:S01]  /*8fa0*/  IMAD.HI.U32 R4, R2, R12, RZ ;  /* 0x0000000c02047227 */ /* 0x000fe200078e00ff */
[----:B------:R-:W-:-:S03]  /*8fb0*/  IABS R180, R7 ;  /* 0x0000000700b47213 */ /* 0x000fc60000000000 */
[----:B------:R-:W-:Y:S02]  /*8fc0*/  IMAD.MOV R4, RZ, RZ, -R4 ;  /* 0x000000ffff047224 */ /* 0x000fe400078e0a04 */
[----:B-1----:R-:W-:Y:S02]  /*8fd0*/  IMAD.MOV.U32 R11, RZ, RZ, R10 ;  /* 0x000000ffff0b7224 */ /* 0x002fe400078e000a */
[C---:B------:R-:W-:Y:S02]  /*8fe0*/  IMAD R12, R3.reuse, R4, R12 ;  /* 0x00000004030c7224 */ /* 0x040fe400078e020c */
[----:B------:R-:W-:Y:S01]  /*8ff0*/  @!P0 IMAD.MOV R5, RZ, RZ, -R5 ;  /* 0x000000ffff058224 */ /* 0x000fe200078e0a05 */
[----:B------:R-:W-:Y:S01]  /*9000*/  ISETP.GE.AND P0, PT, R6, RZ, PT ;  /* 0x000000ff0600720c */ /* 0x000fe20003f06270 */
[----:B------:R-:W-:Y:S01]  /*9010*/  @!P5 IMAD.MOV R11, RZ, RZ, -R11 ;  /* 0x000000ffff0bd224 */ /* 0x000fe200078e0a0b */
[----:B------:R-:W-:Y:S01]  /*9020*/  ISETP.GT.U32.AND P5, PT, R3, R12, PT ;  /* 0x0000000c0300720c */ /* 0x000fe20003fa4070 */
[----:B------:R-:W-:Y:S01]  /*9030*/  VIADD R6, R0, 0x47 ;  /* 0x0000004700067836 */ /* 0x000fe20000000000 */
[----:B------:R0:W-:Y:S01]  /*9040*/  STL [R1+0x44], R5 ;  /* 0x0000440501007387 */ /* 0x0001e20000100800 */
[----:B------:R-:W-:-:S02]  /*9050*/  @!P3 IMAD.IADD R178, R178, 0x1, -R3 ;  /* 0x00000001b2b2b824 */ /* 0x000fc400078e0a03 */
[----:B------:R-:W-:Y:S01]  /*9060*/  VIADD R10, R0, 0x45 ;  /* 0x00000045000a7836 */ /* 0x000fe20000000000 */
[----:B------:R-:W-:Y:S01]  /*9070*/  IABS R179, R6 ;  /* 0x0000000600b37213 */ /* 0x000fe20000000000 */
[C---:B------:R-:W-:Y:S01]  /*9080*/  IMAD.HI.U32 R4, R2.reuse, R180, RZ ;  /* 0x000000b402047227 */ /* 0x040fe200078e00ff */
[----:B------:R-:W-:Y:S01]  /*9090*/  ISETP.GT.U32.AND P3, PT, R3, R178, PT ;  /* 0x000000b20300720c */ /* 0x000fe20003f64070 */
[----:B------:R1:W-:Y:S01]  /*90a0*/  STL [R1+0x48], R11 ;  /* 0x0000480b01007387 */ /* 0x0003e20000100800 */
[----:B------:R-:W-:Y:S01]  /*90b0*/  IABS R181, R10 ;  /* 0x0000000a00b57213 */ /* 0x000fe20000000000 */
[----:B------:R-:W-:-:S04]  /*90c0*/  IMAD.HI.U32 R8, R2, R179, RZ ;  /* 0x000000b302087227 */ /* 0x000fc800078e00ff */
[----:B------:R-:W-:Y:S02]  /*90d0*/  @!P5 IMAD.IADD R12, R12, 0x1, -R3 ;  /* 0x000000010c0cd824 */ /* 0x000fe400078e0a03 */
[----:B------:R-:W-:Y:S02]  /*90e0*/  IMAD.MOV R8, RZ, RZ, -R8 ;  /* 0x000000ffff087224 */ /* 0x000fe400078e0a08 */
[----:B0-----:R-:W-:Y:S01]  /*90f0*/  IMAD.MOV.U32 R5, RZ, RZ, R9 ;  /* 0x000000ffff057224 */ /* 0x001fe200078e0009 */
[C---:B------:R-:W-:Y:S01]  /*9100*/  ISETP.GT.U32.AND P5, PT, R3.reuse, R12, PT ;  /* 0x0000000c0300720c */ /* 0x040fe20003fa4070 */
[C---:B------:R-:W-:Y:S02]  /*9110*/  IMAD R179, R3.reuse, R8, R179 ;  /* 0x0000000803b37224 */ /* 0x040fe400078e02b3 */
[----:B------:R-:W-:Y:S01]  /*9120*/  @!P6 IMAD.MOV R5, RZ, RZ, -R5 ;  /* 0x000000ffff05e224 */ /* 0x000fe200078e0a05 */
[----:B------:R-:W-:Y:S01]  /*9130*/  ISETP.GE.AND P6, PT, R6, RZ, PT ;  /* 0x000000ff0600720c */ /* 0x000fe20003fc6270 */
[----:B------:R-:W-:Y:S01]  /*9140*/  @!P3 IMAD.IADD R178, R178, 0x1, -R3 ;  /* 0x00000001b2b2b824 */ /* 0x000fe200078e0a03 */
[----:B------:R-:W-:Y:S01]  /*9150*/  ISETP.GT.U32.AND P3, PT, R3, R179, PT ;  /* 0x000000b30300720c */ /* 0x000fe20003f64070 */
[----:B------:R-:W-:Y:S01]  /*9160*/  IMAD.MOV R4, RZ, RZ, -R4 ;  /* 0x000000ffff047224 */ /* 0x000fe200078e0a04 */
[----:B------:R0:W-:Y:S01]  /*9170*/  STL [R1+0x4c], R5 ;  /* 0x00004c0501007387 */ /* 0x0001e20000100800 */
[----:B-1----:R-:W-:-:S02]  /*9180*/  VIADD R11, R0, 0x44 ;  /* 0x00000044000b7836 */ /* 0x002fc40000000000 */
[----:B------:R-:W-:-:S03]  /*9190*/  IMAD.HI.U32 R6, R2, R181, RZ ;  /* 0x000000b502067227 */ /* 0x000fc600078e00ff */
[----:B------:R-:W-:Y:S01]  /*91a0*/  IABS R182, R11 ;  /* 0x0000000b00b67213 */ /* 0x000fe20000000000 */
[--C-:B------:R-:W-:Y:S02]  /*91b0*/  @!P2 IMAD.IADD R177, R177, 0x1, -R3.reuse ;  /* 0x00000001b1b1a824 */ /* 0x100fe400078e0a03 */
[C---:B------:R-:W-:Y:S02]  /*91c0*/  IMAD R180, R3.reuse, R4, R180 ;  /* 0x0000000403b47224 */ /* 0x040fe400078e02b4 */
[----:B------:R-:W-:Y:S01]  /*91d0*/  IMAD.MOV R6, RZ, RZ, -R6 ;  /* 0x000000ffff067224 */ /* 0x000fe200078e0a06 */
[C---:B------:R-:W-:Y:S01]  /*91e0*/  ISETP.GT.U32.AND P2, PT, R3.reuse, R177, PT ;  /* 0x000000b10300720c */ /* 0x040fe20003f44070 */
[----:B------:R-:W-:Y:S01]  /*91f0*/  @!P5 IMAD.IADD R12, R12, 0x1, -R3 ;  /* 0x000000010c0cd824 */ /* 0x000fe200078e0a03 */
[C---:B------:R-:W-:Y:S01]  /*9200*/  ISETP.GT.U32.AND P5, PT, R3.reuse, R180, PT ;  /* 0x000000b40300720c */ /* 0x040fe20003fa4070 */
[----:B------:R-:W-:Y:S02]  /*9210*/  IMAD R181, R3, R6, R181 ;  /* 0x0000000603b57224 */ /* 0x000fe400078e02b5 */
[----:B------:R-:W-:-:S04]  /*9220*/  IMAD.HI.U32 R186, R2, R182, RZ ;  /* 0x000000b602ba7227 */ /* 0x000fc800078e00ff */
[--C-:B------:R-:W-:Y:S01]  /*9230*/  @!P3 IMAD.IADD R179, R179, 0x1, -R3.reuse ;  /* 0x00000001b3b3b824 */ /* 0x100fe200078e0a03 */
[C---:B------:R-:W-:Y:S01]  /*9240*/  ISETP.GT.U32.AND P3, PT, R3.reuse, R181, PT ;  /* 0x000000b50300720c */ /* 0x040fe20003f64070 */
[----:B------:R-:W-:Y:S02]  /*9250*/  IMAD.MOV R186, RZ, RZ, -R186 ;  /* 0x000000ffffba7224 */ /* 0x000fe400078e0aba */
[C---:B------:R-:W-:Y:S02]  /*9260*/  VIADD R4, R0.reuse, 0x43 ;  /* 0x0000004300047836 */ /* 0x040fe40000000000 */
[----:B------:R-:W-:Y:S02]  /*9270*/  IMAD R182, R3, R186, R182 ;  /* 0x000000ba03b67224 */ /* 0x000fe400078e02b6 */
[--C-:B------:R-:W-:Y:S01]  /*9280*/  @!P2 IMAD.IADD R177, R177, 0x1, -R3.reuse ;  /* 0x00000001b1b1a824 */ /* 0x100fe200078e0a03 */
[----:B------:R-:W-:Y:S01]  /*9290*/  ISETP.GE.AND P2, PT, R7, RZ, PT ;  /* 0x000000ff0700720c */ /* 0x000fe20003f46270 */
[----:B------:R-:W-:Y:S01]  /*92a0*/  VIADD R7, R0, 0x42 ;  /* 0x0000004200077836 */ /* 0x000fe20000000000 */
[----:B------:R-:W-:Y:S01]  /*92b0*/  IABS R183, R4 ;  /* 0x0000000400b77213 */ /* 0x000fe20000000000 */
[--C-:B------:R-:W-:Y:S01]  /*92c0*/  @!P5 IMAD.IADD R180, R180, 0x1, -R3.reuse ;  /* 0x00000001b4b4d824 */ /* 0x100fe200078e0a03 */
[----:B------:R-:W-:Y:S01]  /*92d0*/  ISETP.GT.U32.AND P5, PT, R3, R182, PT ;  /* 0x000000b60300720c */ /* 0x000fe20003fa4070 */
[----:B------:R-:W-:Y:S01]  /*92e0*/  VIADD R8, R0, 0x41 ;  /* 0x0000004100087836 */ /* 0x000fe20000000000 */
[----:B------:R-:W-:Y:S01]  /*92f0*/  IABS R184, R7 ;  /* 0x0000000700b87213 */ /* 0x000fe20000000000 */
[----:B------:R-:W-:Y:S01]  /*9300*/  @!P3 IMAD.IADD R181, R181, 0x1, -R3 ;  /* 0x00000001b5b5b824 */ /* 0x000fe200078e0a03 */
[----:B------:R-:W-:Y:S01]  /*9310*/  ISETP.GT.U32.AND P3, PT, R3, R179, PT ;  /* 0x000000b30300720c */ /* 0x000fe20003f64070 */
[----:B------:R-:W-:Y:S01]  /*9320*/  IMAD.HI.U32 R13, R2, R183, RZ ;  /* 0x000000b7020d7227 */ /* 0x000fe200078e00ff */
[----:B------:R-:W-:-:S03]  /*9330*/  IABS R185, R8 ;  /* 0x0000000800b97213 */ /* 0x000fc60000000000 */
[----:B------:R-:W-:Y:S01]  /*9340*/  @!P1 IMAD.MOV R178, RZ, RZ, -R178 ;  /* 0x000000ffffb29224 */ /* 0x000fe200078e0ab2 */
[----:B------:R-:W-:Y:S01]  /*9350*/  ISETP.GT.U32.AND P1, PT, R3, R181, PT ;  /* 0x000000b50300720c */ /* 0x000fe20003f24070 */
[----:B------:R-:W-:-:S04]  /*9360*/  IMAD.HI.U32 R9, R2, R184, RZ ;  /* 0x000000b802097227 */ /* 0x000fc800078e00ff */
[----:B------:R-:W-:-:S04]  /*9370*/  IMAD.HI.U32 R6, R2, R185, RZ ;  /* 0x000000b902067227 */ /* 0x000fc800078e00ff */
[----:B------:R-:W-:Y:S02]  /*9380*/  IMAD.MOV R13, RZ, RZ, -R13 ;  /* 0x000000ffff0d7224 */ /* 0x000fe400078e0a0d */
[----:B------:R-:W-:Y:S01]  /*9390*/  @!P4 IMAD.MOV R177, RZ, RZ, -R177 ;  /* 0x000000ffffb1c224 */ /* 0x000fe200078e0ab1 */
[C---:B------:R-:W-:Y:S01]  /*93a0*/  ISETP.GT.U32.AND P4, PT, R3.reuse, R180, PT ;  /* 0x000000b40300720c */ /* 0x040fe20003f84070 */
[----:B------:R-:W-:Y:S02]  /*93b0*/  IMAD.MOV R9, RZ, RZ, -R9 ;  /* 0x000000ffff097224 */ /* 0x000fe400078e0a09 */
[----:B------:R-:W-:Y:S02]  /*93c0*/  @!P5 IMAD.IADD R182, R182, 0x1, -R3 ;  /* 0x00000001b6b6d824 */ /* 0x000fe400078e0a03 */
[C---:B------:R-:W-:Y:S02]  /*93d0*/  IMAD R183, R3.reuse, R13, R183 ;  /* 0x0000000d03b77224 */ /* 0x040fe400078e02b7 */
[----:B------:R-:W-:Y:S01]  /*93e0*/  IMAD.MOV R6, RZ, RZ, -R6 ;  /* 0x000000ffff067224 */ /* 0x000fe200078e0a06 */
[----:B------:R-:W-:Y:S01]  /*93f0*/  ISETP.GT.U32.AND P5, PT, R3, R182, PT ;  /* 0x000000b60300720c */ /* 0x000fe20003fa4070 */
[----:B0-----:R-:W-:-:S02]  /*9400*/  IMAD.MOV.U32 R5, RZ, RZ, R12 ;  /* 0x000000ffff057224 */ /* 0x001fc400078e000c */
[C---:B------:R-:W-:Y:S02]  /*9410*/  IMAD R184, R3.reuse, R9, R184 ;  /* 0x0000000903b87224 */ /* 0x040fe400078e02b8 */
[----:B------:R-:W-:Y:S02]  /*9420*/  VIADD R9, R0, 0x40 ;  /* 0x0000004000097836 */ /* 0x000fe40000000000 */
[C---:B------:R-:W-:Y:S02]  /*9430*/  IMAD R185, R3.reuse, R6, R185 ;  /* 0x0000000603b97224 */ /* 0x040fe400078e02b9 */
[----:B------:R-:W-:Y:S01]  /*9440*/  @!P0 IMAD.MOV R5, RZ, RZ, -R5 ;  /* 0x000000ffff058224 */ /* 0x000fe200078e0a05 */
[----:B------:R-:W-:Y:S01]  /*9450*/  ISETP.GT.U32.AND P0, PT, R3, R183, PT ;  /* 0x000000b70300720c */ /* 0x000fe20003f04070 */
[--C-:B------:R-:W-:Y:S01]  /*9460*/  @!P3 IMAD.IADD R179, R179, 0x1, -R3.reuse ;  /* 0x00000001b3b3b824 */ /* 0x100fe200078e0a03 */
[----:B------:R-:W-:Y:S01]  /*9470*/  ISETP.GT.U32.AND P3, PT, R3, R184, PT ;  /* 0x000000b80300720c */ /* 0x000fe20003f64070 */
[--C-:B------:R-:W-:Y:S01]  /*9480*/  @!P1 IMAD.IADD R181, R181, 0x1, -R3.reuse ;  /* 0x00000001b5b59824 */ /* 0x100fe200078e0a03 */
[----:B------:R-:W-:Y:S01]  /*9490*/  IABS R186, R9 ;  /* 0x0000000900ba7213 */ /* 0x000fe20000000000 */
[--C-:B------:R-:W-:Y:S01]  /*94a0*/  @!P4 IMAD.IADD R180, R180, 0x1, -R3.reuse ;  /* 0x00000001b4b4c824 */ /* 0x100fe200078e0a03 */
[----:B------:R-:W-:Y:S01]  /*94b0*/  ISETP.GT.U32.AND P1, PT, R3, R185, PT ;  /* 0x000000b90300720c */ /* 0x000fe20003f24070 */
[----:B------:R-:W-:Y:S01]  /*94c0*/  VIADD R6, R0, 0x3f ;  /* 0x0000003f00067836 */ /* 0x000fe20000000000 */
[----:B------:R-:W-:Y:S01]  /*94d0*/  ISETP.GE.AND P4, PT, R10, RZ, PT ;  /* 0x000000ff0a00720c */ /* 0x000fe20003f86270 */
[----:B------:R-:W-:Y:S01]  /*94e0*/  IMAD.HI.U32 R12, R2, R186, RZ ;  /* 0x000000ba020c7227 */ /* 0x000fe200078e00ff */
[----:B------:R-:W-:Y:S02]  /*94f0*/  STL [R1+0x2c], R5 ;  /* 0x00002c0501007387 */ /* 0x000fe40000100800 */
[----:B------:R-:W-:Y:S01]  /*9500*/  IABS R187, R6 ;  /* 0x0000000600bb7213 */ /* 0x000fe20000000000 */
[--C-:B------:R-:W-:Y:S01]  /*9510*/  @!P5 IMAD.IADD R182, R182, 0x1, -R3.reuse ;  /* 0x00000001b6b6d824 */ /* 0x100fe200078e0a03 */
[----:B------:R-:W-:Y:S01]  /*9520*/  ISETP.GE.AND P5, PT, R11, RZ, PT ;  /* 0x000000ff0b00720c */ /* 0x000fe20003fa6270 */
[----:B------:R-:W-:Y:S01]  /*9530*/  IMAD.MOV R12, RZ, RZ, -R12 ;  /* 0x000000ffff0c7224 */ /* 0x000fe200078e0a0c */
[----:B------:R0:W-:Y:S01]  /*9540*/  STL [R1+0xb44], R0 ;  /* 0x000b440001007387 */ /* 0x0001e20000100800 */
[--C-:B------:R-:W-:Y:S01]  /*9550*/  @!P0 IMAD.IADD R183, R183, 0x1, -R3.reuse ;  /* 0x00000001b7b78824 */ /* 0x100fe200078e0a03 */
[----:B------:R-:W-:Y:S01]  /*9560*/  ISETP.GE.AND P0, PT, R4, RZ, PT ;  /* 0x000000ff0400720c */ /* 0x000fe20003f06270 */
[----:B------:R-:W-:Y:S01]  /*9570*/  @!P3 IMAD.IADD R184, R184, 0x1, -R3 ;  /* 0x00000001b8b8b824 */ /* 0x000fe200078e0a03 */
[----:B------:R-:W-:Y:S01]  /*9580*/  ISETP.GE.AND P3, PT, R7, RZ, PT ;  /* 0x000000ff0700720c */ /* 0x000fe20003f66270 */
        /* <DEDUP_REMOVED lines=8> */
[----:B------:R-:W-:Y:S01]  /*9610*/  @!P2 IMAD.MOV R180, RZ, RZ, -R180 ;  /* 0x000000ffffb4a224 */ /* 0x000fe200078e0ab4 */
[C---:B------:R-:W-:Y:S01]  /*9620*/  ISETP.GT.U32.AND P2, PT, R3.reuse, R185, PT ;  /* 0x000000b90300720c */ /* 0x040fe20003f44070 */
[----:B------:R-:W-:Y:S02]  /*9630*/  IMAD.MOV R10, RZ, RZ, -R10 ;  /* 0x000000ffff0a7224 */ /* 0x000fe400078e0a0a */
[----:B------:R-:W-:Y:S01]  /*9640*/  @!P5 IMAD.MOV R182, RZ, RZ, -R182 ;  /* 0x000000ffffb6d224 */ /* 0x000fe200078e0ab6 */
[----:B------:R-:W-:Y:S01]  /*9650*/  ISETP.GE.AND P5, PT, R8, RZ, PT ;  /* 0x000000ff0800720c */ /* 0x000fe20003fa6270 */
[----:B------:R-:W-:Y:S02]  /*9660*/  IMAD R187, R3, R10, R187 ;  /* 0x0000000a03bb7224 */ /* 0x000fe400078e02bb */
[----:B------:R-:W-:-:S04]  /*9670*/  IMAD.HI.U32 R8, R2, R188, RZ ;  /* 0x000000bc02087227 */ /* 0x000fc800078e00ff */
[----:B------:R-:W-:Y:S01]  /*9680*/  @!P6 IMAD.MOV R179, RZ, RZ, -R179 ;  /* 0x000000ffffb3e224 */ /* 0x000fe200078e0ab3 */
[----:B------:R-:W-:Y:S01]  /*9690*/  ISETP.GT.U32.AND P6, PT, R3, R184, PT ;  /* 0x000000b80300720c */ /* 0x000fe20003fc4070 */
[--C-:B------:R-:W-:Y:S01]  /*96a0*/  @!P1 IMAD.IADD R183, R183, 0x1, -R3.reuse ;  /* 0x00000001b7b79824 */ /* 0x100fe200078e0a03 */
[----:B------:R-:W-:Y:S01]  /*96b0*/  ISETP.GT.U32.AND P1, PT, R3, R187, PT ;  /* 0x000000bb0300720c */ /* 0x000fe20003f24070 */
[----:B------:R-:W-:Y:S02]  /*96c0*/  IMAD.MOV R8, RZ, RZ, -R8 ;  /* 0x000000ffff087224 */ /* 0x000fe400078e0a08 */
        /* <DEDUP_REMOVED lines=8> */
[----:B------:R-:W-:Y:S01]  /*9750*/  ISETP.GT.U32.AND P5, PT, R3, R188, PT ;  /* 0x000000bc0300720c */ /* 0x000fe20003fa4070 */
[----:B------:R-:W-:Y:S02]  /*9760*/  VIADD R4, R0, 0x3d ;  /* 0x0000003d00047836 */ /* 0x000fe40000000000 */
[--C-:B------:R-:W-:Y:S01]  /*9770*/  @!P6 IMAD.IADD R184, R184, 0x1, -R3.reuse ;  /* 0x00000001b8b8e824 */ /* 0x100fe200078e0a03 */
[----:B------:R-:W-:Y:S01]  /*9780*/  ISETP.GE.AND P6, PT, R9, RZ, PT ;  /* 0x000000ff0900720c */ /* 0x000fe20003fc6270 */
[----:B------:R-:W-:Y:S01]  /*9790*/  @!P1 IMAD.IADD R187, R187, 0x1, -R3 ;  /* 0x00000001bbbb9824 */ /* 0x000fe200078e0a03 */
[----:B------:R-:W-:Y:S01]  /*97a0*/  IABS R189, R4 ;  /* 0x0000000400bd7213 */ /* 0x000fe20000000000 */
[----:B------:R-:W-:Y:S01]  /*97b0*/  @!P3 IMAD.MOV R184, RZ, RZ, -R184 ;  /* 0x000000ffffb8b224 */ /* 0x000fe200078e0ab8 */
[----:B------:R-:W-:Y:S01]  /*97c0*/  ISETP.GE.AND P1, PT, R4, RZ, PT ;  /* 0x000000ff0400720c */ /* 0x000fe20003f26270 */
[----:B------:R-:W-:Y:S01]  /*97d0*/  VIADD R7, R0, 0x3a ;  /* 0x0000003a00077836 */ /* 0x000fe20000000000 */
[----:B------:R-:W-:Y:S01]  /*97e0*/  ISETP.GT.U32.AND P3, PT, R3, R187, PT ;  /* 0x000000bb0300720c */ /* 0x000fe20003f64070 */
[----:B------:R-:W-:-:S03]  /*97f0*/  IMAD.HI.U32 R6, R2, R189, RZ ;  /* 0x000000bd02067227 */ /* 0x000fc600078e00ff */
[----:B------:R-:W-:Y:S01]  /*9800*/  IABS R192, R7 ;  /* 0x0000000700c07213 */ /* 0x000fe20000000000 */
[--C-:B------:R-:W-:Y:S01]  /*9810*/  @!P0 IMAD.IADD R186, R186, 0x1, -R3.reuse ;  /* 0x00000001baba8824 */ /* 0x100fe200078e0a03 */
[----:B------:R-:W-:Y:S01]  /*9820*/  ISETP.GE.AND P0, PT, R190, RZ, PT ;  /* 0x000000ffbe00720c */ /* 0x000fe20003f06270 */
[----:B------:R-:W-:Y:S01]  /*9830*/  @!P5 IMAD.IADD R188, R188, 0x1, -R3 ;  /* 0x00000001bcbcd824 */ /* 0x000fe200078e0a03 */
[----:B------:R-:W-:Y:S01]  /*9840*/  IABS R190, R190 ;  /* 0x000000be00be7213 */ /* 0x000fe20000000000 */
[----:B------:R-:W-:Y:S02]  /*9850*/  IMAD.MOV R6, RZ, RZ, -R6 ;  /* 0x000000ffff067224 */ /* 0x000fe400078e0a06 */
[----:B------:R-:W-:Y:S01]  /*9860*/  VIADD R4, R0, 0x3b ;  /* 0x0000003b00047836 */ /* 0x000fe20000000000 */
[C---:B------:R-:W-:Y:S01]  /*9870*/  ISETP.GT.U32.AND P5, PT, R3.reuse, R188, PT ;  /* 0x000000bc0300720c */ /* 0x040fe20003fa4070 */
[----:B------:R-:W-:Y:S02]  /*9880*/  IMAD R189, R3, R6, R189 ;  /* 0x0000000603bd7224 */ /* 0x000fe400078e02bd */
[----:B------:R-:W-:Y:S01]  /*9890*/  IMAD.HI.U32 R8, R2, R190, RZ ;  /* 0x000000be02087227 */ /* 0x000fe200078e00ff */
[----:B------:R-:W-:-:S03]  /*98a0*/  IABS R191, R4 ;  /* 0x0000000400bf7213 */ /* 0x000fc60000000000 */
[----:B------:R-:W-:Y:S01]  /*98b0*/  @!P3 IMAD.IADD R187, R187, 0x1, -R3 ;  /* 0x00000001bbbbb824 */ /* 0x000fe200078e0a03 */
[C---:B------:R-:W-:Y:S01]  /*98c0*/  ISETP.GT.U32.AND P3, PT, R3.reuse, R189, PT ;  /* 0x000000bd0300720c */ /* 0x040fe20003f64070 */
[----:B------:R-:W-:Y:S02]  /*98d0*/  IMAD.MOV R8, RZ, RZ, -R8 ;  /* 0x000000ffff087224 */ /* 0x000fe400078e0a08 */
[----:B------:R-:W-:Y:S01]  /*98e0*/  @!P6 IMAD.MOV R186, RZ, RZ, -R186 ;  /* 0x000000ffffbae224 */ /* 0x000fe200078e0aba */
[----:B------:R-:W-:Y:S01]  /*98f0*/  ISETP.GE.AND P6, PT, R4, RZ, PT ;  /* 0x000000ff0400720c */ /* 0x000fe20003fc6270 */
[----:B------:R-:W-:Y:S02]  /*9900*/  IMAD R190, R3, R8, R190 ;  /* 0x0000000803be7224 */ /* 0x000fe400078e02be */
[----:B------:R-:W-:-:S04]  /*9910*/  IMAD.HI.U32 R4, R2, R192, RZ ;  /* 0x000000c002047227 */ /* 0x000fc800078e00ff */
[----:B------:R-:W-:Y:S01]  /*9920*/  @!P5 IMAD.IADD R188, R188, 0x1, -R3 ;  /* 0x00000001bcbcd824 */ /* 0x000fe200078e0a03 */
[----:B------:R-:W-:Y:S01]  /*9930*/  ISETP.GT.U32.AND P5, PT, R3, R190, PT ;  /* 0x000000be0300720c */ /* 0x000fe20003fa4070 */
[----:B------:R-:W-:-:S04]  /*9940*/  IMAD.HI.U32 R6, R2, R191, RZ ;  /* 0x000000bf02067227 */ /* 0x000fc800078e00ff */
[----:B------:R-:W-:Y:S02]  /*9950*/  IMAD.MOV R4, RZ, RZ, -R4 ;  /* 0x000000ffff047224 */ /* 0x000fe400078e0a04 */
[----:B------:R-:W-:Y:S02]  /*9960*/  @!P3 IMAD.IADD R189, R189, 0x1, -R3 ;  /* 0x00000001bdbdb824 */ /* 0x000fe400078e0a03 */
[----:B------:R-:W-:Y:S02]  /*9970*/  IMAD.MOV R6, RZ, RZ, -R6 ;  /* 0x000000ffff067224 */ /* 0x000fe400078e0a06 */
[C---:B------:R-:W-:Y:S01]  /*9980*/  IMAD R192, R3.reuse, R4, R192 ;  /* 0x0000000403c07224 */ /* 0x040fe200078e02c0 */
[C---:B------:R-:W-:Y:S01]  /*9990*/  ISETP.GT.U32.AND P3, PT, R3.reuse, R189, PT ;  /* 0x000000bd0300720c */ /* 0x040fe20003f64070 */
[----:B------:R-:W-:Y:S02]  /*99a0*/  IMAD R191, R3, R6, R191 ;  /* 0x0000000603bf7224 */ /* 0x000fe400078e02bf */
[----:B------:R-:W-:-:S02]  /*99b0*/  VIADD R6, R0, 0x39 ;  /* 0x0000003900067836 */ /* 0x000fc40000000000 */
[----:B------:R-:W-:Y:S01]  /*99c0*/  @!P4 IMAD.MOV R188, RZ, RZ, -R188 ;  /* 0x000000ffffbcc224 */ /* 0x000fe200078e0abc */
[----:B------:R-:W-:Y:S01]  /*99d0*/  ISETP.GT.U32.AND P4, PT, R3, R192, PT ;  /* 0x000000c00300720c */ /* 0x000fe20003f84070 */
        /* <DEDUP_REMOVED lines=9> */
[C---:B------:R-:W-:Y:S01]  /*9a70*/  ISETP.GT.U32.AND P3, PT, R3.reuse, R191, PT ;  /* 0x000000bf0300720c */ /* 0x040fe20003f64070 */
[C---:B------:R-:W-:Y:S02]  /*9a80*/  VIADD R9, R0.reuse, 0x38 ;  /* 0x0000003800097836 */ /* 0x040fe40000000000 */
[----:B------:R-:W-:Y:S02]  /*9a90*/  VIADD R4, R0, 0x36 ;  /* 0x0000003600047836 */ /* 0x000fe40000000000 */
[----:B------:R-:W-:Y:S01]  /*9aa0*/  IMAD.MOV R8, RZ, RZ, -R8 ;  /* 0x000000ffff087224 */ /* 0x000fe200078e0a08 */
[----:B------:R-:W-:Y:S01]  /*9ab0*/  IABS R194, R9 ;  /* 0x0000000900c27213 */ /* 0x000fe20000000000 */
[----:B------:R-:W-:Y:S01]  /*9ac0*/  @!P4 IMAD.IADD R192, R192, 0x1, -R3 ;  /* 0x00000001c0c0c824 */ /* 0x000fe200078e0a03 */
[----:B------:R-:W-:Y:S01]  /*9ad0*/  IABS R196, R4 ;  /* 0x0000000400c47213 */ /* 0x000fe20000000000 */
[----:B------:R-:W-:Y:S01]  /*9ae0*/  @!P1 IMAD.MOV R189, RZ, RZ, -R189 ;  /* 0x000000ffffbd9224 */ /* 0x000fe200078e0abd */
[----:B------:R-:W-:Y:S01]  /*9af0*/  ISETP.GE.AND P1, PT, R6, RZ, PT ;  /* 0x000000ff0600720c */ /* 0x000fe20003f26270 */
[C---:B------:R-:W-:Y:S01]  /*9b00*/  IMAD R193, R3.reuse, R8, R193 ;  /* 0x0000000803c17224 */ /* 0x040fe200078e02c1 */
[----:B------:R-:W-:Y:S01]  /*9b10*/  ISETP.GT.U32.AND P4, PT, R3, R192, PT ;  /* 0x000000c00300720c */ /* 0x000fe20003f84070 */
[----:B------:R-:W-:-:S04]  /*9b20*/  IMAD.HI.U32 R6, R2, R195, RZ ;  /* 0x000000c302067227 */ /* 0x000fc800078e00ff */
[----:B------:R-:W-:Y:S01]  /*9b30*/  @!P5 IMAD.IADD R190, R190, 0x1, -R3 ;  /* 0x00000001bebed824 */ /* 0x000fe200078e0a03 */
[----:B------:R-:W-:Y:S01]  /*9b40*/  ISETP.GT.U32.AND P5, PT, R3, R193, PT ;  /* 0x000000c10300720c */ /* 0x000fe20003fa4070 */
[----:B------:R-:W-:-:S04]  /*9b50*/  IMAD.HI.U32 R10, R2, R194, RZ ;  /* 0x000000c2020a7227 */ /* 0x000fc800078e00ff */
[----:B------:R-:W-:-:S04]  /*9b60*/  IMAD.HI.U32 R8, R2, R196, RZ ;  /* 0x000000c402087227 */ /* 0x000fc800078e00ff */
[----:B------:R-:W-:Y:S02]  /*9b70*/  IMAD.MOV R6, RZ, RZ, -R6 ;  /* 0x000000ffff067224 */ /* 0x000fe400078e0a06 */
[----:B------:R-:W-:Y:S02]  /*9b80*/  @!P3 IMAD.IADD R191, R191, 0x1, -R3 ;  /* 0x00000001bfbfb824 */ /* 0x000fe400078e0a03 */
[----:B------:R-:W-:Y:S02]  /*9b90*/  IMAD.MOV R10, RZ, RZ, -R10 ;  /* 0x000000ffff0a7224 */ /* 0x000fe400078e0a0a */
[----:B------:R-:W-:Y:S01]  /*9ba0*/  IMAD.MOV R8, RZ, RZ, -R8 ;  /* 0x000000ffff087224 */ /* 0x000fe200078e0a08 */
[C---:B------:R-:W-:Y:S01]  /*9bb0*/  ISETP.GT.U32.AND P3, PT, R3.reuse, R191, PT ;  /* 0x000000bf0300720c */ /* 0x040fe20003f64070 */
[C---:B------:R-:W-:Y:S02]  /*9bc0*/  IMAD R195, R3.reuse, R6, R195 ;  /* 0x0000000603c37224 */ /* 0x040fe400078e02c3 */
[----:B------:R-:W-:-:S02]  /*9bd0*/  IMAD R194, R3, R10, R194 ;  /* 0x0000000a03c27224 */ /* 0x000fc400078e02c2 */
[C---:B------:R-:W-:Y:S02]  /*9be0*/  IMAD R196, R3.reuse, R8, R196 ;  /* 0x0000000803c47224 */ /* 0x040fe400078e02c4 */
[--C-:B------:R-:W-:Y:S01]  /*9bf0*/  @!P4 IMAD.IADD R192, R192, 0x1, -R3.reuse ;  /* 0x00000001c0c0c824 */ /* 0x100fe200078e0a03 */
[----:B------:R-:W-:Y:S01]  /*9c00*/  ISETP.GT.U32.AND P4, PT, R3, R195, PT ;  /* 0x000000c30300720c */ /* 0x000fe20003f84070 */
[----:B------:R-:W-:Y:S02]  /*9c10*/  @!P5 IMAD.IADD R193, R193, 0x1, -R3 ;  /* 0x00000001c1c1d824 */ /* 0x000fe400078e0a03 */
[----:B------:R-:W-:Y:S01]  /*9c20*/  @!P0 IMAD.MOV R190, RZ, RZ, -R190 ;  /* 0x000000ffffbe8224 */ /* 0x000fe200078e0abe */
[C---:B------:R-:W-:Y:S01]  /*9c30*/  ISETP.GT.U32.AND P0, PT, R3.reuse, R194, PT ;  /* 0x000000c20300720c */ /* 0x040fe20003f04070 */
[----:B------:R-:W-:Y:S01]  /*9c40*/  @!P2 IMAD.MOV R192, RZ, RZ, -R192 ;  /* 0x000000ffffc0a224 */ /* 0x000fe200078e0ac0 */
[C---:B------:R-:W-:Y:S01]  /*9c50*/  ISETP.GT.U32.AND P2, PT, R3.reuse, R196, PT ;  /* 0x000000c40300720c */ /* 0x040fe20003f44070 */
[C---:B------:R-:W-:Y:S01]  /*9c60*/  VIADD R6, R0.reuse, 0x35 ;  /* 0x0000003500067836 */ /* 0x040fe20000000000 */
[----:B------:R-:W-:Y:S01]  /*9c70*/  ISETP.GT.U32.AND P5, PT, R3, R193, PT ;  /* 0x000000c10300720c */ /* 0x000fe20003fa4070 */
[----:B------:R-:W-:-:S02]  /*9c80*/  VIADD R8, R0, 0x34 ;  /* 0x0000003400087836 */ /* 0x000fc40000000000 */
[--C-:B------:R-:W-:Y:S01]  /*9c90*/  @!P3 IMAD.IADD R191, R191, 0x1, -R3.reuse ;  /* 0x00000001bfbfb824 */ /* 0x100fe200078e0a03 */
[----:B------:R-:W-:Y:S01]  /*9ca0*/  IABS R197, R6 ;  /* 0x0000000600c57213 */ /* 0x000fe20000000000 */
[----:B------:R-:W-:Y:S01]  /*9cb0*/  @!P4 IMAD.IADD R195, R195, 0x1, -R3 ;  /* 0x00000001c3c3c824 */ /* 0x000fe200078e0a03 */
[----:B------:R-:W-:Y:S01]  /*9cc0*/  IABS R198, R8 ;  /* 0x0000000800c67213 */ /* 0x000fe20000000000 */
[----:B------:R-:W-:Y:S01]  /*9cd0*/  @!P6 IMAD.MOV R191, RZ, RZ, -R191 ;  /* 0x000000ffffbfe224 */ /* 0x000fe200078e0abf */
[----:B------:R-:W-:Y:S01]  /*9ce0*/  ISETP.GE.AND P6, PT, R7, RZ, PT ;  /* 0x000000ff0700720c */ /* 0x000fe20003fc6270 */
[--C-:B------:R-:W-:Y:S01]  /*9cf0*/  @!P0 IMAD.IADD R194, R194, 0x1, -R3.reuse ;  /* 0x00000001c2c28824 */ /* 0x100fe200078e0a03 */
[----:B------:R-:W-:Y:S01]  /*9d00*/  ISETP.GE.AND P3, PT, R9, RZ, PT ;  /* 0x000000ff0900720c */ /* 0x000fe20003f66270 */
[----:B------:R-:W-:Y:S01]  /*9d10*/  @!P2 IMAD.IADD R196, R196, 0x1, -R3 ;  /* 0x00000001c4c4a824 */ /* 0x000fe200078e0a03 */
[C---:B------:R-:W-:Y:S01]  /*9d20*/  ISETP.GT.U32.AND P2, PT, R3.reuse, R195, PT ;  /* 0x000000c30300720c */ /* 0x040fe20003f44070 */
[----:B------:R-:W-:Y:S01]  /*9d30*/  IMAD.HI.U32 R7, R2, R197, RZ ;  /* 0x000000c502077227 */ /* 0x000fe200078e00ff */
[----:B------:R-:W-:-:S02]  /*9d40*/  ISETP.GT.U32.AND P4, PT, R3, R194, PT ;  /* 0x000000c20300720c */ /* 0x000fc40003f84070 */
[----:B------:R-:W-:Y:S01]  /*9d50*/  ISETP.GE.AND P0, PT, R6, RZ, PT ;  /* 0x000000ff0600720c */ /* 0x000fe20003f06270 */
[----:B------:R-:W-:-:S04]  /*9d60*/  IMAD.HI.U32 R9, R2, R198, RZ ;  /* 0x000000c602097227 */ /* 0x000fc800078e00ff */
[----:B------:R-:W-:Y:S01]  /*9d70*/  @!P5 IMAD.IADD R193, R193, 0x1, -R3 ;  /* 0x00000001c1c1d824 */ /* 0x000fe200078e0a03 */
[----:B------:R-:W-:Y:S01]  /*9d80*/  ISETP.GE.AND P5, PT, R4, RZ, PT ;  /* 0x000000ff0400720c */ /* 0x000fe20003fa6270 */
[----:B------:R-:W-:Y:S02]  /*9d90*/  IMAD.MOV R7, RZ, RZ, -R7 ;  /* 0x000000ffff077224 */ /* 0x000fe400078e0a07 */
[----:B------:R-:W-:Y:S02]  /*9da0*/  IMAD.MOV R9, RZ, RZ, -R9 ;  /* 0x000000ffff097224 */ /* 0x000fe400078e0a09 */
[----:B------:R-:W-:Y:S01]  /*9db0*/  @!P1 IMAD.MOV R193, RZ, RZ, -R193 ;  /* 0x000000ffffc19224 */ /* 0x000fe200078e0ac1 */
[C---:B------:R-:W-:Y:S01]  /*9dc0*/  ISETP.GT.U32.AND P1, PT, R3.reuse, R196, PT ;  /* 0x000000c40300720c */ /* 0x040fe20003f24070 */
[----:B------:R-:W-:Y:S02]  /*9dd0*/  IMAD R197, R3, R7, R197 ;  /* 0x0000000703c57224 */ /* 0x000fe400078e02c5 */
[----:B------:R-:W-:-:S02]  /*9de0*/  VIADD R7, R0, 0x33 ;  /* 0x0000003300077836 */ /* 0x000fc40000000000 */
[----:B------:R-:W-:Y:S02]  /*9df0*/  IMAD R198, R3, R9, R198 ;  /* 0x0000000903c67224 */ /* 0x000fe400078e02c6 */
[----:B------:R-:W-:Y:S01]  /*9e00*/  VIADD R6, R0, 0x32 ;  /* 0x0000003200067836 */ /* 0x000fe20000000000 */
[----:B------:R-:W-:Y:S01]  /*9e10*/  IABS R199, R7 ;  /* 0x0000000700c77213 */ /* 0x000fe20000000000 */
[--C-:B------:R-:W-:Y:S01]  /*9e20*/  @!P2 IMAD.IADD R195, R195, 0x1, -R3.reuse ;  /* 0x00000001c3c3a824 */ /* 0x100fe200078e0a03 */
[C---:B------:R-:W-:Y:S01]  /*9e30*/  ISETP.GT.U32.AND P2, PT, R3.reuse, R198, PT ;  /* 0x000000c60300720c */ /* 0x040fe20003f44070 */
[----:B------:R-:W-:Y:S01]  /*9e40*/  @!P4 IMAD.IADD R194, R194, 0x1, -R3 ;  /* 0x00000001c2c2c824 */ /* 0x000fe200078e0a03 */
[----:B------:R-:W-:Y:S01]  /*9e50*/  ISETP.GT.U32.AND P4, PT, R3, R197, PT ;  /* 0x000000c50300720c */ /* 0x000fe20003f84070 */
        /* <DEDUP_REMOVED lines=8> */
[----:B------:R-:W-:Y:S02]  /*9ee0*/  IMAD.MOV R8, RZ, RZ, -R8 ;  /* 0x000000ffff087224 */ /* 0x000fe400078e0a08 */
[----:B------:R-:W-:Y:S02]  /*9ef0*/  @!P2 IMAD.IADD R198, R198, 0x1, -R3 ;  /* 0x00000001c6c6a824 */ /* 0x000fe400078e0a03 */
[----:B------:R-:W-:Y:S02]  /*9f00*/  IMAD R199, R3, R9, R199 ;  /* 0x0000000903c77224 */ /* 0x000fe400078e02c7 */
[----:B------:R-:W-:Y:S01]  /*9f10*/  @!P4 IMAD.IADD R197, R197, 0x1, -R3 ;  /* 0x00000001c5c5c824 */ /* 0x000fe200078e0a03 */
[----:B------:R-:W-:Y:S01]  /*9f20*/  ISETP.GE.AND P4, PT, R7, RZ, PT ;  /* 0x000000ff0700720c */ /* 0x000fe20003f86270 */
[C---:B------:R-:W-:Y:S01]  /*9f30*/  IMAD R200, R3.reuse, R8, R200 ;  /* 0x0000000803c87224 */ /* 0x040fe200078e02c8 */
[C---:B------:R-:W-:Y:S01]  /*9f40*/  ISETP.GT.U32.AND P2, PT, R3.reuse, R198, PT ;  /* 0x000000c60300720c */ /* 0x040fe20003f44070 */
[----:B------:R-:W-:Y:S01]  /*9f50*/  @!P6 IMAD.MOV R195, RZ, RZ, -R195 ;  /* 0x000000ffffc3e224 */ /* 0x000fe200078e0ac3 */
[----:B------:R-:W-:Y:S01]  /*9f60*/  ISETP.GT.U32.AND P6, PT, R3, R199, PT ;  /* 0x000000c70300720c */ /* 0x000fe20003fc4070 */
[----:B------:R-:W-:-:S04]  /*9f70*/  IMAD.HI.U32 R7, R2, R201, RZ ;  /* 0x000000c902077227 */ /* 0x000fc800078e00ff */
[----:B------:R-:W-:Y:S01]  /*9f80*/  @!P5 IMAD.MOV R196, RZ, RZ, -R196 ;  /* 0x000000ffffc4d224 */ /* 0x000fe200078e0ac4 */
[C---:B------:R-:W-:Y:S01]  /*9f90*/  ISETP.GT.U32.AND P5, PT, R3.reuse, R200, PT ;  /* 0x000000c80300720c */ /* 0x040fe20003fa4070 */
[----:B------:R-:W-:Y:S02]  /*9fa0*/  IMAD.MOV R7, RZ, RZ, -R7 ;  /* 0x000000ffff077224 */ /* 0x000fe400078e0a07 */
[----:B------:R-:W-:Y:S02]  /*9fb0*/  VIADD R8, R0, 0x30 ;  /* 0x0000003000087836 */ /* 0x000fe40000000000 */
[C---:B------:R-:W-:Y:S02]  /*9fc0*/  IMAD R201, R3.reuse, R7, R201 ;  /* 0x0000000703c97224 */ /* 0x040fe400078e02c9 */
[----:B------:R-:W-:Y:S01]  /*9fd0*/  @!P3 IMAD.MOV R194, RZ, RZ, -R194 ;  /* 0x000000ffffc2b224 */ /* 0x000fe200078e0ac2 */
[----:B------:R-:W-:Y:S01]  /*9fe0*/  ISETP.GT.U32.AND P3, PT, R3, R197, PT ;  /* 0x000000c50300720c */ /* 0x000fe20003f64070 */
[--C-:B------:R-:W-:Y:S01]  /*9ff0*/  @!P2 IMAD.IADD R198, R198, 0x1, -R3.reuse ;  /* 0x00000001c6c6a824 */ /* 0x100fe200078e0a03 */
[----:B------:R-:W-:Y:S01]  /*a000*/  IABS R202, R8 ;  /* 0x0000000800ca7213 */ /* 0x000fe20000000000 */
[--C-:B------:R-:W-:Y:S01]  /*a010*/  @!P6 IMAD.IADD R199, R199, 0x1, -R3.reuse ;  /* 0x00000001c7c7e824 */ /* 0x100fe200078e0a03 */
[C---:B------:R-:W-:Y:S01]  /*a020*/  ISETP.GT.U32.AND P2, PT, R3.reuse, R201, PT ;  /* 0x000000c90300720c */ /* 0x040fe20003f44070 */
[----:B------:R-:W-:Y:S01]  /*a030*/  @!P5 IMAD.IADD R200, R200, 0x1, -R3 ;  /* 0x00000001c8c8d824 */ /* 0x000fe200078e0a03 */
[----:B------:R-:W-:Y:S01]  /*a040*/  ISETP.GE.AND P6, PT, R4, RZ, PT ;  /* 0x000000ff0400720c */ /* 0x000fe20003fc6270 */
[----:B------:R-:W-:Y:S01]  /*a050*/  VIADD R9, R0, 0x2f ;  /* 0x0000002f00097836 */ /* 0x000fe20000000000 */
[----:B------:R-:W-:Y:S01]  /*a060*/  ISETP.GT.U32.AND P5, PT, R3, R199, PT ;  /* 0x000000c70300720c */ /* 0x000fe20003fa4070 */
[----:B------:R-:W-:-:S03]  /*a070*/  IMAD.HI.U32 R4, R2, R202, RZ ;  /* 0x000000ca02047227 */ /* 0x000fc600078e00ff */
[----:B------:R-:W-:Y:S01]  /*a080*/  IABS R203, R9 ;  /* 0x0000000900cb7213 */ /* 0x000fe20000000000 */
        /* <DEDUP_REMOVED lines=8> */
[C---:B------:R-:W-:Y:S01]  /*a110*/  ISETP.GT.U32.AND P5, PT, R3.reuse, R202, PT ;  /* 0x000000ca0300720c */ /* 0x040fe20003fa4070 */
[----:B------:R-:W-:Y:S02]  /*a120*/  IMAD.MOV R6, RZ, RZ, -R6 ;  /* 0x000000ffff067224 */ /* 0x000fe400078e0a06 */
[----:B------:R-:W-:Y:S01]  /*a130*/  @!P0 IMAD.MOV R197, RZ, RZ, -R197 ;  /* 0x000000ffffc58224 */ /* 0x000fe200078e0ac5 */
[C---:B------:R-:W-:Y:S01]  /*a140*/  ISETP.GT.U32.AND P0, PT, R3.reuse, R201, PT ;  /* 0x000000c90300720c */ /* 0x040fe20003f04070 */
[C---:B------:R-:W-:Y:S02]  /*a150*/  VIADD R7, R0.reuse, 0x2e ;  /* 0x0000002e00077836 */ /* 0x040fe40000000000 */
[C---:B------:R-:W-:Y:S02]  /*a160*/  IMAD R203, R3.reuse, R6, R203 ;  /* 0x0000000603cb7224 */ /* 0x040fe400078e02cb */
[----:B------:R-:W-:Y:S01]  /*a170*/  VIADD R4, R0, 0x2d ;  /* 0x0000002d00047836 */ /* 0x000fe20000000000 */
[----:B------:R-:W-:Y:S01]  /*a180*/  IABS R204, R7 ;  /* 0x0000000700cc7213 */ /* 0x000fe20000000000 */
        /* <DEDUP_REMOVED lines=11> */
[----:B------:R-:W-:-:S04]  /*a240*/  IMAD.HI.U32 R8, R2, R205, RZ ;  /* 0x000000cd02087227 */ /* 0x000fc800078e00ff */
[----:B------:R-:W-:Y:S02]  /*a250*/  VIADD R6, R0, 0x2c ;  /* 0x0000002c00067836 */ /* 0x000fe40000000000 */
[----:B------:R-:W-:Y:S02]  /*a260*/  IMAD R204, R3, R10, R204 ;  /* 0x0000000a03cc7224 */ /* 0x000fe400078e02cc */
[----:B------:R-:W-:Y:S01]  /*a270*/  IMAD.MOV R8, RZ, RZ, -R8 ;  /* 0x000000ffff087224 */ /* 0x000fe200078e0a08 */
[----:B------:R-:W-:Y:S01]  /*a280*/  IABS R206, R6 ;  /* 0x0000000600ce7213 */ /* 0x000fe20000000000 */
[----:B------:R-:W-:Y:S02]  /*a290*/  @!P2 IMAD.IADD R203, R203, 0x1, -R3 ;  /* 0x00000001cbcba824 */ /* 0x000fe400078e0a03 */
[----:B------:R-:W-:Y:S01]  /*a2a0*/  @!P4 IMAD.MOV R199, RZ, RZ, -R199 ;  /* 0x000000ffffc7c224 */ /* 0x000fe200078e0ac7 */
[C---:B------:R-:W-:Y:S01]  /*a2b0*/  ISETP.GT.U32.AND P4, PT, R3.reuse, R204, PT ;  /* 0x000000cc0300720c */ /* 0x040fe20003f84070 */
[C---:B------:R-:W-:Y:S01]  /*a2c0*/  IMAD R205, R3.reuse, R8, R205 ;  /* 0x0000000803cd7224 */ /* 0x040fe200078e02cd */
[----:B------:R-:W-:Y:S01]  /*a2d0*/  ISETP.GT.U32.AND P2, PT, R3, R203, PT ;  /* 0x000000cb0300720c */ /* 0x000fe20003f44070 */
[----:B------:R-:W-:Y:S01]  /*a2e0*/  @!P3 IMAD.MOV R200, RZ, RZ, -R200 ;  /* 0x000000ffffc8b224 */ /* 0x000fe200078e0ac8 */
[----:B------:R-:W-:Y:S01]  /*a2f0*/  ISETP.GE.AND P3, PT, R7, RZ, PT ;  /* 0x000000ff0700720c */ /* 0x000fe20003f66270 */
[----:B------:R-:W-:Y:S01]  /*a300*/  @!P1 IMAD.IADD R202, R202, 0x1, -R3 ;  /* 0x00000001caca9824 */ /* 0x000fe200078e0a03 */
[----:B------:R-:W-:Y:S01]  /*a310*/  ISETP.GT.U32.AND P1, PT, R3, R205, PT ;  /* 0x000000cd0300720c */ /* 0x000fe20003f24070 */
[----:B------:R-:W-:-:S04]  /*a320*/  IMAD.HI.U32 R7, R2, R206, RZ ;  /* 0x000000ce02077227 */ /* 0x000fc800078e00ff */
[----:B------:R-:W-:Y:S01]  /*a330*/  @!P6 IMAD.MOV R201, RZ, RZ, -R201 ;  /* 0x000000ffffc9e224 */ /* 0x000fe200078e0ac9 */
[----:B------:R-:W-:Y:S01]  /*a340*/  ISETP.GE.AND P6, PT, R4, RZ, PT ;  /* 0x000000ff0400720c */ /* 0x000fe20003fc6270 */
[----:B------:R-:W-:Y:S02]  /*a350*/  IMAD.MOV R7, RZ, RZ, -R7 ;  /* 0x000000ffff077224 */ /* 0x000fe400078e0a07 */
[----:B------:R-:W-:Y:S02]  /*a360*/  VIADD R4, R0, 0x2b ;  /* 0x0000002b00047836 */ /* 0x000fe40000000000 */
[--C-:B------:R-:W-:Y:S01]  /*a370*/  @!P2 IMAD.IADD R203, R203, 0x1, -R3.reuse ;  /* 0x00000001cbcba824 */ /* 0x100fe200078e0a03 */
[----:B------:R-:W-:Y:S01]  /*a380*/  ISETP.GE.AND P2, PT, R6, RZ, PT ;  /* 0x000000ff0600720c */ /* 0x000fe20003f46270 */
[--C-:B------:R-:W-:Y:S01]  /*a390*/  @!P4 IMAD.IADD R204, R204, 0x1, -R3.reuse ;  /* 0x00000001ccccc824 */ /* 0x100fe200078e0a03 */
[----:B------:R-:W-:Y:S01]  /*a3a0*/  IABS R207, R4 ;  /* 0x0000000400cf7213 */ /* 0x000fe20000000000 */
[----:B------:R-:W-:Y:S01]  /*a3b0*/  IMAD R206, R3, R7, R206 ;  /* 0x0000000703ce7224 */ /* 0x000fe200078e02ce */
[----:B------:R-:W-:Y:S01]  /*a3c0*/  ISETP.GE.AND P4, PT, R4, RZ, PT ;  /* 0x000000ff0400720c */ /* 0x000fe20003f86270 */
[----:B------:R-:W-:Y:S01]  /*a3d0*/  @!P1 IMAD.IADD R205, R205, 0x1, -R3 ;  /* 0x00000001cdcd9824 */ /* 0x000fe200078e0a03 */
[C---:B------:R-:W-:Y:S01]  /*a3e0*/  ISETP.GT.U32.AND P1, PT, R3.reuse, R204, PT ;  /* 0x000000cc0300720c */ /* 0x040fe20003f24070 */
[----:B------:R-:W-:Y:S01]  /*a3f0*/  @!P5 IMAD.MOV R203, RZ, RZ, -R203 ;  /* 0x000000ffffcbd224 */ /* 0x000fe200078e0acb */
[----:B------:R-:W-:Y:S01]  /*a400*/  ISETP.GT.U32.AND P5, PT, R3, R206, PT ;  /* 0x000000ce0300720c */ /* 0x000fe20003fa4070 */
[----:B------:R-:W-:-:S04]  /*a410*/  IMAD.HI.U32 R7, R2, R207, RZ ;  /* 0x000000cf02077227 */ /* 0x000fc800078e00ff */
[C---:B------:R-:W-:Y:S02]  /*a420*/  VIADD R4, R0.reuse, 0x2a ;  /* 0x0000002a00047836 */ /* 0x040fe40000000000 */
[----:B------:R-:W-:Y:S02]  /*a430*/  IMAD.MOV R7, RZ, RZ, -R7 ;  /* 0x000000ffff077224 */ /* 0x000fe400078e0a07 */
[----:B------:R-:W-:Y:S01]  /*a440*/  VIADD R6, R0, 0x29 ;  /* 0x0000002900067836 */ /* 0x000fe20000000000 */
[----:B------:R-:W-:Y:S01]  /*a450*/  IABS R208, R4 ;  /* 0x0000000400d07213 */ /* 0x000fe20000000000 */
[----:B------:R-:W-:Y:S01]  /*a460*/  @!P0 IMAD.MOV R202, RZ, RZ, -R202 ;  /* 0x000000ffffca8224 */ /* 0x000fe200078e0aca */
        /* <DEDUP_REMOVED lines=16> */
[----:B------:R-:W-:Y:S02]  /*a570*/  VIADD R9, R0, 0x28 ;  /* 0x0000002800097836 */ /* 0x000fe40000000000 */
[----:B------:R-:W-:-:S02]  /*a580*/  IMAD R209, R3, R8, R209 ;  /* 0x0000000803d17224 */ /* 0x000fc400078e02d1 */
[----:B------:R-:W-:Y:S01]  /*a590*/  @!P6 IMAD.MOV R205, RZ, RZ, -R205 ;  /* 0x000000ffffcde224 */ /* 0x000fe200078e0acd */
[----:B------:R-:W-:Y:S01]  /*a5a0*/  ISETP.GT.U32.AND P6, PT, R3, R208, PT ;  /* 0x000000d00300720c */ /* 0x000fe20003fc4070 */
[--C-:B------:R-:W-:Y:S01]  /*a5b0*/  @!P1 IMAD.IADD R207, R207, 0x1, -R3.reuse ;  /* 0x00000001cfcf9824 */ /* 0x100fe200078e0a03 */
[----:B------:R-:W-:Y:S01]  /*a5c0*/  IABS R210, R9 ;  /* 0x0000000900d27213 */ /* 0x000fe20000000000 */
[----:B------:R-:W-:Y:S01]  /*a5d0*/  @!P3 IMAD.IADD R206, R206, 0x1, -R3 ;  /* 0x00000001ceceb824 */ /* 0x000fe200078e0a03 */
[C---:B------:R-:W-:Y:S01]  /*a5e0*/  ISETP.GT.U32.AND P3, PT, R3.reuse, R209, PT ;  /* 0x000000d10300720c */ /* 0x040fe20003f64070 */
[----:B------:R-:W-:Y:S01]  /*a5f0*/  VIADD R8, R0, 0x27 ;  /* 0x0000002700087836 */ /* 0x000fe20000000000 */
[----:B------:R-:W-:Y:S01]  /*a600*/  ISETP.GT.U32.AND P1, PT, R3, R207, PT ;  /* 0x000000cf0300720c */ /* 0x000fe20003f24070 */
[----:B------:R-:W-:-:S03]  /*a610*/  IMAD.HI.U32 R4, R2, R210, RZ ;  /* 0x000000d202047227 */ /* 0x000fc600078e00ff */
[----:B------:R-:W-:Y:S01]  /*a620*/  IABS R211, R8 ;  /* 0x0000000800d37213 */ /* 0x000fe20000000000 */
[----:B------:R-:W-:Y:S02]  /*a630*/  IMAD.MOV R4, RZ, RZ, -R4 ;  /* 0x000000ffff047224 */ /* 0x000fe400078e0a04 */
[--C-:B------:R-:W-:Y:S01]  /*a640*/  @!P6 IMAD.IADD R208, R208, 0x1, -R3.reuse ;  /* 0x00000001d0d0e824 */ /* 0x100fe200078e0a03 */
[----:B------:R-:W-:Y:S01]  /*a650*/  ISETP.GE.AND P6, PT, R9, RZ, PT ;  /* 0x000000ff0900720c */ /* 0x000fe20003fc6270 */
[----:B------:R-:W-:Y:S02]  /*a660*/  IMAD R210, R3, R4, R210 ;  /* 0x0000000403d27224 */ /* 0x000fe400078e02d2 */
[----:B------:R-:W-:Y:S02]  /*a670*/  VIADD R4, R0, 0x26 ;  /* 0x0000002600047836 */ /* 0x000fe40000000000 */
[--C-:B------:R-:W-:Y:S01]  /*a680*/  @!P3 IMAD.IADD R209, R209, 0x1, -R3.reuse ;  /* 0x00000001d1d1b824 */ /* 0x100fe200078e0a03 */
[----:B------:R-:W-:Y:S01]  /*a690*/  ISETP.GT.U32.AND P3, PT, R3, R208, PT ;  /* 0x000000d00300720c */ /* 0x000fe20003f64070 */
[----:B------:R-:W-:Y:S01]  /*a6a0*/  @!P1 IMAD.IADD R207, R207, 0x1, -R3 ;  /* 0x00000001cfcf9824 */ /* 0x000fe200078e0a03 */
[----:B------:R-:W-:Y:S01]  /*a6b0*/  ISETP.GT.U32.AND P1, PT, R3, R210, PT ;  /* 0x000000d20300720c */ /* 0x000fe20003f24070 */
[----:B------:R-:W-:Y:S01]  /*a6c0*/  IMAD.HI.U32 R10, R2, R211, RZ ;  /* 0x000000d3020a7227 */ /* 0x000fe200078e00ff */
[----:B------:R-:W-:-:S03]  /*a6d0*/  IABS R212, R4 ;  /* 0x0000000400d47213 */ /* 0x000fc60000000000 */
[----:B------:R-:W-:Y:S02]  /*a6e0*/  VIADD R6, R0, 0x25 ;  /* 0x0000002500067836 */ /* 0x000fe40000000000 */
[----:B------:R-:W-:Y:S02]  /*a6f0*/  IMAD.MOV R10, RZ, RZ, -R10 ;  /* 0x000000ffff0a7224 */ /* 0x000fe400078e0a0a */
[----:B------:R-:W-:Y:S01]  /*a700*/  @!P2 IMAD.MOV R206, RZ, RZ, -R206 ;  /* 0x000000ffffcea224 */ /* 0x000fe200078e0ace */
[----:B------:R-:W-:Y:S01]  /*a710*/  ISETP.GT.U32.AND P2, PT, R3, R209, PT ;  /* 0x000000d10300720c */ /* 0x000fe20003f44070 */
[----:B------:R-:W-:Y:S01]  /*a720*/  IMAD.HI.U32 R9, R2, R212, RZ ;  /* 0x000000d402097227 */ /* 0x000fe200078e00ff */
[----:B------:R-:W-:-:S03]  /*a730*/  IABS R213, R6 ;  /* 0x0000000600d57213 */ /* 0x000fc60000000000 */
[C---:B------:R-:W-:Y:S02]  /*a740*/  IMAD R211, R3.reuse, R10, R211 ;  /* 0x0000000a03d37224 */ /* 0x040fe400078e02d3 */
[----:B------:R-:W-:Y:S02]  /*a750*/  IMAD.MOV R9, RZ, RZ, -R9 ;  /* 0x000000ffff097224 */ /* 0x000fe400078e0a09 */
[----:B------:R-:W-:Y:S01]  /*a760*/  @!P4 IMAD.MOV R207, RZ, RZ, -R207 ;  /* 0x000000ffffcfc224 */ /* 0x000fe200078e0acf */
[----:B------:R-:W-:Y:S01]  /*a770*/  ISETP.GE.AND P4, PT, R8, RZ, PT ;  /* 0x000000ff0800720c */ /* 0x000fe20003f86270 */
[--C-:B------:R-:W-:Y:S01]  /*a780*/  @!P3 IMAD.IADD R208, R208, 0x1, -R3.reuse ;  /* 0x00000001d0d0b824 */ /* 0x100fe200078e0a03 */
[----:B------:R-:W-:Y:S01]  /*a790*/  ISETP.GT.U32.AND P3, PT, R3, R211, PT ;  /* 0x000000d30300720c */ /* 0x000fe20003f64070 */
[----:B------:R-:W-:Y:S02]  /*a7a0*/  @!P1 IMAD.IADD R210, R210, 0x1, -R3 ;  /* 0x00000001d2d29824 */ /* 0x000fe400078e0a03 */
[----:B------:R-:W-:-:S02]  /*a7b0*/  VIADD R7, R0, 0x24 ;  /* 0x0000002400077836 */ /* 0x000fc40000000000 */
[----:B------:R-:W-:Y:S01]  /*a7c0*/  IMAD.HI.U32 R8, R2, R213, RZ ;  /* 0x000000d502087227 */ /* 0x000fe200078e00ff */
[C---:B------:R-:W-:Y:S02]  /*a7d0*/  ISETP.GT.U32.AND P1, PT, R3.reuse, R210, PT ;  /* 0x000000d20300720c */ /* 0x040fe40003f24070 */
[----:B------:R-:W-:Y:S01]  /*a7e0*/  IABS R214, R7 ;  /* 0x0000000700d67213 */ /* 0x000fe20000000000 */
[----:B------:R-:W-:Y:S02]  /*a7f0*/  IMAD R212, R3, R9, R212 ;  /* 0x0000000903d47224 */ /* 0x000fe400078e02d4 */
[----:B------:R-:W-:Y:S02]  /*a800*/  IMAD.MOV R9, RZ, RZ, -R8 ;  /* 0x000000ffff097224 */ /* 0x000fe400078e0a08 */
[----:B------:R-:W-:Y:S01]  /*a810*/  @!P2 IMAD.IADD R209, R209, 0x1, -R3 ;  /* 0x00000001d1d1a824 */ /* 0x000fe200078e0a03 */
[C---:B------:R-:W-:Y:S01]  /*a820*/  ISETP.GT.U32.AND P2, PT, R3.reuse, R212, PT ;  /* 0x000000d40300720c */ /* 0x040fe20003f44070 */
[----:B------:R-:W-:-:S02]  /*a830*/  IMAD R213, R3, R9, R213 ;  /* 0x0000000903d57224 */ /* 0x000fc400078e02d5 */
[----:B------:R-:W-:-:S04]  /*a840*/  IMAD.HI.U32 R10, R2, R214, RZ ;  /* 0x000000d6020a7227 */ /* 0x000fc800078e00ff */
[--C-:B------:R-:W-:Y:S01]  /*a850*/  @!P3 IMAD.IADD R211, R211, 0x1, -R3.reuse ;  /* 0x00000001d3d3b824 */ /* 0x100fe200078e0a03 */
[C---:B------:R-:W-:Y:S01]  /*a860*/  ISETP.GT.U32.AND P3, PT, R3.reuse, R213, PT ;  /* 0x000000d50300720c */ /* 0x040fe20003f64070 */
[----:B------:R-:W-:Y:S02]  /*a870*/  IMAD.MOV R10, RZ, RZ, -R10 ;  /* 0x000000ffff0a7224 */ /* 0x000fe400078e0a0a */
[----:B------:R-:W-:Y:S01]  /*a880*/  @!P1 IMAD.IADD R210, R210, 0x1, -R3 ;  /* 0x00000001d2d29824 */ /* 0x000fe200078e0a03 */
[----:B------:R-:W-:Y:S01]  /*a890*/  ISETP.GE.AND P1, PT, R4, RZ, PT ;  /* 0x000000ff0400720c */ /* 0x000fe20003f26270 */
[----:B------:R-:W-:Y:S02]  /*a8a0*/  IMAD R214, R3, R10, R214 ;  /* 0x0000000a03d67224 */ /* 0x000fe400078e02d6 */
[C---:B------:R-:W-:Y:S02]  /*a8b0*/  VIADD R8, R0.reuse, 0x23 ;  /* 0x0000002300087836 */ /* 0x040fe40000000000 */
[----:B------:R-:W-:-:S02]  /*a8c0*/  VIADD R4, R0, 0x22 ;  /* 0x0000002200047836 */ /* 0x000fc40000000000 */
[----:B------:R-:W-:Y:S01]  /*a8d0*/  @!P2 IMAD.IADD R212, R212, 0x1, -R3 ;  /* 0x00000001d4d4a824 */ /* 0x000fe200078e0a03 */
[----:B------:R-:W-:Y:S01]  /*a8e0*/  IABS R215, R8 ;  /* 0x0000000800d77213 */ /* 0x000fe20000000000 */
[----:B------:R-:W-:Y:S01]  /*a8f0*/  @!P5 IMAD.MOV R209, RZ, RZ, -R209 ;  /* 0x000000ffffd1d224 */ /* 0x000fe200078e0ad1 */
[----:B------:R-:W-:Y:S01]  /*a900*/  ISETP.GT.U32.AND P5, PT, R3, R214, PT ;  /* 0x000000d60300720c */ /* 0x000fe20003fa4070 */
[----:B------:R-:W-:Y:S01]  /*a910*/  @!P0 IMAD.MOV R208, RZ, RZ, -R208 ;  /* 0x000000ffffd08224 */ /* 0x000fe200078e0ad0 */
[----:B------:R-:W-:Y:S01]  /*a920*/  IABS R216, R4 ;  /* 0x0000000400d87213 */ /* 0x000fe20000000000 */
[----:B------:R-:W-:Y:S01]  /*a930*/  @!P3 IMAD.IADD R213, R213, 0x1, -R3 ;  /* 0x00000001d5d5b824 */ /* 0x000fe200078e0a03 */
[C---:B------:R-:W-:Y:S01]  /*a940*/  ISETP.GT.U32.AND P2, PT, R3.reuse, R211, PT ;  /* 0x000000d30300720c */ /* 0x040fe20003f44070 */
[----:B------:R-:W-:Y:S01]  /*a950*/  IMAD.HI.U32 R9, R2, R215, RZ ;  /* 0x000000d702097227 */ /* 0x000fe200078e00ff */
[----:B------:R-:W-:Y:S02]  /*a960*/  ISETP.GT.U32.AND P0, PT, R3, R212, PT ;  /* 0x000000d40300720c */ /* 0x000fe40003f04070 */
[----:B------:R-:W-:Y:S01]  /*a970*/  ISETP.GE.AND P3, PT, R6, RZ, PT ;  /* 0x000000ff0600720c */ /* 0x000fe20003f66270 */
[----:B------:R-:W-:-:S04]  /*a980*/  IMAD.HI.U32 R6, R2, R216, RZ ;  /* 0x000000d802067227 */ /* 0x000fc800078e00ff */
[----:B------:R-:W-:Y:S01]  /*a990*/  @!P6 IMAD.MOV R210, RZ, RZ, -R210 ;  /* 0x000000ffffd2e224 */ /* 0x000fe200078e0ad2 */
[----:B------:R-:W-:Y:S01]  /*a9a0*/  ISETP.GT.U32.AND P6, PT, R3, R213, PT ;  /* 0x000000d50300720c */ /* 0x000fe20003fc4070 */
[----:B------:R-:W-:Y:S02]  /*a9b0*/  IMAD.MOV R9, RZ, RZ, -R9 ;  /* 0x000000ffff097224 */ /* 0x000fe400078e0a09 */
[----:B------:R-:W-:Y:S02]  /*a9c0*/  IMAD.MOV R6, RZ, RZ, -R6 ;  /* 0x000000ffff067224 */ /* 0x000fe400078e0a06 */
[--C-:B------:R-:W-:Y:S02]  /*a9d0*/  @!P5 IMAD.IADD R214, R214, 0x1, -R3.reuse ;  /* 0x00000001d6d6d824 */ /* 0x100fe400078e0a03 */
[--C-:B------:R-:W-:Y:S01]  /*a9e0*/  @!P2 IMAD.IADD R211, R211, 0x1, -R3.reuse ;  /* 0x00000001d3d3a824 */ /* 0x100fe200078e0a03 */
[----:B------:R-:W-:Y:S01]  /*a9f0*/  ISETP.GE.AND P2, PT, R7, RZ, PT ;  /* 0x000000ff0700720c */ /* 0x000fe20003f46270 */
[----:B------:R-:W-:Y:S01]  /*aa00*/  @!P0 IMAD.IADD R212, R212, 0x1, -R3 ;  /* 0x00000001d4d48824 */ /* 0x000fe200078e0a03 */
[C---:B------:R-:W-:Y:S01]  /*aa10*/  ISETP.GT.U32.AND P5, PT, R3.reuse, R214, PT ;  /* 0x000000d60300720c */ /* 0x040fe20003fa4070 */
[C---:B------:R-:W-:Y:S01]  /*aa20*/  IMAD R215, R3.reuse, R9, R215 ;  /* 0x0000000903d77224 */ /* 0x040fe200078e02d7 */
        /* <DEDUP_REMOVED lines=13> */
[----:B------:R-:W-:-:S02]  /*ab00*/  VIADD R6, R0, 0x20 ;  /* 0x0000002000067836 */ /* 0x000fc40000000000 */
[--C-:B------:R-:W-:Y:S02]  /*ab10*/  @!P4 IMAD.IADD R215, R215, 0x1, -R3.reuse ;  /* 0x00000001d7d7c824 */ /* 0x100fe400078e0a03 */
[----:B------:R-:W-:Y:S01]  /*ab20*/  @!P1 IMAD.IADD R216, R216, 0x1, -R3 ;  /* 0x00000001d8d89824 */ /* 0x000fe200078e0a03 */
[----:B------:R-:W-:Y:S01]  /*ab30*/  ISETP.GE.AND P5, PT, R6, RZ, PT ;  /* 0x000000ff0600720c */ /* 0x000fe20003fa6270 */
[----:B------:R-:W-:Y:S01]  /*ab40*/  VIADD R4, R0, 0x1f ;  /* 0x0000001f00047836 */ /* 0x000fe20000000000 */
[----:B------:R-:W-:Y:S01]  /*ab50*/  IABS R218, R6 ;  /* 0x0000000600da7213 */ /* 0x000fe20000000000 */
[----:B------:R-:W-:Y:S01]  /*ab60*/  IMAD.HI.U32 R6, R2, R217, RZ ;  /* 0x000000d902067227 */ /* 0x000fe200078e00ff */
[C---:B------:R-:W-:Y:S02]  /*ab70*/  ISETP.GT.U32.AND P4, PT, R3.reuse, R215, PT ;  /* 0x000000d70300720c */ /* 0x040fe40003f84070 */
[C---:B------:R-:W-:Y:S01]  /*ab80*/  ISETP.GT.U32.AND P1, PT, R3.reuse, R216, PT ;  /* 0x000000d80300720c */ /* 0x040fe20003f24070 */
[----:B------:R-:W-:Y:S01]  /*ab90*/  IMAD.MOV R6, RZ, RZ, -R6 ;  /* 0x000000ffff067224 */ /* 0x000fe200078e0a06 */
[----:B------:R-:W-:Y:S01]  /*aba0*/  IABS R219, R4 ;  /* 0x0000000400db7213 */ /* 0x000fe20000000000 */
[----:B------:R-:W-:Y:S01]  /*abb0*/  @!P2 IMAD.MOV R214, RZ, RZ, -R214 ;  /* 0x000000ffffd6a224 */ /* 0x000fe200078e0ad6 */
[----:B------:R-:W-:Y:S01]  /*abc0*/  ISETP.GE.AND P2, PT, R4, RZ, PT ;  /* 0x000000ff0400720c */ /* 0x000fe20003f46270 */
[----:B------:R-:W-:-:S02]  /*abd0*/  IMAD R217, R3, R6, R217 ;  /* 0x0000000603d97224 */ /* 0x000fc400078e02d9 */
[----:B------:R-:W-:-:S04]  /*abe0*/  IMAD.HI.U32 R6, R2, R218, RZ ;  /* 0x000000da02067227 */ /* 0x000fc800078e00ff */
[----:B------:R-:W-:Y:S02]  /*abf0*/  IMAD.MOV R6, RZ, RZ, -R6 ;  /* 0x000000ffff067224 */ /* 0x000fe400078e0a06 */
[--C-:B------:R-:W-:Y:S01]  /*ac00*/  @!P4 IMAD.IADD R215, R215, 0x1, -R3.reuse ;  /* 0x00000001d7d7c824 */ /* 0x100fe200078e0a03 */
[C---:B------:R-:W-:Y:S01]  /*ac10*/  ISETP.GT.U32.AND P4, PT, R3.reuse, R217, PT ;  /* 0x000000d90300720c */ /* 0x040fe20003f84070 */
[----:B------:R-:W-:Y:S02]  /*ac20*/  @!P1 IMAD.IADD R216, R216, 0x1, -R3 ;  /* 0x00000001d8d89824 */ /* 0x000fe400078e0a03 */
[C---:B------:R-:W-:Y:S02]  /*ac30*/  IMAD R218, R3.reuse, R6, R218 ;  /* 0x0000000603da7224 */ /* 0x040fe400078e02da */
[----:B------:R-:W-:Y:S02]  /*ac40*/  @!P6 IMAD.MOV R216, RZ, RZ, -R216 ;  /* 0x000000ffffd8e224 */ /* 0x000fe400078e0ad8 */
[----:B------:R-:W-:Y:S01]  /*ac50*/  VIADD R4, R0, 0x1e ;  /* 0x0000001e00047836 */ /* 0x000fe20000000000 */
[----:B------:R-:W-:Y:S01]  /*ac60*/  ISETP.GT.U32.AND P6, PT, R3, R218, PT ;  /* 0x000000da0300720c */ /* 0x000fe20003fc4070 */
[----:B------:R-:W-:-:S03]  /*ac70*/  IMAD.HI.U32 R7, R2, R219, RZ ;  /* 0x000000db02077227 */ /* 0x000fc600078e00ff */
[----:B------:R-:W-:Y:S01]  /*ac80*/  IABS R220, R4 ;  /* 0x0000000400dc7213 */ /* 0x000fe20000000000 */
[----:B------:R-:W-:Y:S01]  /*ac90*/  IMAD.MOV R7, RZ, RZ, -R7 ;  /* 0x000000ffff077224 */ /* 0x000fe200078e0a07 */
[----:B------:R-:W-:Y:S01]  /*aca0*/  ISETP.GE.AND P1, PT, R4, RZ, PT ;  /* 0x000000ff0400720c */ /* 0x000fe20003f26270 */
[----:B------:R-:W-:Y:S02]  /*acb0*/  @!P4 IMAD.IADD R217, R217, 0x1, -R3 ;  /* 0x00000001d9d9c824 */ /* 0x000fe400078e0a03 */
[C---:B------:R-:W-:Y:S02]  /*acc0*/  IMAD R219, R3.reuse, R7, R219 ;  /* 0x0000000703db7224 */ /* 0x040fe400078e02db */
[----:B------:R-:W-:Y:S01]  /*acd0*/  VIADD R6, R0, 0x1d ;  /* 0x0000001d00067836 */ /* 0x000fe20000000000 */
[----:B------:R-:W-:Y:S01]  /*ace0*/  ISETP.GT.U32.AND P4, PT, R3, R217, PT ;  /* 0x000000d90300720c */ /* 0x000fe20003f84070 */
[----:B------:R-:W-:Y:S02]  /*acf0*/  @!P6 IMAD.IADD R218, R218, 0x1, -R3 ;  /* 0x00000001dadae824 */ /* 0x000fe400078e0a03 */
[----:B------:R-:W-:Y:S01]  /*ad00*/  IMAD.HI.U32 R7, R2, R220, RZ ;  /* 0x000000dc02077227 */ /* 0x000fe200078e00ff */
[----:B------:R-:W-:-:S02]  /*ad10*/  IABS R221, R6 ;  /* 0x0000000600dd7213 */ /* 0x000fc40000000000 */
[C---:B------:R-:W-:Y:S01]  /*ad20*/  ISETP.GT.U32.AND P6, PT, R3.reuse, R218, PT ;  /* 0x000000da0300720c */ /* 0x040fe20003fc4070 */
[----:B------:R-:W-:Y:S02]  /*ad30*/  IMAD.MOV R7, RZ, RZ, -R7 ;  /* 0x000000ffff077224 */ /* 0x000fe400078e0a07 */
[----:B------:R-:W-:Y:S02]  /*ad40*/  VIADD R4, R0, 0x1c ;  /* 0x0000001c00047836 */ /* 0x000fe40000000000 */
[----:B------:R-:W-:Y:S02]  /*ad50*/  IMAD R220, R3, R7, R220 ;  /* 0x0000000703dc7224 */ /* 0x000fe400078e02dc */
[----:B------:R-:W-:Y:S01]  /*ad60*/  IMAD.HI.U32 R7, R2, R221, RZ ;  /* 0x000000dd02077227 */ /* 0x000fe200078e00ff */
[----:B------:R-:W-:-:S03]  /*ad70*/  IABS R222, R4 ;  /* 0x0000000400de7213 */ /* 0x000fc60000000000 */
[----:B------:R-:W-:Y:S01]  /*ad80*/  @!P4 IMAD.IADD R217, R217, 0x1, -R3 ;  /* 0x00000001d9d9c824 */ /* 0x000fe200078e0a03 */
[C---:B------:R-:W-:Y:S01]  /*ad90*/  ISETP.GT.U32.AND P4, PT, R3.reuse, R219, PT ;  /* 0x000000db0300720c */ /* 0x040fe20003f84070 */
[----:B------:R-:W-:Y:S02]  /*ada0*/  IMAD.MOV R7, RZ, RZ, -R7 ;  /* 0x000000ffff077224 */ /* 0x000fe400078e0a07 */
[----:B------:R-:W-:Y:S01]  /*adb0*/  @!P6 IMAD.IADD R218, R218, 0x1, -R3 ;  /* 0x00000001dadae824 */ /* 0x000fe200078e0a03 */
[C---:B------:R-:W-:Y:S01]  /*adc0*/  ISETP.GT.U32.AND P6, PT, R3.reuse, R220, PT ;  /* 0x000000dc0300720c */ /* 0x040fe20003fc4070 */
[----:B------:R-:W-:Y:S02]  /*add0*/  IMAD R221, R3, R7, R221 ;  /* 0x0000000703dd7224 */ /* 0x000fe400078e02dd */
[----:B------:R-:W-:-:S04]  /*ade0*/  IMAD.HI.U32 R8, R2, R222, RZ ;  /* 0x000000de02087227 */ /* 0x000fc800078e00ff */
[----:B------:R-:W-:Y:S01]  /*adf0*/  @!P3 IMAD.MOV R217, RZ, RZ, -R217 ;  /* 0x000000ffffd9b224 */ /* 0x000fe200078e0ad9 */
[C---:B------:R-:W-:Y:S01]  /*ae00*/  ISETP.GT.U32.AND P3, PT, R3.reuse, R221, PT ;  /* 0x000000dd0300720c */ /* 0x040fe20003f64070 */
[----:B------:R-:W-:Y:S02]  /*ae10*/  IMAD.MOV R8, RZ, RZ, -R8 ;  /* 0x000000ffff087224 */ /* 0x000fe400078e0a08 */
[----:B------:R-:W-:Y:S01]  /*ae20*/  @!P0 IMAD.MOV R215, RZ, RZ, -R215 ;  /* 0x000000ffffd78224 */ /* 0x000fe200078e0ad7 */
[----:B------:R-:W-:Y:S01]  /*ae30*/  ISETP.GE.AND P0, PT, R6, RZ, PT ;  /* 0x000000ff0600720c */ /* 0x000fe20003f06270 */
[----:B------:R-:W-:Y:S02]  /*ae40*/  IMAD R222, R3, R8, R222 ;  /* 0x0000000803de7224 */ /* 0x000fe400078e02de */
[C---:B------:R-:W-:Y:S02]  /*ae50*/  VIADD R9, R0.reuse, 0x1b ;  /* 0x0000001b00097836 */ /* 0x040fe40000000000 */
[----:B------:R-:W-:-:S02]  /*ae60*/  VIADD R6, R0, 0x1a ;  /* 0x0000001a00067836 */ /* 0x000fc40000000000 */
[--C-:B------:R-:W-:Y:S01]  /*ae70*/  @!P4 IMAD.IADD R219, R219, 0x1, -R3.reuse ;  /* 0x00000001dbdbc824 */ /* 0x100fe200078e0a03 */
[----:B------:R-:W-:Y:S01]  /*ae80*/  IABS R223, R9 ;  /* 0x0000000900df7213 */ /* 0x000fe20000000000 */
        /* <DEDUP_REMOVED lines=10> */
[----:B------:R-:W-:-:S04]  /*af30*/  IMAD.HI.U32 R8, R2, R224, RZ ;  /* 0x000000e002087227 */ /* 0x000fc800078e00ff */
[----:B------:R-:W-:Y:S02]  /*af40*/  IMAD.MOV R7, RZ, RZ, -R7 ;  /* 0x000000ffff077224 */ /* 0x000fe400078e0a07 */
[----:B------:R-:W-:Y:S02]  /*af50*/  IMAD.MOV R8, RZ, RZ, -R8 ;  /* 0x000000ffff087224 */ /* 0x000fe400078e0a08 */
[----:B------:R-:W-:Y:S01]  /*af60*/  @!P5 IMAD.IADD R222, R222, 0x1, -R3 ;  /* 0x00000001deded824 */ /* 0x000fe200078e0a03 */
[C---:B------:R-:W-:Y:S01]  /*af70*/  ISETP.GT.U32.AND P5, PT, R3.reuse, R221, PT ;  /* 0x000000dd0300720c */ /* 0x040fe20003fa4070 */
[----:B------:R-:W-:Y:S02]  /*af80*/  IMAD R223, R3, R7, R223 ;  /* 0x0000000703df7224 */ /* 0x000fe400078e02df */
[----:B------:R-:W-:Y:S01]  /*af90*/  @!P4 IMAD.IADD R219, R219, 0x1, -R3 ;  /* 0x00000001dbdbc824 */ /* 0x000fe200078e0a03 */
[----:B------:R-:W-:Y:S01]  /*afa0*/  ISETP.GE.AND P4, PT, R4, RZ, PT ;  /* 0x000000ff0400720c */ /* 0x000fe20003f86270 */
[C---:B------:R-:W-:Y:S01]  /*afb0*/  IMAD R224, R3.reuse, R8, R224 ;  /* 0x0000000803e07224 */ /* 0x040fe200078e02e0 */
[----:B------:R-:W-:Y:S01]  /*afc0*/  ISETP.GT.U32.AND P6, PT, R3, R223, PT ;  /* 0x000000df0300720c */ /* 0x000fe20003fc4070 */
[----:B------:R-:W-:-:S04]  /*afd0*/  IMAD.HI.U32 R7, R2, R225, RZ ;  /* 0x000000e102077227 */ /* 0x000fc800078e00ff */
[----:B------:R-:W-:Y:S01]  /*afe0*/  @!P2 IMAD.MOV R219, RZ, RZ, -R219 ;  /* 0x000000ffffdba224 */ /* 0x000fe200078e0adb */
[C---:B------:R-:W-:Y:S01]  /*aff0*/  ISETP.GT.U32.AND P2, PT, R3.reuse, R222, PT ;  /* 0x000000de0300720c */ /* 0x040fe20003f44070 */
[----:B------:R-:W-:Y:S01]  /*b000*/  @!P3 IMAD.IADD R220, R220, 0x1, -R3 ;  /* 0x00000001dcdcb824 */ /* 0x000fe200078e0a03 */
[C---:B------:R-:W-:Y:S01]  /*b010*/  ISETP.GT.U32.AND P3, PT, R3.reuse, R224, PT ;  /* 0x000000e00300720c */ /* 0x040fe20003f64070 */
[----:B------:R-:W-:Y:S02]  /*b020*/  IMAD.MOV R7, RZ, RZ, -R7 ;  /* 0x000000ffff077224 */ /* 0x000fe400078e0a07 */
[C---:B------:R-:W-:Y:S02]  /*b030*/  VIADD R4, R0.reuse, 0x18 ;  /* 0x0000001800047836 */ /* 0x040fe40000000000 */
[----:B------:R-:W-:Y:S02]  /*b040*/  IMAD R225, R3, R7, R225 ;  /* 0x0000000703e17224 */ /* 0x000fe400078e02e1 */
[C---:B------:R-:W-:Y:S01]  /*b050*/  VIADD R7, R0.reuse, 0x17 ;  /* 0x0000001700077836 */ /* 0x040fe20000000000 */
[----:B------:R-:W-:Y:S01]  /*b060*/  IABS R226, R4 ;  /* 0x0000000400e27213 */ /* 0x000fe20000000000 */
[----:B------:R-:W-:Y:S01]  /*b070*/  @!P5 IMAD.IADD R221, R221, 0x1, -R3 ;  /* 0x00000001ddddd824 */ /* 0x000fe200078e0a03 */
[----:B------:R-:W-:Y:S01]  /*b080*/  ISETP.GT.U32.AND P5, PT, R3, R225, PT ;  /* 0x000000e10300720c */ /* 0x000fe20003fa4070 */
[----:B------:R-:W-:Y:S01]  /*b090*/  VIADD R8, R0, 0x16 ;  /* 0x0000001600087836 */ /* 0x000fe20000000000 */
[----:B------:R-:W-:Y:S01]  /*b0a0*/  IABS R227, R7 ;  /* 0x0000000700e37213 */ /* 0x000fe20000000000 */
[----:B------:R-:W-:-:S03]  /*b0b0*/  IMAD.HI.U32 R11, R2, R226, RZ ;  /* 0x000000e2020b7227 */ /* 0x000fc600078e00ff */
[----:B------:R-:W-:Y:S01]  /*b0c0*/  IABS R228, R8 ;  /* 0x0000000800e47213 */ /* 0x000fe20000000000 */
[--C-:B------:R-:W-:Y:S02]  /*b0d0*/  @!P6 IMAD.IADD R223, R223, 0x1, -R3.reuse ;  /* 0x00000001dfdfe824 */ /* 0x100fe400078e0a03 */
[--C-:B------:R-:W-:Y:S01]  /*b0e0*/  @!P2 IMAD.IADD R222, R222, 0x1, -R3.reuse ;  /* 0x00000001dedea824 */ /* 0x100fe200078e0a03 */
[----:B------:R-:W-:Y:S01]  /*b0f0*/  ISETP.GE.AND P2, PT, R9, RZ, PT ;  /* 0x000000ff0900720c */ /* 0x000fe20003f46270 */
[----:B------:R-:W-:Y:S01]  /*b100*/  @!P3 IMAD.IADD R224, R224, 0x1, -R3 ;  /* 0x00000001e0e0b824 */ /* 0x000fe200078e0a03 */
[----:B------:R-:W-:Y:S01]  /*b110*/  ISETP.GT.U32.AND P6, PT, R3, R223, PT ;  /* 0x000000df0300720c */ /* 0x000fe20003fc4070 */
[----:B------:R-:W-:Y:S01]  /*b120*/  IMAD.MOV R11, RZ, RZ, -R11 ;  /* 0x000000ffff0b7224 */ /* 0x000fe200078e0a0b */
[----:B------:R-:W-:Y:S01]  /*b130*/  ISETP.GE.AND P3, PT, R6, RZ, PT ;  /* 0x000000ff0600720c */ /* 0x000fe20003f66270 */
[----:B------:R-:W-:-:S04]  /*b140*/  IMAD.HI.U32 R9, R2, R227, RZ ;  /* 0x000000e302097227 */ /* 0x000fc800078e00ff */
[----:B------:R-:W-:Y:S01]  /*b150*/  @!P1 IMAD.MOV R220, RZ, RZ, -R220 ;  /* 0x000000ffffdc9224 */ /* 0x000fe200078e0adc */
[C---:B------:R-:W-:Y:S01]  /*b160*/  ISETP.GT.U32.AND P1, PT, R3.reuse, R224, PT ;  /* 0x000000e00300720c */ /* 0x040fe20003f24070 */
[----:B------:R-:W-:Y:S02]  /*b170*/  IMAD R226, R3, R11, R226 ;  /* 0x0000000b03e27224 */ /* 0x000fe400078e02e2 */
[----:B------:R-:W-:-:S04]  /*b180*/  IMAD.HI.U32 R11, R2, R228, RZ ;  /* 0x000000e4020b7227 */ /* 0x000fc800078e00ff */
[----:B------:R-:W-:Y:S02]  /*b190*/  IMAD.MOV R9, RZ, RZ, -R9 ;  /* 0x000000ffff097224 */ /* 0x000fe400078e0a09 */
[----:B------:R-:W-:Y:S01]  /*b1a0*/  @!P5 IMAD.IADD R225, R225, 0x1, -R3 ;  /* 0x00000001e1e1d824 */ /* 0x000fe200078e0a03 */
[----:B------:R-:W-:Y:S01]  /*b1b0*/  ISETP.GE.AND P5, PT, R10, RZ, PT ;  /* 0x000000ff0a00720c */ /* 0x000fe20003fa6270 */
[----:B------:R-:W-:Y:S02]  /*b1c0*/  IMAD.MOV R11, RZ, RZ, -R11 ;  /* 0x000000ffff0b7224 */ /* 0x000fe400078e0a0b */
[C---:B------:R-:W-:Y:S02]  /*b1d0*/  IMAD R227, R3.reuse, R9, R227 ;  /* 0x0000000903e37224 */ /* 0x040fe400078e02e3 */
[----:B------:R-:W-:Y:S01]  /*b1e0*/  @!P0 IMAD.MOV R221, RZ, RZ, -R221 ;  /* 0x000000ffffdd8224 */ /* 0x000fe200078e0add */
[C---:B------:R-:W-:Y:S01]  /*b1f0*/  ISETP.GT.U32.AND P0, PT, R3.reuse, R225, PT ;  /* 0x000000e10300720c */ /* 0x040fe20003f04070 */
[----:B------:R-:W-:-:S02]  /*b200*/  IMAD R228, R3, R11, R228 ;  /* 0x0000000b03e47224 */ /* 0x000fc400078e02e4 */
[----:B------:R-:W-:Y:S01]  /*b210*/  @!P4 IMAD.MOV R222, RZ, RZ, -R222 ;  /* 0x000000ffffdec224 */ /* 0x000fe200078e0ade */
[----:B------:R-:W-:Y:S01]  /*b220*/  ISETP.GT.U32.AND P4, PT, R3, R227, PT ;  /* 0x000000e30300720c */ /* 0x000fe20003f84070 */
[----:B------:R-:W-:Y:S02]  /*b230*/  VIADD R6, R0, 0x15 ;  /* 0x0000001500067836 */ /* 0x000fe40000000000 */
[--C-:B------:R-:W-:Y:S01]  /*b240*/  @!P6 IMAD.IADD R223, R223, 0x1, -R3.reuse ;  /* 0x00000001dfdfe824 */ /* 0x100fe200078e0a03 */
[C---:B------:R-:W-:Y:S01]  /*b250*/  ISETP.GT.U32.AND P6, PT, R3.reuse, R226, PT ;  /* 0x000000e20300720c */ /* 0x040fe20003fc4070 */
[----:B------:R-:W-:Y:S01]  /*b260*/  @!P1 IMAD.IADD R224, R224, 0x1, -R3 ;  /* 0x00000001e0e09824 */ /* 0x000fe200078e0a03 */
[----:B------:R-:W-:Y:S01]  /*b270*/  ISETP.GT.U32.AND P1, PT, R3, R228, PT ;  /* 0x000000e40300720c */ /* 0x000fe20003f24070 */
[----:B------:R-:W-:Y:S01]  /*b280*/  @!P2 IMAD.MOV R223, RZ, RZ, -R223 ;  /* 0x000000ffffdfa224 */ /* 0x000fe200078e0adf */
[----:B------:R-:W-:Y:S01]  /*b290*/  IABS R229, R6 ;  /* 0x0000000600e57213 */ /* 0x000fe20000000000 */
[----:B------:R-:W-:Y:S01]  /*b2a0*/  @!P0 IMAD.IADD R225, R225, 0x1, -R3 ;  /* 0x00000001e1e18824 */ /* 0x000fe200078e0a03 */
[----:B------:R-:W-:Y:S01]  /*b2b0*/  ISETP.GE.AND P2, PT, R4, RZ, PT ;  /* 0x000000ff0400720c */ /* 0x000fe20003f46270 */
[----:B------:R-:W-:Y:S01]  /*b2c0*/  VIADD R4, R0, 0x14 ;  /* 0x0000001400047836 */ /* 0x000fe20000000000 */
[----:B------:R-:W-:Y:S01]  /*b2d0*/  ISETP.GE.AND P0, PT, R7, RZ, PT ;  /* 0x000000ff0700720c */ /* 0x000fe20003f06270 */
[----:B------:R-:W-:-:S03]  /*b2e0*/  IMAD.HI.U32 R9, R2, R229, RZ ;  /* 0x000000e502097227 */ /* 0x000fc600078e00ff */
[----:B------:R-:W-:Y:S01]  /*b2f0*/  IABS R230, R4 ;  /* 0x0000000400e67213 */ /* 0x000fe20000000000 */
[----:B------:R-:W-:Y:S01]  /*b300*/  @!P4 IMAD.IADD R227, R227, 0x1, -R3 ;  /* 0x00000001e3e3c824 */ /* 0x000fe200078e0a03 */
[----:B------:R-:W-:Y:S01]  /*b310*/  ISETP.GE.AND P4, PT, R6, RZ, PT ;  /* 0x000000ff0600720c */ /* 0x000fe20003f86270 */
[----:B------:R-:W-:Y:S02]  /*b320*/  IMAD.MOV R7, RZ, RZ, -R9 ;  /* 0x000000ffff077224 */ /* 0x000fe400078e0a09 */
[--C-:B------:R-:W-:Y:S01]  /*b330*/  @!P1 IMAD.IADD R228, R228, 0x1, -R3.reuse ;  /* 0x00000001e4e49824 */ /* 0x100fe200078e0a03 */
[C---:B------:R-:W-:Y:S01]  /*b340*/  ISETP.GT.U32.AND P1, PT, R3.reuse, R227, PT ;  /* 0x000000e30300720c */ /* 0x040fe20003f24070 */
[----:B------:R-:W-:Y:S02]  /*b350*/  @!P6 IMAD.IADD R226, R226, 0x1, -R3 ;  /* 0x00000001e2e2e824 */ /* 0x000fe400078e0a03 */
[C---:B------:R-:W-:Y:S02]  /*b360*/  IMAD R229, R3.reuse, R7, R229 ;  /* 0x0000000703e57224 */ /* 0x040fe400078e02e5 */
[----:B------:R-:W-:Y:S01]  /*b370*/  IMAD.HI.U32 R7, R2, R230, RZ ;  /* 0x000000e602077227 */ /* 0x000fe200078e00ff */
[----:B------:R-:W-:-:S03]  /*b380*/  ISETP.GT.U32.AND P6, PT, R3, R226, PT ;  /* 0x000000e20300720c */ /* 0x000fc60003fc4070 */
[----:B------:R-:W-:Y:S02]  /*b390*/  IMAD.MOV R7, RZ, RZ, -R7 ;  /* 0x000000ffff077224 */ /* 0x000fe400078e0a07 */
[----:B------:R-:W-:Y:S01]  /*b3a0*/  @!P3 IMAD.MOV R224, RZ, RZ, -R224 ;  /* 0x000000ffffe0b224 */ /* 0x000fe200078e0ae0 */
[C---:B------:R-:W-:Y:S01]  /*b3b0*/  ISETP.GT.U32.AND P3, PT, R3.reuse, R229, PT ;  /* 0x000000e50300720c */ /* 0x040fe20003f64070 */
[----:B------:R-:W-:Y:S02]  /*b3c0*/  IMAD R230, R3, R7, R230 ;  /* 0x0000000703e67224 */ /* 0x000fe400078e02e6 */
[----:B------:R-:W-:Y:S02]  /*b3d0*/  VIADD R6, R0, 0x13 ;  /* 0x0000001300067836 */ /* 0x000fe40000000000 */
[--C-:B------:R-:W-:Y:S01]  /*b3e0*/  @!P1 IMAD.IADD R227, R227, 0x1, -R3.reuse ;  /* 0x00000001e3e39824 */ /* 0x100fe200078e0a03 */
[C---:B------:R-:W-:Y:S01]  /*b3f0*/  ISETP.GT.U32.AND P1, PT, R3.reuse, R230, PT ;  /* 0x000000e60300720c */ /* 0x040fe20003f24070 */
[----:B------:R-:W-:Y:S01]  /*b400*/  @!P6 IMAD.IADD R226, R226, 0x1, -R3 ;  /* 0x00000001e2e2e824 */ /* 0x000fe200078e0a03 */
[----:B------:R-:W-:Y:S01]  /*b410*/  IABS R231, R6 ;  /* 0x0000000600e77213 */ /* 0x000fe20000000000 */
[----:B------:R-:W-:Y:S01]  /*b420*/  VIADD R7, R0, 0x12 ;  /* 0x0000001200077836 */ /* 0x000fe20000000000 */
[----:B------:R-:W-:Y:S01]  /*b430*/  ISETP.GE.AND P6, PT, R8, RZ, PT ;  /* 0x000000ff0800720c */ /* 0x000fe20003fc6270 */
[----:B------:R-:W-:Y:S01]  /*b440*/  @!P5 IMAD.MOV R225, RZ, RZ, -R225 ;  /* 0x000000ffffe1d224 */ /* 0x000fe200078e0ae1 */
[----:B------:R-:W-:Y:S01]  /*b450*/  ISETP.GT.U32.AND P5, PT, R3, R228, PT ;  /* 0x000000e40300720c */ /* 0x000fe20003fa4070 */
[----:B------:R-:W-:Y:S01]  /*b460*/  IMAD.HI.U32 R8, R2, R231, RZ ;  /* 0x000000e702087227 */ /* 0x000fe200078e00ff */
[----:B------:R-:W-:-:S03]  /*b470*/  IABS R232, R7 ;  /* 0x0000000700e87213 */ /* 0x000fc60000000000 */
[----:B------:R-:W-:Y:S01]  /*b480*/  @!P2 IMAD.MOV R226, RZ, RZ, -R226 ;  /* 0x000000ffffe2a224 */ /* 0x000fe200078e0ae2 */
[----:B------:R-:W-:Y:S01]  /*b490*/  ISETP.GE.AND P2, PT, R4, RZ, PT ;  /* 0x000000ff0400720c */ /* 0x000fe20003f46270 */
[--C-:B------:R-:W-:Y:S01]  /*b4a0*/  @!P3 IMAD.IADD R229, R229, 0x1, -R3.reuse ;  /* 0x00000001e5e5b824 */ /* 0x100fe200078e0a03 */
[----:B------:R-:W-:Y:S01]  /*b4b0*/  ISETP.GE.AND P3, PT, R7, RZ, PT ;  /* 0x000000ff0700720c */ /* 0x000fe20003f66270 */
[----:B------:R-:W-:Y:S02]  /*b4c0*/  IMAD.MOV R4, RZ, RZ, -R8 ;  /* 0x000000ffff047224 */ /* 0x000fe400078e0a08 */
[----:B------:R-:W-:Y:S01]  /*b4d0*/  @!P1 IMAD.IADD R230, R230, 0x1, -R3 ;  /* 0x00000001e6e69824 */ /* 0x000fe200078e0a03 */
[C---:B------:R-:W-:Y:S01]  /*b4e0*/  ISETP.GT.U32.AND P1, PT, R3.reuse, R229, PT ;  /* 0x000000e50300720c */ /* 0x040fe20003f24070 */
[----:B------:R-:W-:Y:S02]  /*b4f0*/  IMAD R231, R3, R4, R231 ;  /* 0x0000000403e77224 */ /* 0x000fe400078e02e7 */
[----:B------:R-:W-:-:S04]  /*b500*/  IMAD.HI.U32 R4, R2, R232, RZ ;  /* 0x000000e802047227 */ /* 0x000fc800078e00ff */
[----:B------:R-:W-:Y:S02]  /*b510*/  IMAD.MOV R4, RZ, RZ, -R4 ;  /* 0x000000ffff047224 */ /* 0x000fe400078e0a04 */
[----:B------:R-:W-:Y:S01]  /*b520*/  @!P5 IMAD.IADD R228, R228, 0x1, -R3 ;  /* 0x00000001e4e4d824 */ /* 0x000fe200078e0a03 */
[----:B------:R-:W-:Y:S01]  /*b530*/  ISETP.GE.AND P5, PT, R6, RZ, PT ;  /* 0x000000ff0600720c */ /* 0x000fe20003fa6270 */
[----:B------:R-:W-:Y:S01]  /*b540*/  @!P0 IMAD.MOV R227, RZ, RZ, -R227 ;  /* 0x000000ffffe38224 */ /* 0x000fe200078e0ae3 */
[C---:B------:R-:W-:Y:S01]  /*b550*/  ISETP.GT.U32.AND P0, PT, R3.reuse, R230, PT ;  /* 0x000000e60300720c */ /* 0x040fe20003f04070 */
[C---:B------:R-:W-:Y:S02]  /*b560*/  IMAD R232, R3.reuse, R4, R232 ;  /* 0x0000000403e87224 */ /* 0x040fe400078e02e8 */
[----:B------:R-:W-:Y:S01]  /*b570*/  @!P6 IMAD.MOV R228, RZ, RZ, -R228 ;  /* 0x000000ffffe4e224 */ /* 0x000fe200078e0ae4 */
[----:B------:R-:W-:Y:S01]  /*b580*/  ISETP.GT.U32.AND P6, PT, R3, R231, PT ;  /* 0x000000e70300720c */ /* 0x000fe20003fc4070 */
[----:B------:R-:W-:Y:S01]  /*b590*/  @!P1 IMAD.IADD R229, R229, 0x1, -R3 ;  /* 0x00000001e5e59824 */ /* 0x000fe200078e0a03 */
[----:B------:R-:W-:Y:S01]  /*b5a0*/  ISETP.GT.U32.AND P1, PT, R3, R232, PT ;  /* 0x000000e80300720c */ /* 0x000fe20003f24070 */
[----:B------:R-:W-:-:S02]  /*b5b0*/  VIADD R6, R0, 0x11 ;  /* 0x0000001100067836 */ /* 0x000fc40000000000 */
[----:B------:R-:W-:-:S03]  /*b5c0*/  IMAD.HI.U32 R7, R2, R233, RZ ;  /* 0x000000e902077227 */ /* 0x000fc600078e00ff */
[----:B------:R-:W-:Y:S01]  /*b5d0*/  IABS R234, R6 ;  /* 0x0000000600ea7213 */ /* 0x000fe20000000000 */
[----:B------:R-:W-:Y:S01]  /*b5e0*/  @!P0 IMAD.IADD R230, R230, 0x1, -R3 ;  /* 0x00000001e6e68824 */ /* 0x000fe200078e0a03 */
[----:B------:R-:W-:Y:S01]  /*b5f0*/  ISETP.GE.AND P0, PT, R6, RZ, PT ;  /* 0x000000ff0600720c */ /* 0x000fe20003f06270 */
[----:B------:R-:W-:Y:S02]  /*b600*/  VIADD R4, R0, 0x10 ;  /* 0x0000001000047836 */ /* 0x000fe40000000000 */
[----:B------:R-:W-:Y:S02]  /*b610*/  IMAD.MOV R6, RZ, RZ, -R7 ;  /* 0x000000ffff067224 */ /* 0x000fe400078e0a07 */
[----:B------:R-:W-:Y:S01]  /*b620*/  @!P6 IMAD.IADD R231, R231, 0x1, -R3 ;  /* 0x00000001e7e7e824 */ /* 0x000fe200078e0a03 */
[----:B------:R-:W-:Y:S01]  /*b630*/  IABS R235, R4 ;  /* 0x0000000400eb7213 */ /* 0x000fe20000000000 */
[----:B------:R-:W-:-:S03]  /*b640*/  IMAD.HI.U32 R8, R2, R234, RZ ;  /* 0x000000ea02087227 */ /* 0x000fc600078e00ff */
[C---:B------:R-:W-:Y:S01]  /*b650*/  ISETP.GT.U32.AND P6, PT, R3.reuse, R231, PT ;  /* 0x000000e70300720c */ /* 0x040fe20003fc4070 */
[----:B------:R-:W-:Y:S02]  /*b660*/  @!P1 IMAD.IADD R232, R232, 0x1, -R3 ;  /* 0x00000001e8e89824 */ /* 0x000fe400078e0a03 */
[C---:B------:R-:W-:Y:S02]  /*b670*/  IMAD R233, R3.reuse, R6, R233 ;  /* 0x0000000603e97224 */ /* 0x040fe400078e02e9 */
[----:B------:R-:W-:Y:S01]  /*b680*/  IMAD.MOV R7, RZ, RZ, -R8 ;  /* 0x000000ffff077224 */ /* 0x000fe200078e0a08 */
[C---:B------:R-:W-:Y:S01]  /*b690*/  ISETP.GT.U32.AND P1, PT, R3.reuse, R232, PT ;  /* 0x000000e80300720c */ /* 0x040fe20003f24070 */
[----:B------:R-:W-:Y:S01]  /*b6a0*/  @!P2 IMAD.MOV R230, RZ, RZ, -R230 ;  /* 0x000000ffffe6a224 */ /* 0x000fe200078e0ae6 */
[C---:B------:R-:W-:Y:S01]  /*b6b0*/  ISETP.GT.U32.AND P2, PT, R3.reuse, R233, PT ;  /* 0x000000e90300720c */ /* 0x040fe20003f44070 */
[----:B------:R-:W-:Y:S02]  /*b6c0*/  IMAD R234, R3, R7, R234 ;  /* 0x0000000703ea7224 */ /* 0x000fe400078e02ea */
[----:B------:R-:W-:-:S04]  /*b6d0*/  IMAD.HI.U32 R7, R2, R235, RZ ;  /* 0x000000eb02077227 */ /* 0x000fc800078e00ff */
[----:B------:R-:W-:Y:S02]  /*b6e0*/  IMAD.MOV R8, RZ, RZ, -R7 ;  /* 0x000000ffff087224 */ /* 0x000fe400078e0a07 */
[----:B------:R-:W-:Y:S02]  /*b6f0*/  VIADD R6, R0, 0xf ;  /* 0x0000000f00067836 */ /* 0x000fe40000000000 */
[----:B------:R-:W-:Y:S02]  /*b700*/  @!P6 IMAD.IADD R231, R231, 0x1, -R3 ;  /* 0x00000001e7e7e824 */ /* 0x000fe400078e0a03 */
[C---:B------:R-:W-:Y:S01]  /*b710*/  IMAD R235, R3.reuse, R8, R235 ;  /* 0x0000000803eb7224 */ /* 0x040fe200078e02eb */
[----:B------:R-:W-:Y:S01]  /*b720*/  IABS R236, R6 ;  /* 0x0000000600ec7213 */ /* 0x000fe20000000000 */
[--C-:B------:R-:W-:Y:S01]  /*b730*/  @!P1 IMAD.IADD R232, R232, 0x1, -R3.reuse ;  /* 0x00000001e8e89824 */ /* 0x100fe200078e0a03 */
[----:B------:R-:W-:Y:S01]  /*b740*/  ISETP.GT.U32.AND P1, PT, R3, R234, PT ;  /* 0x000000ea0300720c */ /* 0x000fe20003f24070 */
[----:B------:R-:W-:Y:S01]  /*b750*/  @!P2 IMAD.IADD R233, R233, 0x1, -R3 ;  /* 0x00000001e9e9a824 */ /* 0x000fe200078e0a03 */
[----:B------:R-:W-:Y:S01]  /*b760*/  ISETP.GE.AND P6, PT, R6, RZ, PT ;  /* 0x000000ff0600720c */ /* 0x000fe20003fc6270 */
[----:B------:R-:W-:Y:S01]  /*b770*/  @!P5 IMAD.MOV R231, RZ, RZ, -R231 ;  /* 0x000000ffffe7d224 */ /* 0x000fe200078e0ae7 */
[C---:B------:R-:W-:Y:S01]  /*b780*/  ISETP.GT.U32.AND P5, PT, R3.reuse, R235, PT ;  /* 0x000000eb0300720c */ /* 0x040fe20003fa4070 */
[----:B------:R-:W-:Y:S01]  /*b790*/  @!P4 IMAD.MOV R229, RZ, RZ, -R229 ;  /* 0x000000ffffe5c224 */ /* 0x000fe200078e0ae5 */
[----:B------:R-:W-:Y:S01]  /*b7a0*/  ISETP.GT.U32.AND P2, PT, R3, R233, PT ;  /* 0x000000e90300720c */ /* 0x000fe20003f44070 */
[----:B------:R-:W-:Y:S01]  /*b7b0*/  IMAD.HI.U32 R6, R2, R236, RZ ;  /* 0x000000ec02067227 */ /* 0x000fe200078e00ff */
[----:B------:R-:W-:-:S03]  /*b7c0*/  ISETP.GE.AND P4, PT, R4, RZ, PT ;  /* 0x000000ff0400720c */ /* 0x000fc60003f86270 */
[C---:B------:R-:W-:Y:S02]  /*b7d0*/  VIADD R4, R0.reuse, 0xe ;  /* 0x0000000e00047836 */ /* 0x040fe40000000000 */
[----:B------:R-:W-:Y:S02]  /*b7e0*/  VIADD R7, R0, 0xd ;  /* 0x0000000d00077836 */ /* 0x000fe40000000000 */
[----:B------:R-:W-:Y:S01]  /*b7f0*/  IMAD.MOV R6, RZ, RZ, -R6 ;  /* 0x000000ffff067224 */ /* 0x000fe200078e0a06 */
[----:B------:R-:W-:Y:S01]  /*b800*/  IABS R240, R4 ;  /* 0x0000000400f07213 */ /* 0x000fe20000000000 */
[--C-:B------:R-:W-:Y:S01]  /*b810*/  @!P1 IMAD.IADD R234, R234, 0x1, -R3.reuse ;  /* 0x00000001eaea9824 */ /* 0x100fe200078e0a03 */
[----:B------:R-:W-:Y:S01]  /*b820*/  IABS R13, R7 ;  /* 0x00000007000d7213 */ /* 0x000fe20000000000 */
[----:B------:R-:W-:Y:S02]  /*b830*/  IMAD R236, R3, R6, R236 ;  /* 0x0000000603ec7224 */ /* 0x000fe400078e02ec */
[----:B------:R-:W-:Y:S01]  /*b840*/  @!P5 IMAD.IADD R235, R235, 0x1, -R3 ;  /* 0x00000001ebebd824 */ /* 0x000fe200078e0a03 */
[----:B------:R-:W-:Y:S01]  /*b850*/  ISETP.GT.U32.AND P1, PT, R3, R234, PT ;  /* 0x000000ea0300720c */ /* 0x000fe20003f24070 */
[----:B------:R-:W-:-:S03]  /*b860*/  IMAD.HI.U32 R8, R2, R240, RZ ;  /* 0x000000f002087227 */ /* 0x000fc600078e00ff */
[----:B------:R-:W-:Y:S01]  /*b870*/  ISETP.GT.U32.AND P5, PT, R3, R235, PT ;  /* 0x000000eb0300720c */ /* 0x000fe20003fa4070 */
[----:B------:R-:W-:Y:S01]  /*b880*/  @!P2 IMAD.IADD R233, R233, 0x1, -R3 ;  /* 0x00000001e9e9a824 */ /* 0x000fe200078e0a03 */
[----:B------:R-:W-:Y:S01]  /*b890*/  ISETP.GT.U32.AND P2, PT, R3, R236, PT ;  /* 0x000000ec0300720c */ /* 0x000fe20003f44070 */
[----:B------:R-:W-:-:S04]  /*b8a0*/  IMAD.HI.U32 R9, R2, R13, RZ ;  /* 0x0000000d02097227 */ /* 0x000fc800078e00ff */
[----:B------:R-:W-:Y:S02]  /*b8b0*/  IMAD.MOV R6, RZ, RZ, -R8 ;  /* 0x000000ffff067224 */ /* 0x000fe400078e0a08 */
[----:B------:R-:W-:Y:S02]  /*b8c0*/  IMAD.MOV R8, RZ, RZ, -R9 ;  /* 0x000000ffff087224 */ /* 0x000fe400078e0a09 */
[C---:B------:R-:W-:Y:S02]  /*b8d0*/  IMAD R240, R3.reuse, R6, R240 ;  /* 0x0000000603f07224 */ /* 0x040fe400078e02f0 */
[----:B------:R-:W-:Y:S01]  /*b8e0*/  @!P3 IMAD.MOV R232, RZ, RZ, -R232 ;  /* 0x000000ffffe8b224 */ /* 0x000fe200078e0ae8 */
[----:B------:R-:W-:Y:S01]  /*b8f0*/  ISETP.GE.AND P3, PT, R0, RZ, PT ;  /* 0x000000ff0000720c */ /* 0x000fe20003f66270 */
[C---:B------:R-:W-:Y:S01]  /*b900*/  IMAD R13, R3.reuse, R8, R13 ;  /* 0x00000008030d7224 */ /* 0x040fe200078e020d */
[----:B------:R-:W-:Y:S01]  /*b910*/  IABS R8, R237 ;  /* 0x000000ed00087213 */ /* 0x000fe20000000000 */
[--C-:B------:R-:W-:Y:S01]  /*b920*/  @!P1 IMAD.IADD R234, R234, 0x1, -R3.reuse ;  /* 0x00000001eaea9824 */ /* 0x100fe200078e0a03 */
[----:B------:R-:W-:Y:S01]  /*b930*/  ISETP.GT.U32.AND P1, PT, R3, R240, PT ;  /* 0x000000f00300720c */ /* 0x000fe20003f24070 */
[----:B------:R-:W-:-:S02]  /*b940*/  @!P2 IMAD.IADD R236, R236, 0x1, -R3 ;  /* 0x00000001ececa824 */ /* 0x000fc400078e0a03 */
[----:B------:R-:W-:Y:S01]  /*b950*/  @!P5 IMAD.IADD R235, R235, 0x1, -R3 ;  /* 0x00000001ebebd824 */ /* 0x000fe200078e0a03 */
[C---:B------:R-:W-:Y:S01]  /*b960*/  ISETP.GT.U32.AND P5, PT, R3.reuse, R13, PT ;  /* 0x0000000d0300720c */ /* 0x040fe20003fa4070 */
[----:B------:R-:W-:Y:S01]  /*b970*/  VIADD R6, R0, 0xc ;  /* 0x0000000c00067836 */ /* 0x000fe20000000000 */
[----:B------:R-:W-:Y:S01]  /*b980*/  ISETP.GT.U32.AND P2, PT, R3, R236, PT ;  /* 0x000000ec0300720c */ /* 0x000fe20003f44070 */
[----:B------:R-:W-:Y:S01]  /*b990*/  @!P0 IMAD.MOV R234, RZ, RZ, -R234 ;  /* 0x000000ffffea8224 */ /* 0x000fe200078e0aea */
[----:B------:R-:W-:Y:S01]  /*b9a0*/  ISETP.GE.AND P0, PT, R7, RZ, PT ;  /* 0x000000ff0700720c */ /* 0x000fe20003f06270 */
[----:B------:R-:W-:Y:S01]  /*b9b0*/  @!P3 IMAD.MOV R233, RZ, RZ, -R233 ;  /* 0x000000ffffe9b224 */ /* 0x000fe200078e0ae9 */
[----:B------:R-:W-:Y:S01]  /*b9c0*/  ISETP.GE.AND P3, PT, R4, RZ, PT ;  /* 0x000000ff0400720c */ /* 0x000fe20003f66270 */
[----:B------:R-:W-:Y:S01]  /*b9d0*/  VIADD R4, R0, 0xb ;  /* 0x0000000b00047836 */ /* 0x000fe20000000000 */
[----:B------:R-:W-:Y:S01]  /*b9e0*/  IABS R12, R6 ;  /* 0x00000006000c7213 */ /* 0x000fe20000000000 */
[----:B------:R-:W-:Y:S01]  /*b9f0*/  @!P1 IMAD.IADD R240, R240, 0x1, -R3 ;  /* 0x00000001f0f09824 */ /* 0x000fe200078e0a03 */
[----:B------:R-:W-:Y:S01]  /*ba00*/  ISETP.GE.AND P1, PT, R6, RZ, PT ;  /* 0x000000ff0600720c */ /* 0x000fe20003f26270 */
[----:B------:R-:W-:Y:S01]  /*ba10*/  @!P4 IMAD.MOV R235, RZ, RZ, -R235 ;  /* 0x000000ffffebc224 */ /* 0x000fe200078e0aeb */
[----:B------:R-:W-:Y:S01]  /*ba20*/  IABS R11, R4 ;  /* 0x00000004000b7213 */ /* 0x000fe20000000000 */
[----:B------:R-:W-:Y:S01]  /*ba30*/  @!P5 IMAD.IADD R13, R13, 0x1, -R3 ;  /* 0x000000010d0dd824 */ /* 0x000fe200078e0a03 */
[----:B------:R-:W-:Y:S01]  /*ba40*/  ISETP.GT.U32.AND P4, PT, R3, R240, PT ;  /* 0x000000f00300720c */ /* 0x000fe20003f84070 */
[----:B------:R-:W-:-:S03]  /*ba50*/  IMAD.HI.U32 R7, R2, R12, RZ ;  /* 0x0000000c02077227 */ /* 0x000fc600078e00ff */
[----:B------:R-:W-:Y:S01]  /*ba60*/  ISETP.GT.U32.AND P5, PT, R3, R13, PT ;  /* 0x0000000d0300720c */ /* 0x000fe20003fa4070 */
[----:B------:R-:W-:Y:S01]  /*ba70*/  @!P2 IMAD.IADD R236, R236, 0x1, -R3 ;  /* 0x00000001ececa824 */ /* 0x000fe200078e0a03 */
[----:B------:R-:W-:Y:S01]  /*ba80*/  ISETP.GE.AND P2, PT, R4, RZ, PT ;  /* 0x000000ff0400720c */ /* 0x000fe20003f46270 */
[----:B------:R-:W-:Y:S02]  /*ba90*/  IMAD.MOV R6, RZ, RZ, -R7 ;  /* 0x000000ffff067224 */ /* 0x000fe400078e0a07 */
[----:B------:R-:W-:Y:S02]  /*baa0*/  VIADD R4, R0, 0xa ;  /* 0x0000000a00047836 */ /* 0x000fe40000000000 */
[----:B------:R-:W-:-:S03]  /*bab0*/  IMAD.HI.U32 R7, R2, R11, RZ ;  /* 0x0000000b02077227 */ /* 0x000fc600078e00ff */
[----:B------:R-:W-:Y:S01]  /*bac0*/  IABS R10, R4 ;  /* 0x00000004000a7213 */ /* 0x000fe20000000000 */
[C---:B------:R-:W-:Y:S02]  /*bad0*/  IMAD R12, R3.reuse, R6, R12 ;  /* 0x00000006030c7224 */ /* 0x040fe400078e020c */
[----:B------:R-:W-:Y:S01]  /*bae0*/  IMAD.MOV R6, RZ, RZ, -R7 ;  /* 0x000000ffff067224 */ /* 0x000fe200078e0a07 */
[----:B------:R-:W-:Y:S01]  /*baf0*/  IABS R7, R238 ;  /* 0x000000ee00077213 */ /* 0x000fe20000000000 */
[----:B------:R-:W-:Y:S01]  /*bb00*/  @!P6 IMAD.MOV R236, RZ, RZ, -R236 ;  /* 0x000000ffffece224 */ /* 0x000fe200078e0aec */
[----:B------:R-:W-:Y:S01]  /*bb10*/  ISETP.GE.AND P6, PT, R4, RZ, PT ;  /* 0x000000ff0400720c */ /* 0x000fe20003fc6270 */
[----:B------:R-:W-:Y:S02]  /*bb20*/  VIADD R4, R0, 0x9 ;  /* 0x0000000900047836 */ /* 0x000fe40000000000 */
[C---:B------:R-:W-:Y:S02]  /*bb30*/  IMAD R11, R3.reuse, R6, R11 ;  /* 0x00000006030b7224 */ /* 0x040fe400078e020b */
[----:B------:R-:W-:Y:S01]  /*bb40*/  @!P4 IMAD.IADD R240, R240, 0x1, -R3 ;  /* 0x00000001f0f0c824 */ /* 0x000fe200078e0a03 */
[----:B------:R-:W-:Y:S01]  /*bb50*/  ISETP.GT.U32.AND P4, PT, R3, R12, PT ;  /* 0x0000000c0300720c */ /* 0x000fe20003f84070 */
[----:B------:R-:W-:Y:S01]  /*bb60*/  IMAD.HI.U32 R6, R2, R10, RZ ;  /* 0x0000000a02067227 */ /* 0x000fe200078e00ff */
[----:B------:R-:W-:-:S03]  /*bb70*/  IABS R9, R4 ;  /* 0x0000000400097213 */ /* 0x000fc60000000000 */
[----:B------:R-:W-:Y:S01]  /*bb80*/  @!P5 IMAD.IADD R13, R13, 0x1, -R3 ;  /* 0x000000010d0dd824 */ /* 0x000fe200078e0a03 */
[----:B------:R-:W-:Y:S01]  /*bb90*/  ISETP.GE.AND P5, PT, R4, RZ, PT ;  /* 0x000000ff0400720c */ /* 0x000fe20003fa6270 */
[----:B------:R-:W-:Y:S01]  /*bba0*/  IMAD.MOV R6, RZ, RZ, -R6 ;  /* 0x000000ffff067224 */ /* 0x000fe200078e0a06 */
[----:B------:R-:W-:Y:S01]  /*bbb0*/  IABS R4, R239 ;  /* 0x000000ef00047213 */ /* 0x000fe20000000000 */
[----:B------:R-:W-:-:S04]  /*bbc0*/  IMAD.HI.U32 R241, R2, R8, RZ ;  /* 0x0000000802f17227 */ /* 0x000fc800078e00ff */
[----:B------:R-:W-:Y:S02]  /*bbd0*/  IMAD R10, R3, R6, R10 ;  /* 0x00000006030a7224 */ /* 0x000fe400078e020a */
[----:B------:R-:W-:Y:S02]  /*bbe0*/  IMAD.MOV.U32 R6, RZ, RZ, R4 ;  /* 0x000000ffff067224 */ /* 0x000fe400078e0004 */
[----:B------:R-:W-:Y:S02]  /*bbf0*/  IMAD.MOV R241, RZ, RZ, -R241 ;  /* 0x000000fffff17224 */ /* 0x000fe400078e0af1 */
[----:B------:R-:W-:-:S04]  /*bc00*/  IMAD.HI.U32 R4, R2, R9, RZ ;  /* 0x0000000902047227 */ /* 0x000fc800078e00ff */
[----:B------:R-:W-:-:S04]  /*bc10*/  IMAD.HI.U32 R242, R2, R6, RZ ;  /* 0x0000000602f27227 */ /* 0x000fc800078e00ff */
[----:B------:R-:W-:Y:S01]  /*bc20*/  @!P4 IMAD.IADD R12, R12, 0x1, -R3 ;  /* 0x000000010c0cc824 */ /* 0x000fe200078e0a03 */
[C---:B------:R-:W-:Y:S01]  /*bc30*/  ISETP.GT.U32.AND P4, PT, R3.reuse, R11, PT ;  /* 0x0000000b0300720c */ /* 0x040fe20003f84070 */
[----:B------:R-:W-:Y:S02]  /*bc40*/  IMAD R8, R3, R241, R8 ;  /* 0x000000f103087224 */ /* 0x000fe400078e0208 */
[----:B------:R-:W-:Y:S02]  /*bc50*/  IMAD.MOV R4, RZ, RZ, -R4 ;  /* 0x000000ffff047224 */ /* 0x000fe400078e0a04 */
[----:B------:R-:W-:Y:S02]  /*bc60*/  IMAD.MOV R242, RZ, RZ, -R242 ;  /* 0x000000fffff27224 */ /* 0x000fe400078e0af2 */
[----:B------:R-:W-:Y:S02]  /*bc70*/  VIADD R241, R0, 0x5 ;  /* 0x0000000500f17836 */ /* 0x000fe40000000000 */
[----:B------:R-:W-:-:S04]  /*bc80*/  IMAD.HI.U32 R243, R2, R7, RZ ;  /* 0x0000000702f37227 */ /* 0x000fc800078e00ff */
[C---:B------:R-:W-:Y:S01]  /*bc90*/  IMAD R9, R3.reuse, R4, R9 ;  /* 0x0000000403097224 */ /* 0x040fe200078e0209 */
[----:B------:R-:W-:Y:S01]  /*bca0*/  IABS R4, R241 ;  /* 0x000000f100047213 */ /* 0x000fe20000000000 */
[----:B------:R-:W-:Y:S02]  /*bcb0*/  IMAD R6, R3, R242, R6 ;  /* 0x000000f203067224 */ /* 0x000fe400078e0206 */
[----:B------:R-:W-:Y:S02]  /*bcc0*/  VIADD R242, R0, 0x4 ;  /* 0x0000000400f27836 */ /* 0x000fe40000000000 */
[----:B------:R-:W-:Y:S02]  /*bcd0*/  IMAD.MOV R243, RZ, RZ, -R243 ;  /* 0x000000fffff37224 */ /* 0x000fe400078e0af3 */
[----:B------:R-:W-:Y:S01]  /*bce0*/  IMAD.HI.U32 R248, R2, R4, RZ ;  /* 0x0000000402f87227 */ /* 0x000fe200078e00ff */
[----:B------:R-:W-:-:S03]  /*bcf0*/  IABS R249, R242 ;  /* 0x000000f200f97213 */ /* 0x000fc60000000000 */
[----:B------:R-:W-:Y:S02]  /*bd00*/  @!P4 IMAD.IADD R11, R11, 0x1, -R3 ;  /* 0x000000010b0bc824 */ /* 0x000fe400078e0a03 */
[C---:B------:R-:W-:Y:S02]  /*bd10*/  IMAD R7, R3.reuse, R243, R7 ;  /* 0x000000f303077224 */ /* 0x040fe400078e0207 */
[----:B------:R-:W-:Y:S01]  /*bd20*/  VIADD R243, R0, 0x3 ;  /* 0x0000000300f37836 */ /* 0x000fe20000000000 */
[C---:B------:R-:W-:Y:S01]  /*bd30*/  ISETP.GT.U32.AND P4, PT, R3.reuse, R11, PT ;  /* 0x0000000b0300720c */ /* 0x040fe20003f84070 */
[----:B------:R-:W-:Y:S01]  /*bd40*/  @!P3 IMAD.MOV R240, RZ, RZ, -R240 ;  /* 0x000000fffff0b224 */ /* 0x000fe200078e0af0 */
[----:B------:R-:W-:Y:S01]  /*bd50*/  ISETP.GT.U32.AND P3, PT, R3, R12, PT ;  /* 0x0000000c0300720c */ /* 0x000fe20003f64070 */
[----:B------:R-:W-:Y:S01]  /*bd60*/  IMAD.MOV R252, RZ, RZ, -R248 ;  /* 0x000000fffffc7224 */ /* 0x000fe200078e0af8 */
[----:B------:R-:W-:Y:S01]  /*bd70*/  IABS R248, R244 ;  /* 0x000000f400f87213 */ /* 0x000fe20000000000 */
[----:B------:R-:W-:Y:S01]  /*bd80*/  IMAD.HI.U32 R247, R2, R249, RZ ;  /* 0x000000f902f77227 */ /* 0x000fe200078e00ff */
[----:B0-----:R-:W-:-:S02]  /*bd90*/  IABS R0, R245 ;  /* 0x000000f500007213 */ /* 0x001fc40000000000 */
[----:B------:R-:W-:Y:S01]  /*bda0*/  IABS R246, R243 ;  /* 0x000000f300f67213 */ /* 0x000fe20000000000 */
[----:B------:R-:W-:Y:S02]  /*bdb0*/  IMAD.MOV R5, RZ, RZ, -R247 ;  /* 0x000000ffff057224 */ /* 0x000fe400078e0af7 */
[----:B------:R-:W-:Y:S02]  /*bdc0*/  IMAD.MOV.U32 R247, RZ, RZ, R248 ;  /* 0x000000fffff77224 */ /* 0x000fe400078e00f8 */
[----:B------:R-:W-:Y:S02]  /*bdd0*/  IMAD.MOV.U32 R248, RZ, RZ, R0 ;  /* 0x000000fffff87224 */ /* 0x000fe400078e0000 */
[----:B------:R-:W-:Y:S02]  /*bde0*/  IMAD R4, R3, R252, R4 ;  /* 0x000000fc03047224 */ /* 0x000fe400078e0204 */
[----:B------:R-:W-:-:S04]  /*bdf0*/  IMAD.HI.U32 R252, R2, R246, RZ ;  /* 0x000000f602fc7227 */ /* 0x000fc800078e00ff */
[----:B------:R-:W-:Y:S02]  /*be00*/  IMAD R249, R3, R5, R249 ;  /* 0x0000000503f97224 */ /* 0x000fe400078e02f9 */
[----:B------:R-:W-:-:S04]  /*be10*/  IMAD.HI.U32 R5, R2, R247, RZ ;  /* 0x000000f702057227 */ /* 0x000fc800078e00ff */
[----:B------:R-:W-:-:S04]  /*be20*/  IMAD.HI.U32 R0, R2, R248, RZ ;  /* 0x000000f802007227 */ /* 0x000fc800078e00ff */
[----:B------:R-:W-:Y:S02]  /*be30*/  IMAD.MOV R2, RZ, RZ, -R252 ;  /* 0x000000ffff027224 */ /* 0x000fe400078e0afc */
[--C-:B------:R-:W-:Y:S01]  /*be40*/  @!P3 IMAD.IADD R12, R12, 0x1, -R3.reuse ;  /* 0x000000010c0cb824 */ /* 0x100fe200078e0a03 */
[----:B------:R-:W-:Y:S01]  /*be50*/  ISETP.GT.U32.AND P3, PT, R3, R10, PT ;  /* 0x0000000a0300720c */ /* 0x000fe20003f64070 */
[----:B------:R-:W-:Y:S01]  /*be60*/  @!P4 IMAD.IADD R11, R11, 0x1, -R3 ;  /* 0x000000010b0bc824 */ /* 0x000fe200078e0a03 */
[C---:B------:R-:W-:Y:S01]  /*be70*/  ISETP.GT.U32.AND P4, PT, R3.reuse, R9, PT ;  /* 0x000000090300720c */ /* 0x040fe20003f84070 */
[----:B------:R-:W-:Y:S01]  /*be80*/  IMAD R246, R3, R2, R246 ;  /* 0x0000000203f67224 */ /* 0x000fe200078e02f6 */
[----:B------:R-:W2:Y:S01]  /*be90*/  LDL.LU R252, [R1+0xbb4] ;  /* 0x000bb40001fc7983 */ /* 0x000ea20000300800 */
[----:B------:R-:W-:Y:S02]  /*bea0*/  IMAD.MOV R2, RZ, RZ, -R0 ;  /* 0x000000ffff027224 */ /* 0x000fe400078e0a00 */
[----:B------:R-:W-:Y:S01]  /*beb0*/  @!P0 IMAD.MOV R13, RZ, RZ, -R13 ;  /* 0x000000ffff0d8224 */ /* 0x000fe200078e0a0d */
[----:B------:R-:W0:Y:S01]  /*bec0*/  S2R R0, SR_TID.X ;  /* 0x0000000000007919 */ /* 0x000e220000002100 */
[----:B------:R-:W-:-:S04]  /*bed0*/  @!P1 IMAD.MOV R12, RZ, RZ, -R12 ;  /* 0x000000ffff0c9224 */ /* 0x000fc800078e0a0c */
[--C-:B------:R-:W-:Y:S01]  /*bee0*/  @!P3 IMAD.IADD R10, R10, 0x1, -R3.reuse ;  /* 0x000000010a0ab824 */ /* 0x100fe200078e0a03 */
[----:B------:R-:W-:Y:S01]  /*bef0*/  ISETP.GT.U32.AND P3, PT, R3, R8, PT ;  /* 0x000000080300720c */ /* 0x000fe20003f64070 */
[----:B------:R-:W-:Y:S01]  /*bf00*/  @!P4 IMAD.IADD R9, R9, 0x1, -R3 ;  /* 0x000000010909c824 */ /* 0x000fe200078e0a03 */
[----:B------:R-:W-:-:S04]  /*bf10*/  ISETP.GT.U32.AND P4, PT, R3, R7, PT ;  /* 0x000000070300720c */ /* 0x000fc80003f84070 */
[----:B------:R-:W-:Y:S01]  /*bf20*/  ISETP.GT.U32.AND P0, PT, R3, R9, PT ;  /* 0x000000090300720c */ /* 0x000fe20003f04070 */
[----:B------:R-:W-:-:S06]  /*bf30*/  @!P2 IMAD.MOV R11, RZ, RZ, -R11 ;  /* 0x000000ffff0ba224 */ /* 0x000fcc00078e0a0b */
[--C-:B------:R-:W-:Y:S01]  /*bf40*/  @!P3 IMAD.IADD R8, R8, 0x1, -R3.reuse ;  /* 0x000000010808b824 */ /* 0x100fe200078e0a03 */
[----:B------:R-:W-:Y:S01]  /*bf50*/  ISETP.GT.U32.AND P3, PT, R3, R10, PT ;  /* 0x0000000a0300720c */ /* 0x000fe20003f64070 */
[--C-:B------:R-:W-:Y:S01]  /*bf60*/  @!P4 IMAD.IADD R7, R7, 0x1, -R3.reuse ;  /* 0x000000010707c824 */ /* 0x100fe200078e0a03 */
[C---:B------:R-:W-:Y:S02]  /*bf70*/  ISETP.GT.U32.AND P2, PT, R3.reuse, R6, PT ;  /* 0x000000060300720c */ /* 0x040fe40003f44070 */
[C---:B------:R-:W-:Y:S02]  /*bf80*/  ISETP.GT.U32.AND P1, PT, R3.reuse, R8, PT ;  /* 0x000000080300720c */ /* 0x040fe40003f24070 */
[----:B------:R-:W-:Y:S01]  /*bf90*/  ISETP.GT.U32.AND P4, PT, R3, R7, PT ;  /* 0x000000070300720c */ /* 0x000fe20003f84070 */
[----:B------:R-:W-:Y:S01]  /*bfa0*/  @!P0 IMAD.IADD R9, R9, 0x1, -R3 ;  /* 0x0000000109098824 */ /* 0x000fe200078e0a03 */
[----:B------:R-:W-:Y:S01]  /*bfb0*/  ISETP.GT.U32.AND P0, PT, R3, R249, PT ;  /* 0x000000f90300720c */ /* 0x000fe20003f04070 */
[----:B------:R-:W-:Y:S01]  /*bfc0*/  IMAD.MOV R5, RZ, RZ, -R5 ;  /* 0x000000ffff057224 */ /* 0x000fe200078e0a05 */
[----:B0-----:R-:W-:-:S03]  /*bfd0*/  SHF.R.U32.HI R0, RZ, 0x6, R0 ;  /* 0x00000006ff007819 */ /* 0x001fc60000011600 */
[----:B------:R-:W-:Y:S01]  /*bfe0*/  @!P3 IMAD.IADD R10, R10, 0x1, -R3 ;  /* 0x000000010a0ab824 */ /* 0x000fe200078e0a03 */
[C---:B------:R-:W-:Y:S02]  /*bff0*/  ISETP.GT.U32.AND P3, PT, R3.reuse, R4, PT ;  /* 0x000000040300720c */ /* 0x040fe40003f64070 */
[----:B------:R-:W-:Y:S01]  /*c000*/  SGXT.U32 R0, R0, 0x1 ;  /* 0x000000010000781a */ /* 0x000fe20000000000 */
[C---:B------:R-:W-:Y:S02]  /*c010*/  IMAD R247, R3.reuse, R5, R247 ;  /* 0x0000000503f77224 */ /* 0x040fe400078e02f7 */
[--C-:B------:R-:W-:Y:S01]  /*c020*/  @!P2 IMAD.IADD R6, R6, 0x1, -R3.reuse ;  /* 0x000000010606a824 */ /* 0x100fe200078e0a03 */
[----:B------:R-:W-:Y:S01]  /*c030*/  LOP3.LUT R0, R0, 0x7c, RZ, 0xfc, !PT ;  /* 0x0000007c00007812 */ /* 0x000fe200078efcff */
[--C-:B------:R-:W-:Y:S01]  /*c040*/  @!P1 IMAD.IADD R8, R8, 0x1, -R3.reuse ;  /* 0x0000000108089824 */ /* 0x100fe200078e0a03 */
[----:B------:R-:W-:Y:S01]  /*c050*/  ISETP.GT.U32.AND P2, PT, R3, R247, PT ;  /* 0x000000f70300720c */ /* 0x000fe20003f44070 */
[----:B------:R-:W-:Y:S01]  /*c060*/  @!P4 IMAD.IADD R7, R7, 0x1, -R3 ;  /* 0x000000010707c824 */ /* 0x000fe200078e0a03 */
[C---:B------:R-:W-:Y:S01]  /*c070*/  ISETP.GT.U32.AND P1, PT, R3.reuse, R246, PT ;  /* 0x000000f60300720c */ /* 0x040fe20003f24070 */
[----:B------:R-:W-:Y:S01]  /*c080*/  IMAD R248, R3, R2, R248 ;  /* 0x0000000203f87224 */ /* 0x000fe200078e02f8 */
[----:B------:R-:W-:Y:S01]  /*c090*/  ISETP.GE.AND P4, PT, R237, RZ, PT ;  /* 0x000000ffed00720c */ /* 0x000fe20003f86270 */
[----:B------:R-:W-:Y:S01]  /*c0a0*/  IMAD R237, R0, UR17, RZ ;  /* 0x0000001100ed7c24 */ /* 0x000fe2000f8e02ff */
[----:B------:R-:W3:Y:S01]  /*c0b0*/  LDL.LU R5, [R1+0xbb0] ;  /* 0x000bb00001057983 */ /* 0x000ee20000300800 */
[----:B------:R-:W-:-:S02]  /*c0c0*/  IMAD R0, RZ, RZ, -UR17 ;  /* 0x80000011ff007e24 */ /* 0x000fc4000f8e02ff */
[----:B------:R-:W-:Y:S01]  /*c0d0*/  @!P0 IMAD.IADD R249, R249, 0x1, -R3 ;  /* 0x00000001f9f98824 */ /* 0x000fe200078e0a03 */
[C---:B------:R-:W-:Y:S01]  /*c0e0*/  ISETP.GT.U32.AND P0, PT, R3.reuse, R248, PT ;  /* 0x000000f80300720c */ /* 0x040fe20003f04070 */
[----:B------:R-:W-:Y:S02]  /*c0f0*/  IMAD R2, R0, 0x2, R237 ;  /* 0x0000000200027824 */ /* 0x000fe400078e02ed */
[----:B------:R-:W-:Y:S02]  /*c100*/  @!P3 IMAD.IADD R4, R4, 0x1, -R3 ;  /* 0x000000010404b824 */ /* 0x000fe400078e0a03 */
[----:B------:R-:W-:Y:S01]  /*c110*/  @!P6 IMAD.MOV R10, RZ, RZ, -R10 ;  /* 0x000000ffff0ae224 */ /* 0x000fe200078e0a0a */
[----:B------:R0:W-:Y:S01]  /*c120*/  STL [R1+0x46c], R2 ;  /* 0x00046c0201007387 */ /* 0x0001e20000100800 */
[----:B------:R-:W-:Y:S01]  /*c130*/  @!P5 IMAD.MOV R9, RZ, RZ, -R9 ;  /* 0x000000ffff09d224 */ /* 0x000fe200078e0a09 */
[----:B------:R-:W-:Y:S01]  /*c140*/  ISETP.GT.U32.AND P6, PT, R3, R249, PT ;  /* 0x000000f90300720c */ /* 0x000fe20003fc4070 */
[--C-:B------:R-:W-:Y:S01]  /*c150*/  @!P2 IMAD.IADD R247, R247, 0x1, -R3.reuse ;  /* 0x00000001f7f7a824 */ /* 0x100fe200078e0a03 */
[C---:B------:R-:W-:Y:S01]  /*c160*/  ISETP.GT.U32.AND P5, PT, R3.reuse, R4, PT ;  /* 0x000000040300720c */ /* 0x040fe20003fa4070 */
[----:B------:R-:W-:Y:S01]  /*c170*/  @!P1 IMAD.IADD R246, R246, 0x1, -R3 ;  /* 0x00000001f6f69824 */ /* 0x000fe200078e0a03 */
[----:B------:R-:W-:Y:S01]  /*c180*/  ISETP.GT.U32.AND P2, PT, R3, R6, PT ;  /* 0x000000060300720c */ /* 0x000fe20003f44070 */
[----:B0-----:R-:W-:-:S02]  /*c190*/  IMAD R2, R0, 0x2, R2 ;  /* 0x0000000200027824 */ /* 0x001fc400078e0202 */
[--C-:B------:R-:W-:Y:S01]  /*c1a0*/  @!P0 IMAD.IADD R248, R248, 0x1, -R3.reuse ;  /* 0x00000001f8f88824 */ /* 0x100fe200078e0a03 */
[----:B------:R-:W-:Y:S02]  /*c1b0*/  ISETP.GT.U32.AND P0, PT, R3, R246, PT ;  /* 0x000000f60300720c */ /* 0x000fe40003f04070 */
[----:B------:R0:W-:Y:S03]  /*c1c0*/  STL [R1+0x474], R2 ;  /* 0x0004740201007387 */ /* 0x0001e60000100800 */
[--C-:B------:R-:W-:Y:S01]  /*c1d0*/  @!P6 IMAD.IADD R249, R249, 0x1, -R3.reuse ;  /* 0x00000001f9f9e824 */ /* 0x100fe200078e0a03 */
[----:B------:R-:W-:Y:S01]  /*c1e0*/  ISETP.GE.AND P6, PT, R243, RZ, PT ;  /* 0x000000fff300720c */ /* 0x000fe20003fc6270 */
[--C-:B------:R-:W-:Y:S02]  /*c1f0*/  @!P5 IMAD.IADD R4, R4, 0x1, -R3.reuse ;  /* 0x000000010404d824 */ /* 0x100fe400078e0a03 */
[----:B0-----:R-:W-:Y:S01]  /*c200*/  IMAD R2, R0, 0x2, R2 ;  /* 0x0000000200027824 */ /* 0x001fe200078e0202 */
[----:B------:R-:W-:Y:S01]  /*c210*/  ISETP.GE.AND P5, PT, R242, RZ, PT ;  /* 0x000000fff200720c */ /* 0x000fe20003fa6270 */
[----:B------:R-:W-:-:S03]  /*c220*/  @!P2 IMAD.IADD R6, R6, 0x1, -R3 ;  /* 0x000000010606a824 */ /* 0x000fc600078e0a03 */
[----:B------:R0:W-:Y:S01]  /*c230*/  STL [R1+0x440], R2 ;  /* 0x0004400201007387 */ /* 0x0001e20000100800 */
[----:B------:R-:W-:-:S03]  /*c240*/  ISETP.GE.AND P2, PT, R241, RZ, PT ;  /* 0x000000fff100720c */ /* 0x000fc60003f46270 */
[----:B------:R-:W4:Y:S01]  /*c250*/  LDL.LU R243, [R1+0x24] ;  /* 0x0000240001f37983 */ /* 0x000f220000300800 */
[----:B------:R-:W-:-:S03]  /*c260*/  ISETP.GE.AND P1, PT, R239, RZ, PT ;  /* 0x000000ffef00720c */ /* 0x000fc60003f26270 */
[----:B------:R-:W2:Y:S01]  /*c270*/  LDL.LU R242, [R1+0x20] ;  /* 0x0000200001f27983 */ /* 0x000ea20000300800 */
[----:B0-----:R-:W-:-:S03]  /*c280*/  IMAD R2, R0, 0x2, R2 ;  /* 0x0000000200027824 */ /* 0x001fc600078e0202 */
[----:B------:R-:W2:Y:S01]  /*c290*/  LDL.LU R241, [R1+0x1c] ;  /* 0x00001c0001f17983 */ /* 0x000ea20000300800 */
[----:B------:R-:W-:Y:S01]  /*c2a0*/  ISETP.GE.AND P3, PT, R238, RZ, PT ;  /* 0x000000ffee00720c */ /* 0x000fe20003f66270 */
[----:B------:R-:W-:Y:S02]  /*c2b0*/  @!P0 IMAD.IADD R246, R246, 0x1, -R3 ;  /* 0x00000001f6f68824 */ /* 0x000fe400078e0a03 */
[----:B------:R-:W-:Y:S01]  /*c2c0*/  STL [R1+0x43c], R2 ;  /* 0x00043c0201007387 */ /* 0x000fe20000100800 */
[----:B------:R-:W-:-:S03]  /*c2d0*/  ISETP.GE.AND P0, PT, R244, RZ, PT ;  /* 0x000000fff400720c */ /* 0x000fc60003f06270 */
[----:B------:R-:W2:Y:S04]  /*c2e0*/  LDL.LU R239, [R1+0x18] ;  /* 0x0000180001ef7983 */ /* 0x000ea80000300800 */
[----:B------:R-:W2:Y:S04]  /*c2f0*/  LDL.LU R238, [R1+0x14] ;  /* 0x0000140001ee7983 */ /* 0x000ea80000300800 */
[----:B------:R-:W2:Y:S04]  /*c300*/  LDL.LU R237, [R1+0x10] ;  /* 0x0000100001ed7983 */ /* 0x000ea80000300800 */
[----:B------:R-:W2:Y:S01]  /*c310*/  LDL.LU R244, [R1+0x28] ;  /* 0x0000280001f47983 */ /* 0x000ea20000300800 */
[----:B------:R-:W-:Y:S01]  /*c320*/  @!P4 IMAD.MOV R8, RZ, RZ, -R8 ;  /* 0x000000ffff08c224 */ /* 0x000fe200078e0a08 */
[C---:B------:R-:W-:Y:S01]  /*c330*/  ISETP.GT.U32.AND P4, PT, R3.reuse, R247, PT ;  /* 0x000000f70300720c */ /* 0x040fe20003f84070 */
[----:B------:R-:W-:Y:S01]  /*c340*/  @!P3 IMAD.MOV R7, RZ, RZ, -R7 ;  /* 0x000000ffff07b224 */ /* 0x000fe200078e0a07 */
[----:B------:R-:W-:-:S11]  /*c350*/  ISETP.GT.U32.AND P3, PT, R3, R248, PT ;  /* 0x000000f80300720c */ /* 0x000fd60003f64070 */
[--C-:B------:R-:W-:Y:S01]  /*c360*/  @!P4 IMAD.IADD R247, R247, 0x1, -R3.reuse ;  /* 0x00000001f7f7c824 */ /* 0x100fe200078e0a03 */
[----:B------:R-:W-:Y:S01]  /*c370*/  ISETP.GE.AND P4, PT, R245, RZ, PT ;  /* 0x000000fff500720c */ /* 0x000fe20003f86270 */
[----:B------:R-:W-:Y:S02]  /*c380*/  IMAD R245, R0, 0x2, R2 ;  /* 0x0000000200f57824 */ /* 0x000fe400078e0202 */
[----:B------:R-:W-:-:S03]  /*c390*/  @!P3 IMAD.IADD R248, R248, 0x1, -R3 ;  /* 0x00000001f8f8b824 */ /* 0x000fc600078e0a03 */
[----:B------:R0:W-:Y:S02]  /*c3a0*/  STL [R1+0x444], R245 ;  /* 0x000444f501007387 */ /* 0x0001e40000100800 */
[----:B0-----:R-:W-:-:S05]  /*c3b0*/  IMAD R245, R0, 0x2, R245 ;  /* 0x0000000200f57824 */ /* 0x001fca00078e02f5 */
[----:B------:R-:W-:Y:S01]  /*c3c0*/  STL [R1+0x448], R245 ;  /* 0x000448f501007387 */ /* 0x000fe20000100800 */
[----:B------:R-:W-:Y:S01]  /*c3d0*/  IMAD R0, R0, 0x4, R245 ;  /* 0x0000000400007824 */ /* 0x000fe200078e02f5 */
[----:B---3--:R-:W-:Y:S02]  /*c3e0*/  ISETP.NE.AND P3, PT, R5, RZ, PT ;  /* 0x000000ff0500720c */ /* 0x008fe40003f65270 */
[----:B------:R-:W-:-:S04]  /*c3f0*/  LOP3.LUT R5, RZ, R5, RZ, 0x33, !PT ;  /* 0x00000005ff057212 */ /* 0x000fc800078e33ff */
[C---:B------:R-:W-:Y:S02]  /*c400*/  SEL R15, R5.reuse, R15, !P3 ;  /* 0x0000000f050f7207 */ /* 0x040fe40005800000 */
[C---:B----4-:R-:W-:Y:S02]  /*c410*/  SEL R3, R5.reuse, R243, !P3 ;  /* 0x000000f305037207 */ /* 0x050fe40005800000 */
[C---:B--2---:R-:W-:Y:S02]  /*c420*/  SEL R242, R5.reuse, R242, !P3 ;  /* 0x000000f205f27207 */ /* 0x044fe40005800000 */
[C---:B------:R-:W-:Y:S02]  /*c430*/  SEL R241, R5.reuse, R241, !P3 ;  /* 0x000000f105f17207 */ /* 0x040fe40005800000 */
[----:B------:R-:W-:-:S05]  /*c440*/  SEL R244, R5, R244, !P3 ;  /* 0x000000f405f47207 */ /* 0x000fca0005800000 */
[----:B------:R-:W-:Y:S04]  /*c450*/  STL [R1+0x134], R244 ;  /* 0x000134f401007387 */ /* 0x000fe80000100800 */
[----:B------:R0:W-:Y:S01]  /*c460*/  STL [R1+0x130], R3 ;  /* 0x0001300301007387 */ /* 0x0001e20000100800 */
[----:B------:R-:W-:-:S03]  /*c470*/  SEL R238, R5, R238, !P3 ;  /* 0x000000ee05ee7207 */ /* 0x000fc60005800000 */
[----:B------:R-:W-:Y:S01]  /*c480*/  STL [R1+0x12c], R242 ;  /* 0x00012cf201007387 */ /* 0x000fe20000100800 */
[C---:B------:R-:W-:Y:S02]  /*c490*/  SEL R237, R5.reuse, R237, !P3 ;  /* 0x000000ed05ed7207 */ /* 0x040fe40005800000 */
[C---:B0-----:R-:W-:Y:S01]  /*c4a0*/  SEL R3, R5.reuse, R239, !P3 ;  /* 0x000000ef05037207 */ /* 0x041fe20005800000 */
[----:B------:R-:W-:Y:S04]  /*c4b0*/  STL [R1+0x128], R241 ;  /* 0x000128f101007387 */ /* 0x000fe80000100800 */
[----:B------:R0:W-:Y:S04]  /*c4c0*/  STL [R1+0x124], R3 ;  /* 0x0001240301007387 */ /* 0x0001e80000100800 */
[----:B------:R1:W-:Y:S01]  /*c4d0*/  STL [R1+0x120], R238 ;  /* 0x000120ee01007387 */ /* 0x0003e20000100800 */
[----:B0-----:R-:W-:-:S03]  /*c4e0*/  SEL R3, R5, R252, !P3 ;  /* 0x000000fc05037207 */ /* 0x001fc60005800000 */
[----:B------:R0:W-:Y:S01]  /*c4f0*/  STL [R1+0x11c], R237 ;  /* 0x00011ced01007387 */ /* 0x0001e20000100800 */
[----:B-1----:R-:W-:-:S03]  /*c500*/  SEL R238, R5, R251, !P3 ;  /* 0x000000fb05ee7207 */ /* 0x002fc60005800000 */
[----:B------:R1:W-:Y:S01]  /*c510*/  STL [R1+0x118], R3 ;  /* 0x0001180301007387 */ /* 0x0003e20000100800 */
[----:B0-----:R-:W-:-:S03]  /*c520*/  SEL R237, R5, R250, !P3 ;  /* 0x000000fa05ed7207 */ /* 0x001fc60005800000 */
[----:B------:R-:W-:Y:S01]  /*c530*/  STL [R1+0x114], R238 ;  /* 0x000114ee01007387 */ /* 0x000fe20000100800 */
[----:B-1----:R-:W-:-:S03]  /*c540*/  SEL R3, R5, R14, !P3 ;  /* 0x0000000e05037207 */ /* 0x002fc60005800000 */
[----:B------:R-:W-:Y:S01]  /*c550*/  STL [R1+0x110], R237 ;  /* 0x000110ed01007387 */ /* 0x000fe20000100800 */
[----:B------:R-:W-:-:S03]  /*c560*/  SEL R14, R5, R16, !P3 ;  /* 0x00000010050e7207 */ /* 0x000fc60005800000 */
[----:B------:R0:W-:Y:S04]  /*c570*/  STL [R1+0x10c], R3 ;  /* 0x00010c0301007387 */ /* 0x0001e80000100800 */
[----:B------:R1:W-:Y:S01]  /*c580*/  STL [R1+0x108], R15 ;  /* 0x0001080f01007387 */ /* 0x0003e20000100800 */
[----:B0-----:R-:W-:-:S03]  /*c590*/  SEL R3, R5, R17, !P3 ;  /* 0x0000001105037207 */ /* 0x001fc60005800000 */
[----:B------:R0:W-:Y:S01]  /*c5a0*/  STL [R1+0x104], R14 ;  /* 0x0001040e01007387 */ /* 0x0001e20000100800 */
[----:B-1----:R-:W-:-:S03]  /*c5b0*/  SEL R15, R5, R18, !P3 ;  /* 0x00000012050f7207 */ /* 0x002fc60005800000 */
[----:B------:R1:W-:Y:S01]  /*c5c0*/  STL [R1+0x100], R3 ;  /* 0x0001000301007387 */ /* 0x0003e20000100800 */
[----:B0-----:R-:W-:-:S03]  /*c5d0*/  SEL R14, R5, R19, !P3 ;  /* 0x00000013050e7207 */ /* 0x001fc60005800000 */
[----:B------:R0:W-:Y:S01]  /*c5e0*/  STL [R1+0xfc], R15 ;  /* 0x0000fc0f01007387 */ /* 0x0001e20000100800 */
[----:B-1----:R-:W-:-:S03]  /*c5f0*/  SEL R3, R5, R20, !P3 ;  /* 0x0000001405037207 */ /* 0x002fc60005800000 */
[----:B------:R1:W-:Y:S04]  /*c600*/  STL [R1+0xf8], R14 ;  /* 0x0000f80e01007387 */ /* 0x0003e80000100800 */
[----:B------:R2:W-:Y:S01]  /*c610*/  STL [R1+0xf4], R3 ;  /* 0x0000f40301007387 */ /* 0x0005e20000100800 */
[C---:B0-----:R-:W-:Y:S02]  /*c620*/  SEL R15, R5.reuse, R21, !P3 ;  /* 0x00000015050f7207 */ /* 0x041fe40005800000 */
[----:B-1----:R-:W-:-:S03]  /*c630*/  SEL R14, R5, R22, !P3 ;  /* 0x00000016050e7207 */ /* 0x002fc60005800000 */
[----:B------:R0:W-:Y:S01]  /*c640*/  STL [R1+0xf0], R15 ;  /* 0x0000f00f01007387 */ /* 0x0001e20000100800 */
[----:B--2---:R-:W-:-:S03]  /*c650*/  SEL R3, R5, R23, !P3 ;  /* 0x0000001705037207 */ /* 0x004fc60005800000 */
        /* <DEDUP_REMOVED lines=22> */
[----:B------:R-:W-:Y:S01]  /*c7c0*/  STL [R1+0xc0], R15 ;  /* 0x0000c00f01007387 */ /* 0x000fe20000100800 */
[----:B--2---:R-:W-:-:S03]  /*c7d0*/  SEL R3, R5, R35, !P3 ;  /* 0x0000002305037207 */ /* 0x004fc60005800000 */
[----:B------:R-:W-:Y:S01]  /*c7e0*/  STL [R1+0xbc], R14 ;  /* 0x0000bc0e01007387 */ /* 0x000fe20000100800 */
[C---:B------:R-:W-:Y:S02]  /*c7f0*/  SEL R238, R5.reuse, R49, !P3 ;  /* 0x0000003105ee7207 */ /* 0x040fe40005800000 */
[C---:B------:R-:W-:Y:S01]  /*c800*/  SEL R237, R5.reuse, R50, !P3 ;  /* 0x0000003205ed7207 */ /* 0x040fe20005800000 */
        /* <DEDUP_REMOVED lines=45> */
[----:B------:R1:W-:Y:S01]  /*cae0*/  STL [R1+0x5c], R237 ;  /* 0x00005ced01007387 */ /* 0x0003e20000100800 */
[----:B------:R-:W-:-:S03]  /*caf0*/  SEL R239, R5, R76, !P3 ;  /* 0x0000004c05ef7207 */ /* 0x000fc60005800000 */
[----:B------:R2:W-:Y:S01]  /*cb00*/  STL [R1+0x58], R3 ;  /* 0x0000580301007387 */ /* 0x0005e20000100800 */
[C---:B0-----:R-:W-:Y:S02]  /*cb10*/  SEL R238, R5.reuse, R73, !P3 ;  /* 0x0000004905ee7207 */ /* 0x041fe40005800000 */
[----:B-1----:R-:W-:-:S03]  /*cb20*/  SEL R237, R5, R74, !P3 ;  /* 0x0000004a05ed7207 */ /* 0x002fc60005800000 */
[----:B------:R0:W-:Y:S01]  /*cb30*/  STL [R1+0x54], R238 ;  /* 0x000054ee01007387 */ /* 0x0001e20000100800 */
[C---:B------:R-:W-:Y:S02]  /*cb40*/  SEL R243, R5.reuse, R77, !P3 ;  /* 0x0000004d05f37207 */ /* 0x040fe40005800000 */
[C---:B--2---:R-:W-:Y:S01]  /*cb50*/  SEL R3, R5.reuse, R75, !P3 ;  /* 0x0000004b05037207 */ /* 0x044fe20005800000 */
[----:B------:R1:W-:Y:S01]  /*cb60*/  STL [R1+0x28], R237 ;  /* 0x000028ed01007387 */ /* 0x0003e20000100800 */
[----:B------:R-:W-:-:S03]  /*cb70*/  SEL R250, R5, R78, !P3 ;  /* 0x0000004e05fa7207 */ /* 0x000fc60005800000 */
[----:B------:R-:W-:Y:S01]  /*cb80*/  STL [R1+0xb6c], R239 ;  /* 0x000b6cef01007387 */ /* 0x000fe20000100800 */
[----:B0-----:R-:W-:-:S03]  /*cb90*/  SEL R238, R5, R79, !P3 ;  /* 0x0000004f05ee7207 */ /* 0x001fc60005800000 */
[----:B------:R0:W-:Y:S01]  /*cba0*/  STL [R1+0x24], R3 ;  /* 0x0000240301007387 */ /* 0x0001e20000100800 */
[----:B-1----:R-:W-:-:S03]  /*cbb0*/  SEL R237, R5, R80, !P3 ;  /* 0x0000005005ed7207 */ /* 0x002fc60005800000 */
[----:B------:R-:W-:Y:S04]  /*cbc0*/  STL [R1+0xb70], R243 ;  /* 0x000b70f301007387 */ /* 0x000fe80000100800 */
[----:B------:R-:W-:Y:S01]  /*cbd0*/  STL [R1+0xb74], R250 ;  /* 0x000b74fa01007387 */ /* 0x000fe20000100800 */
[----:B0-----:R-:W-:-:S03]  /*cbe0*/  SEL R3, R5, R81, !P3 ;  /* 0x0000005105037207 */ /* 0x001fc60005800000 */
        /* <DEDUP_REMOVED lines=13> */
[----:B------:R-:W2:Y:S01]  /*ccc0*/  LDL.LU R250, [R1+0x44] ;  /* 0x0000440001fa7983 */ /* 0x000ea20000300800 */
[----:B------:R-:W-:-:S03]  /*ccd0*/  SEL R252, R5, R88, !P3 ;  /* 0x0000005805fc7207 */ /* 0x000fc60005800000 */
[----:B------:R-:W-:Y:S01]  /*cce0*/  STL [R1+0x8], R237 ;  /* 0x000008ed01007387 */ /* 0x000fe20000100800 */
[----:B------:R-:W-:-:S03]  /*ccf0*/  SEL R251, R5, R89, !P3 ;  /* 0x0000005905fb7207 */ /* 0x000fc60005800000 */
[----:B------:R-:W3:Y:S04]  /*cd00*/  LDL.LU R243, [R1+0x48] ;  /* 0x0000480001f37983 */ /* 0x000ee80000300800 */
[----:B------:R0:W-:Y:S01]  /*cd10*/  STL [R1], R3 ;  /* 0x0000000301007387 */ /* 0x0001e20000100800 */
[----:B------:R-:W-:-:S03]  /*cd20*/  SEL R245, R5, R90, !P3 ;  /* 0x0000005a05f57207 */ /* 0x000fc60005800000 */
[----:B------:R-:W4:Y:S04]  /*cd30*/  LDL.LU R239, [R1+0x4c] ;  /* 0x00004c0001ef7983 */ /* 0x000f280000300800 */
[----:B0-----:R-:W2:Y:S04]  /*cd40*/  LDL.LU R3, [R1+0x2c] ;  /* 0x00002c0001037983 */ /* 0x001ea80000300800 */
[----:B------:R0:W-:Y:S04]  /*cd50*/  STL [R1+0xb50], R252 ;  /* 0x000b50fc01007387 */ /* 0x0001e80000100800 */
[----:B0-----:R-:W3:Y:S04]  /*cd60*/  LDL.LU R252, [R1+0x40] ;  /* 0x0000400001fc7983 */ /* 0x001ee80000300800 */
[----:B------:R0:W-:Y:S04]  /*cd70*/  STL [R1+0xb54], R251 ;  /* 0x000b54fb01007387 */ /* 0x0001e80000100800 */
[----:B0-----:R-:W2:Y:S04]  /*cd80*/  LDL.LU R251, [R1+0x3c] ;  /* 0x00003c0001fb7983 */ /* 0x001ea80000300800 */
[----:B------:R0:W-:Y:S04]  /*cd90*/  STL [R1+0xb58], R245 ;  /* 0x000b58f501007387 */ /* 0x0001e80000100800 */
[----:B0-----:R-:W2:Y:S01]  /*cda0*/  LDL.LU R245, [R1+0x38] ;  /* 0x0000380001f57983 */ /* 0x001ea20000300800 */
[----:B------:R-:W-:-:S02]  /*cdb0*/  SEL R244, R5, R91, !P3 ;  /* 0x0000005b05f47207 */ /* 0x000fc40005800000 */
[C---:B------:R-:W-:Y:S02]  /*cdc0*/  SEL R242, R5.reuse, R92, !P3 ;  /* 0x0000005c05f27207 */ /* 0x040fe40005800000 */
[C---:B------:R-:W-:Y:S01]  /*cdd0*/  SEL R241, R5.reuse, R93, !P3 ;  /* 0x0000005d05f17207 */ /* 0x040fe20005800000 */
[----:B------:R0:W-:Y:S01]  /*cde0*/  STL [R1+0xb5c], R244 ;  /* 0x000b5cf401007387 */ /* 0x0001e20000100800 */
[C---:B------:R-:W-:Y:S02]  /*cdf0*/  SEL R238, R5.reuse, R94, !P3 ;  /* 0x0000005e05ee7207 */ /* 0x040fe40005800000 */
[C---:B------:R-:W-:Y:S02]  /*ce00*/  SEL R237, R5.reuse, R95, !P3 ;  /* 0x0000005f05ed7207 */ /* 0x040fe40005800000 */
[C---:B------:R-:W-:Y:S02]  /*ce10*/  SEL R152, R5.reuse, R152, !P3 ;  /* 0x0000009805987207 */ /* 0x040fe40005800000 */
[C---:B------:R-:W-:Y:S01]  /*ce20*/  SEL R153, R5.reuse, R153, !P3 ;  /* 0x0000009905997207 */ /* 0x040fe20005800000 */
[----:B0-----:R-:W2:Y:S01]  /*ce30*/  LDL.LU R244, [R1+0x34] ;  /* 0x0000340001f47983 */ /* 0x001ea20000300800 */
[----:B------:R-:W-:-:S03]  /*ce40*/  SEL R154, R5, R154, !P3 ;  /* 0x0000009a059a7207 */ /* 0x000fc60005800000 */
[----:B------:R0:W-:Y:S01]  /*ce50*/  STL [R1+0xb60], R242 ;  /* 0x000b60f201007387 */ /* 0x0001e20000100800 */
[C---:B------:R-:W-:Y:S02]  /*ce60*/  SEL R155, R5.reuse, R155, !P3 ;  /* 0x0000009b059b7207 */ /* 0x040fe40005800000 */
[C---:B------:R-:W-:Y:S02]  /*ce70*/  SEL R156, R5.reuse, R156, !P3 ;  /* 0x0000009c059c7207 */ /* 0x040fe40005800000 */
[C---:B------:R-:W-:Y:S01]  /*ce80*/  SEL R157, R5.reuse, R157, !P3 ;  /* 0x0000009d059d7207 */ /* 0x040fe20005800000 */
[----:B0-----:R-:W2:Y:S04]  /*ce90*/  LDL.LU R242, [R1+0x30] ;  /* 0x0000300001f27983 */ /* 0x001ea80000300800 */
[----:B------:R-:W-:Y:S01]  /*cea0*/  STL [R1+0xb64], R241 ;  /* 0x000b64f101007387 */ /* 0x000fe20000100800 */
[----:B------:R-:W-:-:S03]  /*ceb0*/  SEL R158, R5, R158, !P3 ;  /* 0x0000009e059e7207 */ /* 0x000fc60005800000 */
[----:B------:R0:W-:Y:S01]  /*cec0*/  STL [R1+0xb68], R238 ;  /* 0x000b68ee01007387 */ /* 0x0001e20000100800 */
[----:B------:R-:W-:-:S03]  /*ced0*/  SEL R159, R5, R159, !P3 ;  /* 0x0000009f059f7207 */ /* 0x000fc60005800000 */
[----:B------:R-:W-:Y:S01]  /*cee0*/  STL [R1+0xb78], R237 ;  /* 0x000b78ed01007387 */ /* 0x000fe20000100800 */
        /* <DEDUP_REMOVED lines=9> */
[----:B------:R-:W-:Y:S04]  /*cf80*/  STL [R1+0xb8c], R156 ;  /* 0x000b8c9c01007387 */ /* 0x000fe80000100800 */
[----:B------:R-:W-:Y:S04]  /*cf90*/  STL [R1+0xb90], R157 ;  /* 0x000b909d01007387 */ /* 0x000fe80000100800 */
[----:B------:R-:W-:Y:S04]  /*cfa0*/  STL [R1+0xb94], R158 ;  /* 0x000b949e01007387 */ /* 0x000fe80000100800 */
[----:B------:R-:W-:Y:S04]  /*cfb0*/  STL [R1+0xb98], R159 ;  /* 0x000b989f01007387 */ /* 0x000fe80000100800 */
[----:B------:R-:W-:Y:S04]  /*cfc0*/  STL [R1+0xb9c], R160 ;  /* 0x000b9ca001007387 */ /* 0x000fe80000100800 */
[----:B------:R-:W-:Y:S04]  /*cfd0*/  STL [R1+0xba0], R161 ;  /* 0x000ba0a101007387 */ /* 0x000fe80000100800 */
[----:B------:R-:W-:Y:S04]  /*cfe0*/  STL [R1+0xba4], R162 ;  /* 0x000ba4a201007387 */ /* 0x000fe80000100800 */
[----:B------:R-:W-:Y:S04]  /*cff0*/  STL [R1+0xba8], R163 ;  /* 0x000ba8a301007387 */ /* 0x000fe80000100800 */
[----:B------:R1:W-:Y:S01]  /*d000*/  STL [R1+0xbac], R164 ;  /* 0x000baca401007387 */ /* 0x0003e20000100800 */
[----:B----4-:R-:W-:-:S03]  /*d010*/  SEL R28, R5, R239, !P3 ;  /* 0x000000ef051c7207 */ /* 0x010fc60005800000 */
[----:B------:R-:W4:Y:S04]  /*d020*/  LDL.LU R239, [R1+0x134] ;  /* 0x0001340001ef7983 */ /* 0x000f280000300800 */
[----:B0-----:R-:W4:Y:S04]  /*d030*/  LDL.LU R238, [R1+0x130] ;  /* 0x0001300001ee7983 */ /* 0x001f280000300800 */
[----:B------:R-:W4:Y:S01]  /*d040*/  LDL.LU R241, [R1+0x12c] ;  /* 0x00012c0001f17983 */ /* 0x000f220000300800 */
[C---:B---3--:R-:W-:Y:S02]  /*d050*/  SEL R30, R5.reuse, R252, !P3 ;  /* 0x000000fc051e7207 */ /* 0x048fe40005800000 */
[----:B--2---:R-:W-:-:S02]  /*d060*/  SEL R29, R5, R251, !P3 ;  /* 0x000000fb051d7207 */ /* 0x004fc40005800000 */
[C---:B------:R-:W-:Y:S02]  /*d070*/  SEL R27, R5.reuse, R245, !P3 ;  /* 0x000000f5051b7207 */ /* 0x040fe40005800000 */
[----:B------:R-:W2:Y:S04]  /*d080*/  LDL.LU R245, [R1+0x128] ;  /* 0x0001280001f57983 */ /* 0x000ea80000300800 */
[----:B------:R-:W3:Y:S04]  /*d090*/  LDL.LU R251, [R1+0x124] ;  /* 0x0001240001fb7983 */ /* 0x000ee80000300800 */
[----:B------:R-:W3:Y:S01]  /*d0a0*/  LDL.LU R252, [R1+0x120] ;  /* 0x0001200001fc7983 */ /* 0x000ee20000300800 */
[----:B------:R-:W0:Y:S01]  /*d0b0*/  S2R R2, SR_TID.X ;  /* 0x0000000000027919 */ /* 0x000e220000002100 */
[----:B------:R-:W-:-:S02]  /*d0c0*/  SEL R66, R5, R12, !P3 ;  /* 0x0000000c05427207 */ /* 0x000fc40005800000 */
[C---:B------:R-:W-:Y:S01]  /*d0d0*/  SEL R64, R5.reuse, R13, !P3 ;  /* 0x0000000d05407207 */ /* 0x040fe20005800000 */
[----:B------:R-:W-:Y:S04]  /*d0e0*/  STL [R1+0xb48], R0 ;  /* 0x000b480001007387 */ /* 0x000fe80000100800 */
[----:B------:R-:W3:Y:S04]  /*d0f0*/  LDL.LU R12, [R1+0x11c] ;  /* 0x00011c00010c7983 */ /* 0x000ee80000300800 */
[----:B------:R-:W3:Y:S01]  /*d100*/  LDL.LU R13, [R1+0x118] ;  /* 0x00011800010d7983 */ /* 0x000ee20000300800 */
[----:B------:R-:W-:-:S03]  /*d110*/  SEL R25, R5, R243, !P3 ;  /* 0x000000f305197207 */ /* 0x000fc60005800000 */
[----:B-1----:R-:W3:Y:S01]  /*d120*/  LDL.LU R164, [R1+0x114] ;  /* 0x0001140001a47983 */ /* 0x002ee20000300800 */
[----:B------:R-:W-:-:S03]  /*d130*/  IMAD R243, RZ, RZ, -UR17 ;  /* 0x80000011fff37e24 */ /* 0x000fc6000f8e02ff */
[----:B------:R-:W3:Y:S04]  /*d140*/  LDL.LU R163, [R1+0x110] ;  /* 0x0001100001a37983 */ /* 0x000ee80000300800 */
[----:B------:R-:W3:Y:S04]  /*d150*/  LDL.LU R162, [R1+0x10c] ;  /* 0x00010c0001a27983 */ /* 0x000ee80000300800 */
[----:B------:R-:W3:Y:S01]  /*d160*/  LDL.LU R161, [R1+0x108] ;  /* 0x0001080001a17983 */ /* 0x000ee20000300800 */
[----:B0-----:R-:W-:-:S03]  /*d170*/  LOP3.LUT R2, R2, 0x7f, RZ, 0xc0, !PT ;  /* 0x0000007f02027812 */ /* 0x001fc600078ec0ff */
[----:B------:R-:W3:Y:S01]  /*d180*/  LDL.LU R160, [R1+0x104] ;  /* 0x0001040001a07983 */ /* 0x000ee20000300800 */
[----:B------:R-:W-:Y:S02]  /*d190*/  IMAD R87, R243, 0x2, R0 ;  /* 0x00000002f3577824 */ /* 0x000fe400078e0200 */
[----:B------:R-:W-:Y:S01]  /*d1a0*/  IMAD R2, R2, UR18, RZ ;  /* 0x0000001202027c24 */ /* 0x000fe2000f8e02ff */
[----:B------:R-:W3:Y:S01]  /*d1b0*/  LDL.LU R159, [R1+0x100] ;  /* 0x00010000019f7983 */ /* 0x000ee20000300800 */
[----:B------:R-:W-:-:S03]  /*d1c0*/  @!P0 IMAD.MOV R247, RZ, RZ, -R247 ;  /* 0x000000fffff78224 */ /* 0x000fc600078e0af7 */
[----:B------:R-:W3:Y:S01]  /*d1d0*/  LDL.LU R158, [R1+0xfc] ;  /* 0x0000fc00019e7983 */ /* 0x000ee20000300800 */
[----:B------:R-:W-:-:S03]  /*d1e0*/  SEL R24, R5, R242, !P3 ;  /* 0x000000f205187207 */ /* 0x000fc60005800000 */
[----:B------:R-:W3:Y:S01]  /*d1f0*/  LDL.LU R157, [R1+0xf8] ;  /* 0x0000f800019d7983 */ /* 0x000ee20000300800 */
[----:B------:R-:W-:-:S03]  /*d200*/  SEL R33, R5, R3, !P3 ;  /* 0x0000000305217207 */ /* 0x000fc60005800000 */
[----:B------:R-:W3:Y:S01]  /*d210*/  LDL.LU R156, [R1+0xf4] ;  /* 0x0000f400019c7983 */ /* 0x000ee20000300800 */
[C---:B------:R-:W-:Y:S02]  /*d220*/  SEL R26, R5.reuse, R244, !P3 ;  /* 0x000000f4051a7207 */ /* 0x040fe40005800000 */
[----:B------:R-:W-:Y:S01]  /*d230*/  IADD3 R3, P0, R2, UR4, RZ ;  /* 0x0000000402037c10 */ /* 0x000fe2000ff1e0ff */
[----:B------:R-:W3:Y:S01]  /*d240*/  LDL.LU R155, [R1+0xf0] ;  /* 0x0000f000019b7983 */ /* 0x000ee20000300800 */
[----:B------:R-:W-:Y:S01]  /*d250*/  SEL R31, R5, R250, !P3 ;  /* 0x000000fa051f7207 */ /* 0x000fe20005800000 */
[----:B------:R-:W-:Y:S02]  /*d260*/  ULDC UR4, c[0x0][0x240] ;  /* 0x0000900000047ab9 */ /* 0x000fe40000000800 */
[----:B------:R-:W3:Y:S01]  /*d270*/  LDL.LU R242, [R1+0xec] ;  /* 0x0000ec0001f27983 */ /* 0x000ee20000300800 */
[----:B------:R-:W-:-:S03]  /*d280*/  IMAD R88, R243, 0x2, R87 ;  /* 0x00000002f3587824 */ /* 0x000fc600078e0257 */
[----:B------:R-:W3:Y:S04]  /*d290*/  LDL.LU R244, [R1+0xe8] ;  /* 0x0000e80001f47983 */ /* 0x000ee80000300800 */
[----:B------:R-:W3:Y:S04]  /*d2a0*/  LDL.LU R250, [R1+0xe4] ;  /* 0x0000e40001fa7983 */ /* 0x000ee80000300800 */
[----:B------:R-:W3:Y:S01]  /*d2b0*/  LDL.LU R243, [R1+0xe0] ;  /* 0x0000e00001f37983 */ /* 0x000ee20000300800 */
[----:B----4-:R-:W-:-:S03]  /*d2c0*/  IMAD R74, R239, UR4, RZ ;  /* 0x00000004ef4a7c24 */ /* 0x010fc6000f8e02ff */
[----:B------:R-:W4:Y:S04]  /*d2d0*/  LDL.LU R239, [R1+0xdc] ;  /* 0x0000dc0001ef7983 */ /* 0x000f280000300800 */
[----:B------:R-:W4:Y:S01]  /*d2e0*/  LDL.LU R154, [R1+0xd8] ;  /* 0x0000d800019a7983 */ /* 0x000f220000300800 */
[----:B------:R-:W-:-:S03]  /*d2f0*/  IMAD R71, R238, UR4, RZ ;  /* 0x00000004ee477c24 */ /* 0x000fc6000f8e02ff */
[----:B------:R-:W4:Y:S01]  /*d300*/  LDL.LU R153, [R1+0xd4] ;  /* 0x0000d40001997983 */ /* 0x000f220000300800 */
[----:B------:R-:W-:-:S03]  /*d310*/  IMAD R68, R241, UR4, RZ ;  /* 0x00000004f1447c24 */ /* 0x000fc6000f8e02ff */
[----:B------:R-:W4:Y:S04]  /*d320*/  LDL.LU R152, [R1+0xd0] ;  /* 0x0000d00001987983 */ /* 0x000f280000300800 */
[----:B------:R-:W4:Y:S04]  /*d330*/  LDL.LU R237, [R1+0xcc] ;  /* 0x0000cc0001ed7983 */ /* 0x000f280000300800 */
[----:B------:R-:W4:Y:S04]  /*d340*/  LDL.LU R238, [R1+0xc8] ;  /* 0x0000c80001ee7983 */ /* 0x000f280000300800 */
[----:B------:R-:W4:Y:S01]  /*d350*/  LDL.LU R241, [R1+0xc4] ;  /* 0x0000c40001f17983 */ /* 0x000f220000300800 */
[----:B--2---:R-:W-:-:S03]  /*d360*/  IMAD R65, R245, UR4, RZ ;  /* 0x00000004f5417c24 */ /* 0x004fc6000f8e02ff */
[----:B------:R-:W2:Y:S01]  /*d370*/  LDL.LU R245, [R1+0xc0] ;  /* 0x0000c00001f57983 */ /* 0x000ea20000300800 */
[----:B---3--:R-:W-:-:S03]  /*d380*/  IMAD R63, R251, UR4, RZ ;  /* 0x00000004fb3f7c24 */ /* 0x008fc6000f8e02ff */
[----:B------:R-:W3:Y:S01]  /*d390*/  LDL.LU R251, [R1+0xbc] ;  /* 0x0000bc0001fb7983 */ /* 0x000ee20000300800 */
[----:B------:R-:W-:-:S03]  /*d3a0*/  IMAD R62, R252, UR4, RZ ;  /* 0x00000004fc3e7c24 */ /* 0x000fc6000f8e02ff */
[----:B------:R-:W3:Y:S01]  /*d3b0*/  LDL.LU R252, [R1+0xb8] ;  /* 0x0000b80001fc7983 */ /* 0x000ee20000300800 */
[C---:B------:R-:W-:Y:S02]  /*d3c0*/  SEL R14, R5.reuse, R48, !P3 ;  /* 0x00000030050e7207 */ /* 0x040fe40005800000 */
[C---:B------:R-:W-:Y:S02]  /*d3d0*/  SEL R15, R5.reuse, R47, !P3 ;  /* 0x0000002f050f7207 */ /* 0x040fe40005800000 */
[C---:B------:R-:W-:Y:S02]  /*d3e0*/  SEL R16, R5.reuse, R46, !P3 ;  /* 0x0000002e05107207 */ /* 0x040fe40005800000 */
[C---:B------:R-:W-:Y:S02]  /*d3f0*/  SEL R17, R5.reuse, R45, !P3 ;  /* 0x0000002d05117207 */ /* 0x040fe40005800000 */
[C---:B------:R-:W-:Y:S02]  /*d400*/  SEL R32, R5.reuse, R38, !P3 ;  /* 0x0000002605207207 */ /* 0x040fe40005800000 */
[----:B------:R-:W-:-:S02]  /*d410*/  SEL R34, R5, R37, !P3 ;  /* 0x0000002505227207 */ /* 0x000fc40005800000 */
[----:B------:R-:W-:Y:S01]  /*d420*/  SEL R35, R5, R36, !P3 ;  /* 0x0000002405237207 */ /* 0x000fe20005800000 */
[----:B------:R-:W-:Y:S02]  /*d430*/  IMAD R49, R242, UR4, RZ ;  /* 0x00000004f2317c24 */ /* 0x000fe4000f8e02ff */
[----:B------:R-:W3:Y:S01]  /*d440*/  LDL.LU R242, [R1+0xb4] ;  /* 0x0000b40001f27983 */ /* 0x000ee20000300800 */
[----:B------:R-:W-:-:S03]  /*d450*/  IMAD R48, R244, UR4, RZ ;  /* 0x00000004f4307c24 */ /* 0x000fc6000f8e02ff */
[----:B------:R-:W3:Y:S01]  /*d460*/  LDL.LU R244, [R1+0xb0] ;  /* 0x0000b00001f47983 */ /* 0x000ee20000300800 */
[----:B------:R-:W-:-:S03]  /*d470*/  IMAD R47, R250, UR4, RZ ;  /* 0x00000004fa2f7c24 */ /* 0x000fc6000f8e02ff */
[----:B------:R-:W3:Y:S01]  /*d480*/  LDL.LU R250, [R1+0xac] ;  /* 0x0000ac0001fa7983 */ /* 0x000ee20000300800 */
[----:B------:R-:W-:-:S03]  /*d490*/  IMAD R46, R243, UR4, RZ ;  /* 0x00000004f32e7c24 */ /* 0x000fc6000f8e02ff */
[----:B------:R-:W3:Y:S01]  /*d4a0*/  LDL.LU R243, [R1+0xa8] ;  /* 0x0000a80001f37983 */ /* 0x000ee20000300800 */
[----:B----4-:R-:W-:-:S03]  /*d4b0*/  IMAD R45, R239, UR4, RZ ;  /* 0x00000004ef2d7c24 */ /* 0x010fc6000f8e02ff */
[----:B------:R-:W4:Y:S01]  /*d4c0*/  LDL.LU R239, [R1+0xa4] ;  /* 0x0000a40001ef7983 */ /* 0x000f220000300800 */
[----:B--2---:R-:W-:-:S03]  /*d4d0*/  IMAD R38, R245, UR4, RZ ;  /* 0x00000004f5267c24 */ /* 0x004fc6000f8e02ff */
[----:B------:R-:W2:Y:S01]  /*d4e0*/  LDL.LU R245, [R1+0xa0] ;  /* 0x0000a00001f57983 */ /* 0x000ea20000300800 */
[----:B---3--:R-:W-:-:S03]  /*d4f0*/  IMAD R37, R251, UR4, RZ ;  /* 0x00000004fb257c24 */ /* 0x008fc6000f8e02ff */
[----:B------:R-:W3:Y:S01]  /*d500*/  LDL.LU R251, [R1+0x9c] ;  /* 0x00009c0001fb7983 */ /* 0x000ee20000300800 */
[----:B------:R-:W-:-:S03]  /*d510*/  IMAD R36, R252, UR4, RZ ;  /* 0x00000004fc247c24 */ /* 0x000fc6000f8e02ff */
[----:B------:R-:W3:Y:S01]  /*d520*/  LDL.LU R252, [R1+0x98] ;  /* 0x0000980001fc7983 */ /* 0x000ee20000300800 */
[----:B------:R-:W-:Y:S02]  /*d530*/  @!P1 IMAD.MOV R6, RZ, RZ, -R6 ;  /* 0x000000ffff069224 */ /* 0x000fe400078e0a06 */
[----:B------:R-:W-:Y:S02]  /*d540*/  @!P2 IMAD.MOV R4, RZ, RZ, -R4 ;  /* 0x000000ffff04a224 */ /* 0x000fe400078e0a04 */
[----:B------:R-:W-:Y:S02]  /*d550*/  @!P5 IMAD.MOV R249, RZ, RZ, -R249 ;  /* 0x000000fffff9d224 */ /* 0x000fe400078e0af9 */
[----:B------:R-:W-:Y:S02]  /*d560*/  @!P6 IMAD.MOV R246, RZ, RZ, -R246 ;  /* 0x000000fffff6e224 */ /* 0x000fe400078e0af6 */
[----:B------:R-:W-:Y:S02]  /*d570*/  @!P4 IMAD.MOV R248, RZ, RZ, -R248 ;  /* 0x000000fffff8c224 */ /* 0x000fe400078e0af8 */
[----:B------:R-:W-:Y:S01]  /*d580*/  IMAD R16, R16, UR4, RZ ;  /* 0x0000000410107c24 */ /* 0x000fe2000f8e02ff */
[----:B------:R-:W-:-:S02]  /*d590*/  SEL R23, R5, R39, !P3 ;  /* 0x0000002705177207 */ /* 0x000fc40005800000 */
[C---:B------:R-:W-:Y:S02]  /*d5a0*/  SEL R22, R5.reuse, R40, !P3 ;  /* 0x0000002805167207 */ /* 0x040fe40005800000 */
[C---:B------:R-:W-:Y:S01]  /*d5b0*/  SEL R21, R5.reuse, R41, !P3 ;  /* 0x0000002905157207 */ /* 0x040fe20005800000 */
[----:B------:R0:W-:Y:S01]  /*d5c0*/  STL [R1+0xb4c], R16 ;  /* 0x000b4c1001007387 */ /* 0x0001e20000100800 */
[C---:B------:R-:W-:Y:S02]  /*d5d0*/  SEL R20, R5.reuse, R42, !P3 ;  /* 0x0000002a05147207 */ /* 0x040fe40005800000 */
[C---:B------:R-:W-:Y:S02]  /*d5e0*/  SEL R19, R5.reuse, R43, !P3 ;  /* 0x0000002b05137207 */ /* 0x040fe40005800000 */
[C---:B------:R-:W-:Y:S02]  /*d5f0*/  SEL R18, R5.reuse, R44, !P3 ;  /* 0x0000002c05127207 */ /* 0x040fe40005800000 */
[----:B------:R-:W-:-:S02]  /*d600*/  SEL R96, R5, R96, !P3 ;  /* 0x0000006005607207 */ /* 0x000fc40005800000 */
[C---:B------:R-:W-:Y:S02]  /*d610*/  SEL R97, R5.reuse, R97, !P3 ;  /* 0x0000006105617207 */ /* 0x040fe40005800000 */
[C---:B------:R-:W-:Y:S02]  /*d620*/  SEL R98, R5.reuse, R98, !P3 ;  /* 0x0000006205627207 */ /* 0x040fe40005800000 */
        /* <DEDUP_REMOVED lines=136> */
[----:B------:R-:W-:Y:S01]  /*deb0*/  SEL R248, R5, R248, !P3 ;  /* 0x000000f805f87207 */ /* 0x000fe20005800000 */
[----:B------:R-:W-:Y:S01]  /*dec0*/  IMAD R59, R164, UR4, RZ ;  /* 0x00000004a43b7c24 */ /* 0x000fe2000f8e02ff */
[----:B------:R-:W3:Y:S01]  /*ded0*/  LDL.LU R5, [R1+0x94] ;  /* 0x0000940001057983 */ /* 0x000ee20000300800 */
[----:B------:R-:W-:-:S03]  /*dee0*/  IMAD R58, R163, UR4, RZ ;  /* 0x00000004a33a7c24 */ /* 0x000fc6000f8e02ff */
        /* <DEDUP_REMOVED lines=31> */
[----:B------:R-:W-:-:S03]  /*e0e0*/  IMAD R40, R238, UR4, RZ ;  /* 0x00000004ee287c24 */ /* 0x000fc6000f8e02ff */
[----:B------:R-:W4:Y:S01]  /*e0f0*/  LDL.LU R243, [R1+0x28] ;  /* 0x0000280001f37983 */ /* 0x000f220000300800 */
[----:B------:R-:W-:-:S03]  /*e100*/  IMAD R39, R241, UR4, RZ ;  /* 0x00000004f1277c24 */ /* 0x000fc6000f8e02ff */
[----:B------:R-:W4:Y:S01]  /*e110*/  LDL.LU R239, [R1+0x24] ;  /* 0x0000240001ef7983 */ /* 0x000f220000300800 */
[----:B------:R-:W-:-:S03]  /*e120*/  IMAD R60, R13, UR4, RZ ;  /* 0x000000040d3c7c24 */ /* 0x000fc6000f8e02ff */
[----:B------:R-:W4:Y:S01]  /*e130*/  LDL.LU R238, [R1+0x4] ;  /* 0x0000040001ee7983 */ /* 0x000f220000300800 */
[----:B------:R-:W-:-:S03]  /*e140*/  IMAD R13, R242, UR4, RZ ;  /* 0x00000004f20d7c24 */ /* 0x000fc6000f8e02ff */
[----:B------:R-:W4:Y:S01]  /*e150*/  LDL.LU R241, [R1+0x10] ;  /* 0x0000100001f17983 */ /* 0x000f220000300800 */
[----:B------:R-:W-:Y:S02]  /*e160*/  IMAD R61, R12, UR4, RZ ;  /* 0x000000040c3d7c24 */ /* 0x000fe4000f8e02ff */
[----:B------:R-:W-:Y:S01]  /*e170*/  IMAD R12, R244, UR4, RZ ;  /* 0x00000004f40c7c24 */ /* 0x000fe2000f8e02ff */
[----:B------:R-:W4:Y:S01]  /*e180*/  LDL.LU R242, [R1+0x1c] ;  /* 0x00001c0001f27983 */ /* 0x000f220000300800 */
[----:B--2---:R-:W-:-:S03]  /*e190*/  IMAD R8, R245, UR4, RZ ;  /* 0x00000004f5087c24 */ /* 0x004fc6000f8e02ff */
[----:B------:R-:W2:Y:S01]  /*e1a0*/  LDL.LU R244, [R1+0x20] ;  /* 0x0000200001f47983 */ /* 0x000ea20000300800 */
[----:B---3--:R-:W-:-:S03]  /*e1b0*/  IMAD R7, R251, UR4, RZ ;  /* 0x00000004fb077c24 */ /* 0x008fc6000f8e02ff */
[----:B------:R-:W3:Y:S01]  /*e1c0*/  LDL.LU R245, [R1+0x18] ;  /* 0x0000180001f57983 */ /* 0x000ee20000300800 */
[----:B------:R-:W-:-:S03]  /*e1d0*/  IMAD R6, R252, UR4, RZ ;  /* 0x00000004fc067c24 */ /* 0x000fc6000f8e02ff */
[----:B------:R-:W3:Y:S04]  /*e1e0*/  LDL.LU R251, [R1+0x14] ;  /* 0x0000140001fb7983 */ /* 0x000ee80000300800 */
[----:B------:R-:W3:Y:S04]  /*e1f0*/  LDL.LU R252, [R1+0xc] ;  /* 0x00000c0001fc7983 */ /* 0x000ee80000300800 */
[----:B0-----:R-:W3:Y:S04]  /*e200*/  LDL.LU R16, [R1+0x8] ;  /* 0x0000080001107983 */ /* 0x001ee80000300800 */
[----:B------:R-:W3:Y:S01]  /*e210*/  LDL.LU R0, [R1] ;  /* 0x0000000001007983 */ /* 0x000ee20000300800 */
[----:B------:R-:W-:Y:S01]  /*e220*/  LEA.HI.X.SX32 R2, R2, UR5, 0x1, P0 ;  /* 0x0000000502027c11 */ /* 0x000fe200080f0eff */
[----:B------:R-:W-:-:S02]  /*e230*/  IMAD R77, R164, UR4, RZ ;  /* 0x00000004a44d7c24 */ /* 0x000fc4000f8e02ff */
        /* <DEDUP_REMOVED lines=33> */
[----:B------:R-:W-:Y:S02]  /*e450*/  IMAD R238, R238, UR4, RZ ;  /* 0x00000004eeee7c24 */ /* 0x000fe4000f8e02ff */
[----:B------:R-:W-:-:S03]  /*e460*/  IMAD R241, R241, UR4, RZ ;  /* 0x00000004f1f17c24 */ /* 0x000fc6000f8e02ff */
[----:B------:R0:W-:Y:S01]  /*e470*/  STL [R1+0x4], R238 ;  /* 0x000004ee01007387 */ /* 0x0001e20000100800 */
[----:B------:R-:W-:Y:S02]  /*e480*/  IMAD R242, R242, UR4, RZ ;  /* 0x00000004f2f27c24 */ /* 0x000fe4000f8e02ff */
[----:B--2---:R-:W-:Y:S01]  /*e490*/  IMAD R244, R244, UR4, RZ ;  /* 0x00000004f4f47c24 */ /* 0x004fe2000f8e02ff */
[----:B0-----:R-:W2:Y:S01]  /*e4a0*/  LDL.LU R238, [R1+0xb68] ;  /* 0x000b680001ee7983 */ /* 0x001ea20000300800 */
[----:B---3--:R-:W-:-:S03]  /*e4b0*/  IMAD R245, R245, UR4, RZ ;  /* 0x00000004f5f57c24 */ /* 0x008fc6000f8e02ff */
[----:B------:R0:W-:Y:S01]  /*e4c0*/  STL [R1+0x10], R241 ;  /* 0x000010f101007387 */ /* 0x0001e20000100800 */
[----:B------:R-:W-:Y:S02]  /*e4d0*/  IMAD R251, R251, UR4, RZ ;  /* 0x00000004fbfb7c24 */ /* 0x000fe4000f8e02ff */
[----:B------:R-:W-:Y:S01]  /*e4e0*/  IMAD R252, R252, UR4, RZ ;  /* 0x00000004fcfc7c24 */ /* 0x000fe2000f8e02ff */
[----:B0-----:R-:W3:Y:S04]  /*e4f0*/  LDL.LU R241, [R1+0xb64] ;  /* 0x000b640001f17983 */ /* 0x001ee80000300800 */
[----:B------:R0:W-:Y:S01]  /*e500*/  STL [R1+0x1c], R242 ;  /* 0x00001cf201007387 */ /* 0x0001e20000100800 */
[----:B------:R-:W-:-:S03]  /*e510*/  IMAD R16, R16, UR4, RZ ;  /* 0x0000000410107c24 */ /* 0x000fc6000f8e02ff */
[----:B0-----:R-:W2:Y:S04]  /*e520*/  LDL.LU R242, [R1+0xb60] ;  /* 0x000b600001f27983 */ /* 0x001ea80000300800 */
[----:B------:R0:W-:Y:S04]  /*e530*/  STL [R1+0x20], R244 ;  /* 0x000020f401007387 */ /* 0x0001e80000100800 */
[----:B0-----:R-:W3:Y:S04]  /*e540*/  LDL.LU R244, [R1+0xb5c] ;  /* 0x000b5c0001f47983 */ /* 0x001ee80000300800 */
[----:B------:R0:W-:Y:S04]  /*e550*/  STL [R1+0x18], R245 ;  /* 0x000018f501007387 */ /* 0x0001e80000100800 */
[----:B0-----:R-:W2:Y:S04]  /*e560*/  LDL.LU R245, [R1+0xb58] ;  /* 0x000b580001f57983 */ /* 0x001ea80000300800 */
[----:B------:R0:W-:Y:S04]  /*e570*/  STL [R1+0x14], R251 ;  /* 0x000014fb01007387 */ /* 0x0001e80000100800 */
[----:B0-----:R-:W3:Y:S04]  /*e580*/  LDL.LU R251, [R1+0xb54] ;  /* 0x000b540001fb7983 */ /* 0x001ee80000300800 */
[----:B------:R0:W-:Y:S04]  /*e590*/  STL [R1+0xc], R252 ;  /* 0x00000cfc01007387 */ /* 0x0001e80000100800 */
[----:B0-----:R-:W2:Y:S04]  /*e5a0*/  LDL.LU R252, [R1+0xb50] ;  /* 0x000b500001fc7983 */ /* 0x001ea80000300800 */
[----:B------:R0:W-:Y:S02]  /*e5b0*/  STL [R1+0x8], R16 ;  /* 0x0000081001007387 */ /* 0x0001e40000100800 */
[----:B0-----:R-:W-:-:S05]  /*e5c0*/  IADD3 R16, P3, R74, R3, RZ ;  /* 0x000000034a107210 */ /* 0x001fca0007f7e0ff */
        /* <DEDUP_REMOVED lines=13> */
[----:B0-----:R-:W-:-:S05]  /*e6a0*/  LEA.HI.X.SX32 R16, R74, R2, 0x1, P3 ;  /* 0x000000024a107211 */ /* 0x001fca00018f0eff */
        /* <DEDUP_REMOVED lines=96> */
[----:B------:R0:W-:Y:S01]  /*ecb0*/  STL [R1+0x11c], R16 ;  /* 0x00011c1001007387 */ /* 0x0001e20000100800 */
[----:B------:R-:W-:Y:S01]  /*ecc0*/  IMAD R35, R35, UR4, RZ ;  /* 0x0000000423237c24 */ /* 0x000fe2000f8e02ff */
        /* <DEDUP_REMOVED lines=48> */
[----:B------:R0:W-:Y:S02]  /*efd0*/  STL [R1+0x16c], R16 ;  /* 0x00016c1001007387 */ /* 0x0001e40000100800 */
[----:B0-----:R-:W-:-:S05]  /*efe0*/  IADD3 R16, P5, R17, R3, RZ ;  /* 0x0000000311107210 */ /* 0x001fca0007fbe0ff */
[----:B------:R0:W-:Y:S04]  /*eff0*/  STL [R1+0x1a8], R16 ;  /* 0x0001a81001007387 */ /* 0x0001e80000100800 */
[----:B0-----:R-:W4:Y:S01]  /*f000*/  LDL.LU R16, [R1+0xb4c] ;  /* 0x000b4c0001107983 */ /* 0x001f220000300800 */
[-C--:B------:R-:W-:Y:S01]  /*f010*/  LEA.HI.X.SX32 R23, R23, R2.reuse, 0x1, P3 ;  /* 0x0000000217177211 */ /* 0x080fe200018f0eff */
[----:B------:R-:W-:Y:S01]  /*f020*/  IMAD R15, R15, UR4, RZ ;  /* 0x000000040f0f7c24 */ /* 0x000fe2000f8e02ff */
[----:B------:R-:W-:-:S03]  /*f030*/  LEA.HI.X.SX32 R22, R22, R2, 0x1, P2 ;  /* 0x0000000216167211 */ /* 0x000fc600010f0eff */
[----:B------:R4:W-:Y:S01]  /*f040*/  STL [R1+0x174], R23 ;  /* 0x0001741701007387 */ /* 0x0009e20000100800 */
[----:B------:R-:W-:Y:S01]  /*f050*/  IMAD R14, R14, UR4, RZ ;  /* 0x000000040e0e7c24 */ /* 0x000fe2000f8e02ff */
[-C--:B------:R-:W-:Y:S02]  /*f060*/  LEA.HI.X.SX32 R20, R20, R2.reuse, 0x1, P0 ;  /* 0x0000000214147211 */ /* 0x080fe400000f0eff */
[----:B------:R-:W-:Y:S01]  /*f070*/  LEA.HI.X.SX32 R17, R17, R2, 0x1, P5 ;  /* 0x0000000211117211 */ /* 0x000fe200028f0eff */
[----:B------:R-:W-:Y:S02]  /*f080*/  IMAD R5, R5, UR4, RZ ;  /* 0x0000000405057c24 */ /* 0x000fe4000f8e02ff */
[----:B------:R-:W-:Y:S01]  /*f090*/  IMAD R4, R4, UR4, RZ ;  /* 0x0000000404047c24 */ /* 0x000fe2000f8e02ff */
[----:B----4-:R-:W-:-:S05]  /*f0a0*/  IADD3 R23, P3, R16, R3, RZ ;  /* 0x0000000310177210 */ /* 0x010fca0007f7e0ff */
[----:B------:R0:W-:Y:S04]  /*f0b0*/  STL [R1+0x1b0], R23 ;  /* 0x0001b01701007387 */ /* 0x0001e80000100800 */
[----:B------:R1:W-:Y:S01]  /*f0c0*/  STL [R1+0x17c], R22 ;  /* 0x00017c1601007387 */ /* 0x0003e20000100800 */
[-C--:B0-----:R-:W-:Y:S02]  /*f0d0*/  IADD3 R23, P2, R15, R3.reuse, RZ ;  /* 0x000000030f177210 */ /* 0x081fe40007f5e0ff */
[----:B-1----:R-:W-:Y:S02]  /*f0e0*/  LEA.HI.X.SX32 R22, R21, R2, 0x1, P1 ;  /* 0x0000000215167211 */ /* 0x002fe400008f0eff */
[-C--:B------:R-:W-:Y:S01]  /*f0f0*/  IADD3 R21, P1, R14, R3.reuse, RZ ;  /* 0x000000030e157210 */ /* 0x080fe20007f3e0ff */
[----:B------:R-:W-:Y:S04]  /*f100*/  STL [R1+0x1b8], R23 ;  /* 0x0001b81701007387 */ /* 0x000fe80000100800 */
[----:B------:R0:W-:Y:S04]  /*f110*/  STL [R1+0x184], R22 ;  /* 0x0001841601007387 */ /* 0x0001e80000100800 */
[----:B------:R1:W-:Y:S04]  /*f120*/  STL [R1+0x1c0], R21 ;  /* 0x0001c01501007387 */ /* 0x0003e80000100800 */
[----:B------:R4:W-:Y:S01]  /*f130*/  STL [R1+0x18c], R20 ;  /* 0x00018c1401007387 */ /* 0x0009e20000100800 */
[----:B0-----:R-:W-:-:S02]  /*f140*/  IADD3 R22, P0, R13, R3, RZ ;  /* 0x000000030d167210 */ /* 0x001fc40007f1e0ff */
[-C--:B-1----:R-:W-:Y:S02]  /*f150*/  LEA.HI.X.SX32 R21, R19, R2.reuse, 0x1, P4 ;  /* 0x0000000213157211 */ /* 0x082fe400020f0eff */
[----:B------:R-:W-:Y:S02]  /*f160*/  LEA.HI.X.SX32 R19, R18, R2, 0x1, P6 ;  /* 0x0000000212137211 */ /* 0x000fe400030f0eff */
[-C--:B----4-:R-:W-:Y:S01]  /*f170*/  IADD3 R20, P4, R12, R3.reuse, RZ ;  /* 0x000000030c147210 */ /* 0x090fe20007f9e0ff */
[----:B------:R-:W-:Y:S01]  /*f180*/  STL [R1+0x1c8], R22 ;  /* 0x0001c81601007387 */ /* 0x000fe20000100800 */
[----:B------:R-:W-:-:S03]  /*f190*/  IADD3 R18, P6, R11, R3, RZ ;  /* 0x000000030b127210 */ /* 0x000fc60007fde0ff */
[----:B------:R-:W-:Y:S04]  /*f1a0*/  STL [R1+0x194], R21 ;  /* 0x0001941501007387 */ /* 0x000fe80000100800 */
[----:B------:R-:W-:Y:S04]  /*f1b0*/  STL [R1+0x1d0], R20 ;  /* 0x0001d01401007387 */ /* 0x000fe80000100800 */
[----:B------:R0:W-:Y:S04]  /*f1c0*/  STL [R1+0x19c], R19 ;  /* 0x00019c1301007387 */ /* 0x0001e80000100800 */
[----:B------:R1:W-:Y:S04]  /*f1d0*/  STL [R1+0x1d8], R18 ;  /* 0x0001d81201007387 */ /* 0x0003e80000100800 */
[----:B------:R4:W-:Y:S01]  /*f1e0*/  STL [R1+0x1a4], R17 ;  /* 0x0001a41101007387 */ /* 0x0009e20000100800 */
[----:B0-----:R-:W-:-:S02]  /*f1f0*/  IADD3 R19, P5, R10, R3, RZ ;  /* 0x000000030a137210 */ /* 0x001fc40007fbe0ff */
[-C--:B-1----:R-:W-:Y:S02]  /*f200*/  LEA.HI.X.SX32 R18, R16, R2.reuse, 0x1, P3 ;  /* 0x0000000210127211 */ /* 0x082fe400018f0eff */
[-C--:B------:R-:W-:Y:S02]  /*f210*/  LEA.HI.X.SX32 R16, R15, R2.reuse, 0x1, P2 ;  /* 0x000000020f107211 */ /* 0x080fe400010f0eff */
[-C--:B----4-:R-:W-:Y:S01]  /*f220*/  IADD3 R17, P3, R9, R3.reuse, RZ ;  /* 0x0000000309117210 */ /* 0x090fe20007f7e0ff */
[----:B------:R-:W-:Y:S01]  /*f230*/  STL [R1+0x1e0], R19 ;  /* 0x0001e01301007387 */ /* 0x000fe20000100800 */
[-C--:B------:R-:W-:Y:S02]  /*f240*/  IADD3 R15, P2, R8, R3.reuse, RZ ;  /* 0x00000003080f7210 */ /* 0x080fe40007f5e0ff */
[----:B------:R-:W-:Y:S01]  /*f250*/  LEA.HI.X.SX32 R14, R14, R2, 0x1, P1 ;  /* 0x000000020e0e7211 */ /* 0x000fe200008f0eff */
        /* <DEDUP_REMOVED lines=35> */
[----:B------:R-:W-:Y:S01]  /*f490*/  STL [R1+0x1f4], R9 ;  /* 0x0001f40901007387 */ /* 0x000fe20000100800 */
[----:B------:R-:W-:-:S03]  /*f4a0*/  LEA.HI.X.SX32 R5, R5, R2, 0x1, P4 ;  /* 0x0000000205057211 */ /* 0x000fc600020f0eff */
[----:B------:R-:W-:Y:S04]  /*f4b0*/  STL [R1+0x230], R8 ;  /* 0x0002300801007387 */ /* 0x000fe80000100800 */
[----:B------:R0:W-:Y:S04]  /*f4c0*/  STL [R1+0x1fc], R7 ;  /* 0x0001fc0701007387 */ /* 0x0001e80000100800 */
[----:B------:R1:W-:Y:S01]  /*f4d0*/  STL [R1+0x238], R6 ;  /* 0x0002380601007387 */ /* 0x0003e20000100800 */
[----:B0-----:R-:W-:-:S03]  /*f4e0*/  IADD3 R7, P4, R82, R3, RZ ;  /* 0x0000000352077210 */ /* 0x001fc60007f9e0ff */
[----:B------:R0:W-:Y:S01]  /*f4f0*/  STL [R1+0x204], R5 ;  /* 0x0002040501007387 */ /* 0x0001e20000100800 */
[----:B-1----:R-:W-:-:S03]  /*f500*/  LEA.HI.X.SX32 R6, R4, R2, 0x1, P6 ;  /* 0x0000000204067211 */ /* 0x002fc600030f0eff */
[----:B------:R-:W-:Y:S01]  /*f510*/  STL [R1+0x240], R7 ;  /* 0x0002400701007387 */ /* 0x000fe20000100800 */
[----:B------:R-:W-:-:S03]  /*f520*/  LEA.HI.X.SX32 R4, R77, R2, 0x1, P5 ;  /* 0x000000024d047211 */ /* 0x000fc600028f0eff */
[----:B------:R1:W-:Y:S01]  /*f530*/  STL [R1+0x20c], R6 ;  /* 0x00020c0601007387 */ /* 0x0003e20000100800 */
[----:B0-----:R-:W-:-:S05]  /*f540*/  IADD3 R5, P6, R83, R3, RZ ;  /* 0x0000000353057210 */ /* 0x001fca0007fde0ff */
[----:B------:R0:W-:Y:S01]  /*f550*/  STL [R1+0x248], R5 ;  /* 0x0002480501007387 */ /* 0x0001e20000100800 */
[----:B-1----:R-:W-:-:S03]  /*f560*/  IADD3 R6, P5, R84, R3, RZ ;  /* 0x0000000354067210 */ /* 0x002fc60007fbe0ff */
[----:B------:R1:W-:Y:S04]  /*f570*/  STL [R1+0x214], R4 ;  /* 0x0002140401007387 */ /* 0x0003e80000100800 */
[----:B------:R-:W-:Y:S01]  /*f580*/  STL [R1+0x250], R6 ;  /* 0x0002500601007387 */ /* 0x000fe20000100800 */
[----:B0-----:R-:W-:-:S03]  /*f590*/  LEA.HI.X.SX32 R5, R78, R2, 0x1, P3 ;  /* 0x000000024e057211 */ /* 0x001fc600018f0eff */
[----:B------:R-:W4:Y:S01]  /*f5a0*/  LDL.LU R16, [R1+0x4] ;  /* 0x0000040001107983 */ /* 0x000f220000300800 */
[----:B-1----:R-:W-:-:S03]  /*f5b0*/  IADD3 R4, P3, R85, R3, RZ ;  /* 0x0000000355047210 */ /* 0x002fc60007f7e0ff */
[----:B------:R0:W-:Y:S04]  /*f5c0*/  STL [R1+0x21c], R5 ;  /* 0x00021c0501007387 */ /* 0x0001e80000100800 */
[----:B------:R1:W-:Y:S04]  /*f5d0*/  STL [R1+0x258], R4 ;  /* 0x0002580401007387 */ /* 0x0003e80000100800 */
[----:B------:R-:W4:Y:S01]  /*f5e0*/  LDL.LU R17, [R1+0x10] ;  /* 0x0000100001117983 */ /* 0x000f220000300800 */
[----:B0-----:R-:W-:Y:S02]  /*f5f0*/  LEA.HI.X.SX32 R5, R79, R2, 0x1, P2 ;  /* 0x000000024f057211 */ /* 0x001fe400010f0eff */
[----:B-1----:R-:W-:-:S03]  /*f600*/  IADD3 R4, P2, R86, R3, RZ ;  /* 0x0000000356047210 */ /* 0x002fc60007f5e0ff */
[----:B------:R0:W-:Y:S04]  /*f610*/  STL [R1+0x224], R5 ;  /* 0x0002240501007387 */ /* 0x0001e80000100800 */
[----:B------:R-:W4:Y:S04]  /*f620*/  LDL.LU R18, [R1+0x1c] ;  /* 0x00001c0001127983 */ /* 0x000f280000300800 */
[----:B------:R1:W-:Y:S01]  /*f630*/  STL [R1+0x260], R4 ;  /* 0x0002600401007387 */ /* 0x0003e20000100800 */
[----:B0-----:R-:W-:-:S03]  /*f640*/  LEA.HI.X.SX32 R5, R80, R2, 0x1, P1 ;  /* 0x0000000250057211 */ /* 0x001fc600008f0eff */
[----:B------:R-:W4:Y:S04]  /*f650*/  LDL.LU R19, [R1+0x20] ;  /* 0x0000200001137983 */ /* 0x000f280000300800 */
[----:B------:R0:W-:Y:S01]  /*f660*/  STL [R1+0x22c], R5 ;  /* 0x00022c0501007387 */ /* 0x0001e20000100800 */
[----:B-1----:R-:W-:-:S03]  /*f670*/  IADD3 R4, P1, R89, R3, RZ ;  /* 0x0000000359047210 */ /* 0x002fc60007f3e0ff */
[----:B------:R-:W4:Y:S01]  /*f680*/  LDL.LU R20, [R1+0x18] ;  /* 0x0000180001147983 */ /* 0x000f220000300800 */
[----:B0-----:R-:W-:-:S03]  /*f690*/  LEA.HI.X.SX32 R5, R81, R2, 0x1, P0 ;  /* 0x0000000251057211 */ /* 0x001fc600000f0eff */
[----:B------:R0:W-:Y:S04]  /*f6a0*/  STL [R1+0x268], R4 ;  /* 0x0002680401007387 */ /* 0x0001e80000100800 */
[----:B------:R-:W4:Y:S04]  /*f6b0*/  LDL.LU R21, [R1+0x14] ;  /* 0x0000140001157983 */ /* 0x000f280000300800 */
[----:B------:R1:W-:Y:S01]  /*f6c0*/  STL [R1+0x234], R5 ;  /* 0x0002340501007387 */ /* 0x0003e20000100800 */
[----:B0-----:R-:W-:-:S03]  /*f6d0*/  IADD3 R4, P0, R90, R3, RZ ;  /* 0x000000035a047210 */ /* 0x001fc60007f1e0ff */
[----:B------:R-:W4:Y:S04]  /*f6e0*/  LDL.LU R22, [R1+0xc] ;  /* 0x00000c0001167983 */ /* 0x000f280000300800 */
[----:B------:R0:W-:Y:S04]  /*f6f0*/  STL [R1+0x270], R4 ;  /* 0x0002700401007387 */ /* 0x0001e80000100800 */
[----:B------:R-:W4:Y:S01]  /*f700*/  LDL.LU R23, [R1+0x8] ;  /* 0x0000080001177983 */ /* 0x000f220000300800 */
[-C--:B-1----:R-:W-:Y:S02]  /*f710*/  LEA.HI.X.SX32 R5, R82, R2.reuse, 0x1, P4 ;  /* 0x0000000252057211 */ /* 0x082fe400020f0eff */
[----:B------:R-:W-:-:S02]  /*f720*/  LEA.HI.X.SX32 R6, R83, R2, 0x1, P6 ;  /* 0x0000000253067211 */ /* 0x000fc400030f0eff */
[-C--:B0-----:R-:W-:Y:S01]  /*f730*/  IADD3 R4, P4, R91, R3.reuse, RZ ;  /* 0x000000035b047210 */ /* 0x081fe20007f9e0ff */
[----:B------:R0:W-:Y:S04]  /*f740*/  STL [R1+0x23c], R5 ;  /* 0x00023c0501007387 */ /* 0x0001e80000100800 */
[----:B------:R1:W-:Y:S04]  /*f750*/  STL [R1+0x278], R4 ;  /* 0x0002780401007387 */ /* 0x0003e80000100800 */
[----:B------:R3:W-:Y:S01]  /*f760*/  STL [R1+0x244], R6 ;  /* 0x0002440601007387 */ /* 0x0007e20000100800 */
[----:B0-----:R-:W-:-:S02]  /*f770*/  IADD3 R5, P6, R92, R3, RZ ;  /* 0x000000035c057210 */ /* 0x001fc40007fde0ff */
[----:B-1----:R-:W-:-:S03]  /*f780*/  LEA.HI.X.SX32 R4, R84, R2, 0x1, P5 ;  /* 0x0000000254047211 */ /* 0x002fc600028f0eff */
[----:B------:R0:W-:Y:S01]  /*f790*/  STL [R1+0x280], R5 ;  /* 0x0002800501007387 */ /* 0x0001e20000100800 */
[----:B---3--:R-:W-:-:S03]  /*f7a0*/  IADD3 R6, P5, R93, R3, RZ ;  /* 0x000000035d067210 */ /* 0x008fc60007fbe0ff */
[----:B------:R1:W-:Y:S01]  /*f7b0*/  STL [R1+0x24c], R4 ;  /* 0x00024c0401007387 */ /* 0x0003e20000100800 */
[----:B------:R-:W-:-:S03]  /*f7c0*/  IMAD R239, R239, UR4, RZ ;  /* 0x00000004efef7c24 */ /* 0x000fc6000f8e02ff */
[----:B------:R3:W-:Y:S01]  /*f7d0*/  STL [R1+0x288], R6 ;  /* 0x0002880601007387 */ /* 0x0007e20000100800 */
[----:B0-----:R-:W-:Y:S02]  /*f7e0*/  LEA.HI.X.SX32 R5, R85, R2, 0x1, P3 ;  /* 0x0000000255057211 */ /* 0x001fe400018f0eff */
[----:B-1----:R-:W-:-:S03]  /*f7f0*/  IADD3 R4, P3, R94, R3, RZ ;  /* 0x000000035e047210 */ /* 0x002fc60007f7e0ff */
[----:B------:R0:W-:Y:S01]  /*f800*/  STL [R1+0x254], R5 ;  /* 0x0002540501007387 */ /* 0x0001e20000100800 */
[----:B---3--:R-:W-:-:S03]  /*f810*/  LEA.HI.X.SX32 R6, R86, R2, 0x1, P2 ;  /* 0x0000000256067211 */ /* 0x008fc600010f0eff */
[----:B------:R1:W-:Y:S01]  /*f820*/  STL [R1+0x290], R4 ;  /* 0x0002900401007387 */ /* 0x0003e20000100800 */
[----:B------:R-:W-:-:S03]  /*f830*/  IMAD R243, R243, UR4, RZ ;  /* 0x00000004f3f37c24 */ /* 0x000fc6000f8e02ff */
[----:B------:R3:W-:Y:S01]  /*f840*/  STL [R1+0x25c], R6 ;  /* 0x00025c0601007387 */ /* 0x0007e20000100800 */
[----:B0-----:R-:W-:Y:S02]  /*f850*/  IADD3 R5, P2, R95, R3, RZ ;  /* 0x000000035f057210 */ /* 0x001fe40007f5e0ff */
        /* <DEDUP_REMOVED lines=10> */
[----:B------:R1:W-:Y:S04]  /*f900*/  STL [R1+0x2a8], R4 ;  /* 0x0002a80401007387 */ /* 0x0003e80000100800 */
[----:B------:R-:W-:Y:S01]  /*f910*/  STL [R1+0x274], R6 ;  /* 0x0002740601007387 */ /* 0x000fe20000100800 */
[----:B0-----:R-:W-:Y:S02]  /*f920*/  IADD3 R5, P4, R250, R3, RZ ;  /* 0x00000003fa057210 */ /* 0x001fe40007f9e0ff */
[----:B-1----:R-:W-:-:S03]  /*f930*/  LEA.HI.X.SX32 R4, R92, R2, 0x1, P6 ;  /* 0x000000025c047211 */ /* 0x002fc600030f0eff */
[----:B------:R0:W-:Y:S04]  /*f940*/  STL [R1+0x2b0], R5 ;  /* 0x0002b00501007387 */ /* 0x0001e80000100800 */
[----:B------:R1:W-:Y:S01]  /*f950*/  STL [R1+0x27c], R4 ;  /* 0x00027c0401007387 */ /* 0x0003e20000100800 */
[----:B0-----:R-:W-:Y:S01]  /*f960*/  LEA.HI.X.SX32 R5, R93, R2, 0x1, P5 ;  /* 0x000000025d057211 */ /* 0x001fe200028f0eff */
[----:B------:R-:W-:Y:S02]  /*f970*/  IMAD R0, R0, UR4, RZ ;  /* 0x0000000400007c24 */ /* 0x000fe4000f8e02ff */
[----:B--2---:R-:W-:Y:S02]  /*f980*/  IMAD R252, R252, UR4, RZ ;  /* 0x00000004fcfc7c24 */ /* 0x004fe4000f8e02ff */
[----:B------:R-:W-:-:S02]  /*f990*/  IMAD R251, R251, UR4, RZ ;  /* 0x00000004fbfb7c24 */ /* 0x000fc4000f8e02ff */
[----:B------:R-:W-:Y:S02]  /*f9a0*/  IMAD R245, R245, UR4, RZ ;  /* 0x00000004f5f57c24 */ /* 0x000fe4000f8e02ff */
[----:B------:R-:W-:Y:S02]  /*f9b0*/  IMAD R244, R244, UR4, RZ ;  /* 0x00000004f4f47c24 */ /* 0x000fe4000f8e02ff */
[----:B------:R-:W-:Y:S02]  /*f9c0*/  IMAD R242, R242, UR4, RZ ;  /* 0x00000004f2f27c24 */ /* 0x000fe4000f8e02ff */
[----:B------:R-:W-:Y:S02]  /*f9d0*/  IMAD R241, R241, UR4, RZ ;  /* 0x00000004f1f17c24 */ /* 0x000fe4000f8e02ff */
[----:B------:R-:W-:Y:S02]  /*f9e0*/  IMAD R238, R238, UR4, RZ ;  /* 0x00000004eeee7c24 */ /* 0x000fe4000f8e02ff */
        /* <DEDUP_REMOVED lines=11> */
[----:B------:R-:W-:Y:S01]  /*faa0*/  IMAD R106, R106, UR4, RZ ;  /* 0x000000046a6a7c24 */ /* 0x000fe2000f8e02ff */
[----:B----4-:R-:W-:-:S05]  /*fab0*/  IADD3 R6, P6, R16, R3, RZ ;  /* 0x0000000310067210 */ /* 0x010fca0007fde0ff */
[----:B------:R0:W-:Y:S01]  /*fac0*/  STL [R1+0x2b8], R6 ;  /* 0x0002b80601007387 */ /* 0x0001e20000100800 */
[-C--:B-1----:R-:W-:Y:S02]  /*fad0*/  IADD3 R4, P5, R17, R3.reuse, RZ ;  /* 0x0000000311047210 */ /* 0x082fe40007fbe0ff */
[----:B0-----:R-:W-:Y:S01]  /*fae0*/  LEA.HI.X.SX32 R6, R94, R2, 0x1, P3 ;  /* 0x000000025e067211 */ /* 0x001fe200018f0eff */
[----:B------:R0:W-:Y:S04]  /*faf0*/  STL [R1+0x284], R5 ;  /* 0x0002840501007387 */ /* 0x0001e80000100800 */
[----:B------:R1:W-:Y:S04]  /*fb00*/  STL [R1+0x2c0], R4 ;  /* 0x0002c00401007387 */ /* 0x0003e80000100800 */
[----:B------:R2:W-:Y:S01]  /*fb10*/  STL [R1+0x28c], R6 ;  /* 0x00028c0601007387 */ /* 0x0005e20000100800 */
[----:B0-----:R-:W-:-:S02]  /*fb20*/  IADD3 R5, P3, R18, R3, RZ ;  /* 0x0000000312057210 */ /* 0x001fc40007f7e0ff */
[----:B-1----:R-:W-:-:S03]  /*fb30*/  LEA.HI.X.SX32 R4, R95, R2, 0x1, P2 ;  /* 0x000000025f047211 */ /* 0x002fc600010f0eff */
[----:B------:R0:W-:Y:S01]  /*fb40*/  STL [R1+0x2c8], R5 ;  /* 0x0002c80501007387 */ /* 0x0001e20000100800 */
[----:B--2---:R-:W-:-:S03]  /*fb50*/  IADD3 R6, P2, R19, R3, RZ ;  /* 0x0000000313067210 */ /* 0x004fc60007f5e0ff */
[----:B------:R1:W-:Y:S04]  /*fb60*/  STL [R1+0x294], R4 ;  /* 0x0002940401007387 */ /* 0x0003e80000100800 */
[----:B------:R2:W-:Y:S01]  /*fb70*/  STL [R1+0x2d0], R6 ;  /* 0x0002d00601007387 */ /* 0x0005e20000100800 */
[----:B0-----:R-:W-:Y:S02]  /*fb80*/  LEA.HI.X.SX32 R5, R239, R2, 0x1, P1 ;  /* 0x00000002ef057211 */ /* 0x001fe400008f0eff */
[----:B-1----:R-:W-:-:S03]  /*fb90*/  IADD3 R4, P1, R20, R3, RZ ;  /* 0x0000000314047210 */ /* 0x002fc60007f3e0ff */
[----:B------:R0:W-:Y:S01]  /*fba0*/  STL [R1+0x29c], R5 ;  /* 0x00029c0501007387 */ /* 0x0001e20000100800 */
[----:B--2---:R-:W-:-:S03]  /*fbb0*/  LEA.HI.X.SX32 R6, R243, R2, 0x1, P0 ;  /* 0x00000002f3067211 */ /* 0x004fc600000f0eff */
[----:B------:R1:W-:Y:S04]  /*fbc0*/  STL [R1+0x2d8], R4 ;  /* 0x0002d80401007387 */ /* 0x0003e80000100800 */
[----:B------:R2:W-:Y:S01]  /*fbd0*/  STL [R1+0x2a4], R6 ;  /* 0x0002a40601007387 */ /* 0x0005e20000100800 */
[----:B0-----:R-:W-:Y:S02]  /*fbe0*/  IADD3 R5, P0, R21, R3, RZ ;  /* 0x0000000315057210 */ /* 0x001fe40007f1e0ff */
        /* <DEDUP_REMOVED lines=35> */
[-C--:B0-----:R-:W-:Y:S02]  /*fe20*/  IADD3 R5, P6, R241, R3.reuse, RZ ;  /* 0x00000003f1057210 */ /* 0x081fe40007fde0ff */
[----:B-1----:R-:W-:Y:S02]  /*fe30*/  LEA.HI.X.SX32 R4, R0, R2, 0x1, P5 ;  /* 0x0000000200047211 */ /* 0x002fe400028f0eff */
[----:B------:R-:W3:Y:S01]  /*fe40*/  LDL.LU R0, [R1+0xb48] ;  /* 0x000b480001007983 */ /* 0x000ee20000300800 */
[----:B--2---:R-:W-:-:S03]  /*fe50*/  IADD3 R6, P5, R238, R3, RZ ;  /* 0x00000003ee067210 */ /* 0x004fc60007fbe0ff */
[----:B------:R0:W-:Y:S04]  /*fe60*/  STL [R1+0x328], R5 ;  /* 0x0003280501007387 */ /* 0x0001e80000100800 */
        /* <DEDUP_REMOVED lines=42> */
[----:B------:R1:W-:Y:S01]  /*10110*/  STL [R1+0x380], R4 ;  /* 0x0003800401007387 */ /* 0x0003e20000100800 */
[----:B------:R-:W-:-:S03]  /*10120*/  IMAD R107, R107, UR4, RZ ;  /* 0x000000046b6b7c24 */ /* 0x000fc6000f8e02ff */
[----:B------:R2:W-:Y:S01]  /*10130*/  STL [R1+0x34c], R6 ;  /* 0x00034c0601007387 */ /* 0x0005e20000100800 */
[----:B0-----:R-:W-:Y:S02]  /*10140*/  IADD3 R5, P0, R105, R3, RZ ;  /* 0x0000000369057210 */ /* 0x001fe40007f1e0ff */
[----:B-1----:R-:W-:-:S03]  /*10150*/  LEA.HI.X.SX32 R4, R99, R2, 0x1, P4 ;  /* 0x0000000263047211 */ /* 0x002fc600020f0eff */
[----:B------:R0:W-:Y:S01]  /*10160*/  STL [R1+0x388], R5 ;  /* 0x0003880501007387 */ /* 0x0001e20000100800 */
[----:B--2---:R-:W-:-:S03]  /*10170*/  IADD3 R6, P4, R106, R3, RZ ;  /* 0x000000036a067210 */ /* 0x004fc60007f9e0ff */
[----:B------:R1:W-:Y:S01]  /*10180*/  STL [R1+0x354], R4 ;  /* 0x0003540401007387 */ /* 0x0003e20000100800 */
[----:B------:R-:W-:-:S03]  /*10190*/  IMAD R108, R108, UR4, RZ ;  /* 0x000000046c6c7c24 */ /* 0x000fc6000f8e02ff */
[----:B------:R2:W-:Y:S01]  /*101a0*/  STL [R1+0x390], R6 ;  /* 0x0003900601007387 */ /* 0x0005e20000100800 */
[----:B0-----:R-:W-:Y:S01]  /*101b0*/  LEA.HI.X.SX32 R5, R100, R2, 0x1, P6 ;  /* 0x0000000264057211 */ /* 0x001fe200030f0eff */
[----:B------:R-:W-:Y:S01]  /*101c0*/  IMAD R109, R109, UR4, RZ ;  /* 0x000000046d6d7c24 */ /* 0x000fe2000f8e02ff */
        /* <DEDUP_REMOVED lines=730> */
[----:B------:R-:W-:Y:S04]  /*12f70*/  STL [R1+0xa3c], R6 ;  /* 0x000a3c0601007387 */ /* 0x000fe80000100800 */
[----:B------:R-:W2:Y:S01]  /*12f80*/  LDL.LU R21, [R1+0x45c] ;  /* 0x00045c0001157983 */ /* 0x000ea20000300800 */
[----:B------:R-:W-:Y:S01]  /*12f90*/  IMAD R75, R75, UR4, RZ ;  /* 0x000000044b4b7c24 */ /* 0x000fe2000f8e02ff */
[----:B0-----:R-:W-:Y:S01]  /*12fa0*/  LEA.HI.X.SX32 R5, R64, R2, 0x1, P6 ;  /* 0x0000000240057211 */ /* 0x001fe200030f0eff */
[----:B------:R-:W-:-:S03]  /*12fb0*/  IMAD R76, R76, UR4, RZ ;  /* 0x000000044c4c7c24 */ /* 0x000fc6000f8e02ff */
[----:B-1----:R-:W-:Y:S01]  /*12fc0*/  IADD3 R4, P6, R75, R3, RZ ;  /* 0x000000034b047210 */ /* 0x002fe20007fde0ff */
[----:B------:R0:W-:Y:S01]  /*12fd0*/  STL [R1+0xa0c], R5 ;  /* 0x000a0c0501007387 */ /* 0x0001e20000100800 */
[----:B------:R-:W-:-:S03]  /*12fe0*/  IMAD R249, R249, UR4, RZ ;  /* 0x00000004f9f97c24 */ /* 0x000fc6000f8e02ff */
[----:B------:R1:W-:Y:S01]  /*12ff0*/  STL [R1+0xa40], R4 ;  /* 0x000a400401007387 */ /* 0x0003e20000100800 */
[-C--:B0-----:R-:W-:Y:S02]  /*13000*/  LEA.HI.X.SX32 R5, R66, R2.reuse, 0x1, P5 ;  /* 0x0000000242057211 */ /* 0x081fe400028f0eff */
[-C--:B------:R-:W-:Y:S01]  /*13010*/  IADD3 R6, P5, R76, R3.reuse, RZ ;  /* 0x000000034c067210 */ /* 0x080fe20007fbe0ff */
[----:B------:R-:W-:Y:S01]  /*13020*/  IMAD R246, R246, UR4, RZ ;  /* 0x00000004f6f67c24 */ /* 0x000fe2000f8e02ff */
[----:B-1----:R-:W-:Y:S01]  /*13030*/  LEA.HI.X.SX32 R4, R67, R2, 0x1, P3 ;  /* 0x0000000243047211 */ /* 0x002fe200018f0eff */
[----:B------:R0:W-:Y:S01]  /*13040*/  STL [R1+0xa14], R5 ;  /* 0x000a140501007387 */ /* 0x0001e20000100800 */
[----:B------:R-:W1:Y:S01]  /*13050*/  S2R R23, SR_TID.X ;  /* 0x0000000000177919 */ /* 0x000e620000002100 */
[----:B------:R-:W-:Y:S01]  /*13060*/  IMAD R247, R247, UR4, RZ ;  /* 0x00000004f7f77c24 */ /* 0x000fe2000f8e02ff */
[----:B0-----:R-:W-:Y:S01]  /*13070*/  IADD3 R5, P3, R249, R3, RZ ;  /* 0x00000003f9057210 */ /* 0x001fe20007f7e0ff */
[----:B------:R0:W-:Y:S01]  /*13080*/  STL [R1+0xa44], R6 ;  /* 0x000a440601007387 */ /* 0x0001e20000100800 */
[----:B------:R-:W-:-:S03]  /*13090*/  IMAD R248, R248, UR4, RZ ;  /* 0x00000004f8f87c24 */ /* 0x000fc6000f8e02ff */
[----:B------:R4:W-:Y:S04]  /*130a0*/  STL [R1+0xa1c], R4 ;  /* 0x000a1c0401007387 */ /* 0x0009e80000100800 */
[----:B------:R3:W-:Y:S01]  /*130b0*/  STL [R1+0xa48], R5 ;  /* 0x000a480501007387 */ /* 0x0007e20000100800 */
[-C--:B0-----:R-:W-:Y:S01]  /*130c0*/  LEA.HI.X.SX32 R6, R69, R2.reuse, 0x1, P2 ;  /* 0x0000000245067211 */ /* 0x081fe200010f0eff */
[----:B------:R-:W0:Y:S01]  /*130d0*/  S2R R22, SR_TID.X ;  /* 0x0000000000167919 */ /* 0x000e220000002100 */
[-C--:B----4-:R-:W-:Y:S02]  /*130e0*/  IADD3 R4, P2, R246, R3.reuse, RZ ;  /* 0x00000003f6047210 */ /* 0x090fe40007f5e0ff */
[----:B---3--:R-:W-:Y:S01]  /*130f0*/  LEA.HI.X.SX32 R5, R70, R2, 0x1, P1 ;  /* 0x0000000246057211 */ /* 0x008fe200008f0eff */
[----:B------:R3:W-:Y:S04]  /*13100*/  STL [R1+0xa24], R6 ;  /* 0x000a240601007387 */ /* 0x0007e80000100800 */
[----:B------:R4:W-:Y:S04]  /*13110*/  STL [R1+0xa4c], R4 ;  /* 0x000a4c0401007387 */ /* 0x0009e80000100800 */
[----:B------:R1:W-:Y:S01]  /*13120*/  STL [R1+0xa2c], R5 ;  /* 0x000a2c0501007387 */ /* 0x0003e20000100800 */
[----:B---3--:R-:W-:-:S02]  /*13130*/  IADD3 R6, P1, R247, R3, RZ ;  /* 0x00000003f7067210 */ /* 0x008fc40007f3e0ff */
[----:B----4-:R-:W-:-:S03]  /*13140*/  LEA.HI.X.SX32 R4, R72, R2, 0x1, P0 ;  /* 0x0000000248047211 */ /* 0x010fc600000f0eff */
[----:B------:R-:W-:Y:S01]  /*13150*/  STL [R1+0xa50], R6 ;  /* 0x000a500601007387 */ /* 0x000fe20000100800 */
[----:B-1----:R-:W-:Y:S02]  /*13160*/  IADD3 R5, P0, R248, R3, RZ ;  /* 0x00000003f8057210 */ /* 0x002fe40007f1e0ff */
[-C--:B------:R-:W-:Y:S01]  /*13170*/  LEA.HI.X.SX32 R3, R73, R2.reuse, 0x1, P4 ;  /* 0x0000000249037211 */ /* 0x080fe200020f0eff */
[----:B------:R1:W-:Y:S04]  /*13180*/  STL [R1+0xa34], R4 ;  /* 0x000a340401007387 */ /* 0x0003e80000100800 */
[----:B------:R3:W-:Y:S04]  /*13190*/  STL [R1+0x65c], R5 ;  /* 0x00065c0501007387 */ /* 0x0007e80000100800 */
[----:B------:R4:W-:Y:S01]  /*131a0*/  STL [R1+0x454], R3 ;  /* 0x0004540301007387 */ /* 0x0009e20000100800 */
[----:B-1----:R-:W-:-:S02]  /*131b0*/  LEA.HI.X.SX32 R4, R75, R2, 0x1, P6 ;  /* 0x000000024b047211 */ /* 0x002fc400030f0eff */
[----:B---3--:R-:W-:-:S03]  /*131c0*/  LEA.HI.X.SX32 R5, R76, R2, 0x1, P5 ;  /* 0x000000024c057211 */ /* 0x008fc600028f0eff */
[----:B------:R1:W-:Y:S01]  /*131d0*/  STL [R1+0x648], R4 ;  /* 0x0006480401007387 */ /* 0x0003e20000100800 */
[----:B----4-:R-:W-:-:S03]  /*131e0*/  LEA.HI.X.SX32 R3, R249, R2, 0x1, P3 ;  /* 0x00000002f9037211 */ /* 0x010fc600018f0eff */
[----:B------:R-:W-:Y:S04]  /*131f0*/  STL [R1+0x64c], R5 ;  /* 0x00064c0501007387 */ /* 0x000fe80000100800 */
[----:B------:R3:W-:Y:S01]  /*13200*/  STL [R1+0x650], R3 ;  /* 0x0006500301007387 */ /* 0x0007e20000100800 */
[-C--:B-1----:R-:W-:Y:S02]  /*13210*/  LEA.HI.X.SX32 R4, R246, R2.reuse, 0x1, P2 ;  /* 0x00000002f6047211 */ /* 0x082fe400010f0eff */
[-C--:B---3--:R-:W-:Y:S02]  /*13220*/  LEA.HI.X.SX32 R3, R247, R2.reuse, 0x1, P1 ;  /* 0x00000002f7037211 */ /* 0x088fe400008f0eff */
[----:B------:R-:W-:Y:S01]  /*13230*/  LEA.HI.X.SX32 R2, R248, R2, 0x1, P0 ;  /* 0x00000002f8027211 */ /* 0x000fe200000f0eff */
[----:B------:R-:W-:Y:S04]  /*13240*/  STL [R1+0x654], R4 ;  /* 0x0006540401007387 */ /* 0x000fe80000100800 */
[----:B------:R-:W-:Y:S01]  /*13250*/  STL [R1+0x658], R3 ;  /* 0x0006580301007387 */ /* 0x000fe20000100800 */
[----:B------:R-:W-:-:S03]  /*13260*/  SHF.R.U32.HI R242, RZ, 0x6, R23 ;  /* 0x00000006fff27819 */ /* 0x000fc60000011617 */
[----:B------:R1:W-:Y:S01]  /*13270*/  STL [R1+0x458], R2 ;  /* 0x0004580201007387 */ /* 0x0003e20000100800 */
[----:B0-----:R-:W-:Y:S02]  /*13280*/  LOP3.LUT R22, R22, 0x3f, RZ, 0xc0, !PT ;  /* 0x0000003f16167812 */ /* 0x001fe400078ec0ff */
[----:B------:R-:W-:Y:S01]  /*13290*/  SGXT.U32 R242, R242, 0x1 ;  /* 0x00000001f2f2781a */ /* 0x000fe20000000000 */
[----:B-1----:R-:W-:-:S05]  /*132a0*/  IMAD.SHL.U32 R2, R23, 0x10, RZ ;  /* 0x0000001017027824 */ /* 0x002fca00078e00ff */
[----:B------:R-:W-:Y:S01]  /*132b0*/  LOP3.LUT R3, R2, 0x70, RZ, 0xc0, !PT ;  /* 0x0000007002037812 */ /* 0x000fe200078ec0ff */
[----:B------:R-:W-:-:S04]  /*132c0*/  IMAD.WIDE R12, R242, UR17, RZ ;  /* 0x00000011f20c7c25 */ /* 0x000fc8000f8e02ff */
[----:B------:R0:W-:Y:S01]  /*132d0*/  STL [R1+0xb3c], R3 ;  /* 0x000b3c0301007387 */ /* 0x0001e20000100800 */
[----:B------:R-:W-:Y:S02]  /*132e0*/  IMAD R9, R22, 0x80, R3 ;  /* 0x0000008016097824 */ /* 0x000fe400078e0203 */
[----:B--2---:R-:W-:-:S05]  /*132f0*/  IMAD R2, R21, UR10, RZ ;  /* 0x0000000a15027c24 */ /* 0x004fca000f8e02ff */
[----:B0-----:R-:W-:-:S04]  /*13300*/  IADD3 R3, P0, R2, UR12, RZ ;  /* 0x0000000c02037c10 */ /* 0x001fc8000ff1e0ff */
[----:B------:R-:W-:Y:S02]  /*13310*/  LEA.HI.X.SX32 R2, R2, UR13, 0x1, P0 ;  /* 0x0000000d02027c11 */ /* 0x000fe400080f0eff */
[----:B------:R-:W-:-:S05]  /*13320*/  IADD3 R14, P0, R12, R3, RZ ;  /* 0x000000030c0e7210 */ /* 0x000fca0007f1e0ff */
[----:B------:R-:W-:Y:S01]  /*13330*/  STL [R1+0x644], R14 ;  /* 0x0006440e01007387 */ /* 0x000fe20000100800 */
[----:B------:R-:W-:-:S03]  /*13340*/  IMAD.X R12, R13, 0x1, R2, P0 ;  /* 0x000000010d0c7824 */ /* 0x000fc600000e0602 */
[----:B------:R-:W2:Y:S04]  /*13350*/  LDL.LU R244, [R1+0x46c] ;  /* 0x00046c0001f47983 */ /* 0x000ea80000300800 */
[----:B------:R-:W3:Y:S04]  /*13360*/  LDL.LU R245, [R1+0x474] ;  /* 0x0004740001f57983 */ /* 0x000ee80000300800 */
[----:B------:R-:W-:Y:S04]  /*13370*/  STL [R1+0x640], R12 ;  /* 0x0006400c01007387 */ /* 0x000fe80000100800 */
[----:B------:R-:W4:Y:S04]  /*13380*/  LDL.LU R251, [R1+0x440] ;  /* 0x0004400001fb7983 */ /* 0x000f280000300800 */
[----:B------:R-:W4:Y:S04]  /*13390*/  LDL.LU R252, [R1+0x43c] ;  /* 0x00043c0001fc7983 */ /* 0x000f280000300800 */
[----:B------:R-:W4:Y:S04]  /*133a0*/  LDL.LU R250, [R1+0x444] ;  /* 0x0004440001fa7983 */ /* 0x000f280000300800 */
[----:B------:R-:W4:Y:S01]  /*133b0*/  LDL.LU R243, [R1+0x448] ;  /* 0x0004480001f37983 */ /* 0x000f220000300800 */
[----:B------:R-:W-:-:S02]  /*133c0*/  UIMAD UR10, UR16, UR17, URZ ;  /* 0x00000011100a72a4 */ /* 0x000fc4000f8e023f */
[----:B------:R-:W-:Y:S02]  /*133d0*/  UIMAD UR11, UR19, UR17, URZ ;  /* 0x00000011130b72a4 */ /* 0x000fe4000f8e023f */
[----:B------:R-:W-:Y:S02]  /*133e0*/  UIMAD UR12, UR30, UR17, URZ ;  /* 0x000000111e0c72a4 */ /* 0x000fe4000f8e023f */
[----:B------:R-:W-:Y:S01]  /*133f0*/  UIMAD UR13, UR31, UR17, URZ ;  /* 0x000000111f0d72a4 */ /* 0x000fe2000f8e023f */
[C---:B------:R-:W-:Y:S01]  /*13400*/  IADD3 R152, P0, R3.reuse, UR10, RZ ;  /* 0x0000000a03987c10 */ /* 0x040fe2000ff1e0ff */
[----:B------:R-:W-:Y:S01]  /*13410*/  UIMAD UR15, UR32, UR17, URZ ;  /* 0x00000011200f72a4 */ /* 0x000fe2000f8e023f */
[C---:B------:R-:W-:Y:S01]  /*13420*/  IADD3 R154, P6, R3.reuse, UR11, RZ ;  /* 0x0000000b039a7c10 */ /* 0x040fe2000ffde0ff */
[----:B------:R-:W-:Y:S01]  /*13430*/  UIMAD UR20, UR33, UR17, URZ ;  /* 0x00000011211472a4 */ /* 0x000fe2000f8e023f */
[----:B------:R-:W-:Y:S01]  /*13440*/  IADD3 R153, P2, R3, UR12, RZ ;  /* 0x0000000c03997c10 */ /* 0x000fe2000ff5e0ff */
[----:B------:R0:W-:Y:S01]  /*13450*/  STL [R1+0x460], R152 ;  /* 0x0004609801007387 */ /* 0x0001e20000100800 */
[----:B------:R-:W-:Y:S01]  /*13460*/  UIMAD UR21, UR34, UR17, URZ ;  /* 0x00000011221572a4 */ /* 0x000fe2000f8e023f */
[----:B------:R-:W-:Y:S01]  /*13470*/  IMAD.U32 R16, RZ, RZ, UR10 ;  /* 0x0000000aff107e24 */ /* 0x000fe2000f8e00ff */
[----:B------:R-:W-:Y:S01]  /*13480*/  LOP3.LUT R9, R9, R242, RZ, 0xfc, !PT ;  /* 0x000000f209097212 */ /* 0x000fe200078efcff */
[----:B------:R1:W-:Y:S01]  /*13490*/  STL [R1+0x4a0], R154 ;  /* 0x0004a09a01007387 */ /* 0x0003e20000100800 */
[----:B------:R-:W-:Y:S01]  /*134a0*/  IMAD.U32 R17, RZ, RZ, UR11 ;  /* 0x0000000bff117e24 */ /* 0x000fe2000f8e00ff */
[----:B0-----:R-:W-:-:S02]  /*134b0*/  IADD3 R152, P1, R3, UR13, RZ ;  /* 0x0000000d03987c10 */ /* 0x001fc4000ff3e0ff */
[----:B------:R0:W-:Y:S01]  /*134c0*/  STL [R1+0x4e0], R153 ;  /* 0x0004e09901007387 */ /* 0x0001e20000100800 */
[----:B------:R-:W-:Y:S02]  /*134d0*/  LOP3.LUT R242, R242, 0x7c, RZ, 0xfc, !PT ;  /* 0x0000007cf2f27812 */ /* 0x000fe400078efcff */
[C---:B-1----:R-:W-:Y:S01]  /*134e0*/  IADD3 R154, P4, R3.reuse, UR15, RZ ;  /* 0x0000000f039a7c10 */ /* 0x042fe2000ff9e0ff */
[----:B------:R1:W-:Y:S01]  /*134f0*/  STL [R1+0x520], R152 ;  /* 0x0005209801007387 */ /* 0x0003e20000100800 */
[----:B------:R-:W-:Y:S01]  /*13500*/  UIMAD UR22, UR35, UR17, URZ ;  /* 0x00000011231672a4 */ /* 0x000fe2000f8e023f */
[----:B------:R-:W-:Y:S01]  /*13510*/  IMAD.U32 R18, RZ, RZ, UR12 ;  /* 0x0000000cff127e24 */ /* 0x000fe2000f8e00ff */
[C---:B0-----:R-:W-:Y:S01]  /*13520*/  IADD3 R153, P5, R3.reuse, UR20, RZ ;  /* 0x0000001403997c10 */ /* 0x041fe2000ffbe0ff */
[----:B------:R-:W-:Y:S01]  /*13530*/  STL [R1+0x560], R154 ;  /* 0x0005609a01007387 */ /* 0x000fe20000100800 */
[-C--:B-1----:R-:W-:Y:S02]  /*13540*/  LEA.HI.X.SX32 R152, R16, R2.reuse, 0x1, P0 ;  /* 0x0000000210987211 */ /* 0x082fe400000f0eff */
[----:B------:R-:W-:Y:S01]  /*13550*/  IADD3 R16, P3, R3, UR21, RZ ;  /* 0x0000001503107c10 */ /* 0x000fe2000ff7e0ff */
[----:B------:R-:W-:Y:S01]  /*13560*/  STL [R1+0x5a0], R153 ;  /* 0x0005a09901007387 */ /* 0x000fe20000100800 */
[----:B------:R-:W-:Y:S01]  /*13570*/  LEA.HI.X.SX32 R17, R17, R2, 0x1, P6 ;  /* 0x0000000211117211 */ /* 0x000fe200030f0eff */
[----:B------:R-:W-:-:S02]  /*13580*/  IMAD R242, R242, UR17, RZ ;  /* 0x00000011f2f27c24 */ /* 0x000fc4000f8e02ff */
[----:B------:R-:W-:Y:S01]  /*13590*/  STL [R1+0x45c], R152 ;  /* 0x00045c9801007387 */ /* 0x000fe20000100800 */
[----:B------:R-:W-:Y:S01]  /*135a0*/  IMAD.U32 R19, RZ, RZ, UR13 ;  /* 0x0000000dff137e24 */ /* 0x000fe2000f8e00ff */
[----:B------:R-:W-:Y:S02]  /*135b0*/  LEA.HI.X.SX32 R18, R18, R2, 0x1, P2 ;  /* 0x0000000212127211 */ /* 0x000fe400010f0eff */
[----:B------:R0:W-:Y:S01]  /*135c0*/  STL [R1+0x5e0], R16 ;  /* 0x0005e01001007387 */ /* 0x0001e20000100800 */
[----:B------:R-:W-:-:S03]  /*135d0*/  IMAD.U32 R20, RZ, RZ, UR15 ;  /* 0x0000000fff147e24 */ /* 0x000fc6000f8e00ff */
[----:B------:R1:W-:Y:S01]  /*135e0*/  STL [R1+0x49c], R17 ;  /* 0x00049c1101007387 */ /* 0x0003e20000100800 */
[----:B0-----:R-:W-:Y:S02]  /*135f0*/  IADD3 R16, P0, R3, UR22, RZ ;  /* 0x0000001603107c10 */ /* 0x001fe4000ff1e0ff */
[----:B-1----:R-:W-:-:S03]  /*13600*/  IADD3 R17, P2, R242, R3, RZ ;  /* 0x00000003f2117210 */ /* 0x002fc60007f5e0ff */
[----:B------:R0:W-:Y:S01]  /*13610*/  STL [R1+0x620], R16 ;  /* 0x0006201001007387 */ /* 0x0001e20000100800 */
[----:B------:R-:W-:-:S03]  /*13620*/  IMAD.U32 R21, RZ, RZ, UR20 ;  /* 0x00000014ff157e24 */ /* 0x000fc6000f8e00ff */
[----:B------:R-:W-:Y:S04]  /*13630*/  STL [R1+0x4dc], R18 ;  /* 0x0004dc1201007387 */ /* 0x000fe80000100800 */
[----:B------:R1:W-:Y:S01]  /*13640*/  STL [R1+0x468], R17 ;  /* 0x0004681101007387 */ /* 0x0003e20000100800 */
[----:B0-----:R-:W-:Y:S01]  /*13650*/  LEA.HI.X.SX32 R16, R19, R2, 0x1, P1 ;  /* 0x0000000213107211 */ /* 0x001fe200008f0eff */
[----:B------:R-:W-:-:S04]  /*13660*/  IMAD.U32 R22, RZ, RZ, UR21 ;  /* 0x00000015ff167e24 */ /* 0x000fc8000f8e00ff */
[----:B------:R3:W-:Y:S01]  /*13670*/  STL [R1+0x51c], R16 ;  /* 0x00051c1001007387 */ /* 0x0007e20000100800 */
[-C--:B-1----:R-:W-:Y:S01]  /*13680*/  LEA.HI.X.SX32 R17, R20, R2.reuse, 0x1, P4 ;  /* 0x0000000214117211 */ /* 0x082fe200020f0eff */
[----:B------:R-:W-:Y:S01]  /*13690*/  IMAD.U32 R23, RZ, RZ, UR22 ;  /* 0x00000016ff177e24 */ /* 0x000fe2000f8e00ff */
[----:B------:R-:W-:Y:S01]  /*136a0*/  LEA.HI.X.SX32 R19, R22, R2, 0x1, P3 ;  /* 0x0000000216137211 */ /* 0x000fe200018f0eff */
[----:B------:R-:W-:-:S04]  /*136b0*/  IMAD R239, RZ, RZ, -UR17 ;  /* 0x80000011ffef7e24 */ /* 0x000fc8000f8e02ff */
[----:B------:R-:W-:-:S04]  /*136c0*/  IMAD R4, R239, 0x2, R88 ;  /* 0x00000002ef047824 */ /* 0x000fc800078e0258 */
        /* <DEDUP_REMOVED lines=9> */
[----:B------:R-:W-:Y:S01]  /*13760*/  IMAD R15, R239, 0x2, R14 ;  /* 0x00000002ef0f7824 */ /* 0x000fe200078e020e */
[-C--:B--2---:R-:W-:Y:S02]  /*13770*/  IADD3 R18, P1, R244, R3.reuse, RZ ;  /* 0x00000003f4127210 */ /* 0x084fe40007f3e0ff */
[----:B---3--:R-:W-:-:S03]  /*13780*/  IADD3 R16, P4, R245, R3, RZ ;  /* 0x00000003f5107210 */ /* 0x008fc60007f9e0ff */
[----:B------:R0:W-:Y:S04]  /*13790*/  STL [R1+0x470], R18 ;  /* 0x0004701201007387 */ /* 0x0001e80000100800 */
[----:B------:R4:W-:Y:S01]  /*137a0*/  STL [R1+0x55c], R17 ;  /* 0x00055c1101007387 */ /* 0x0009e20000100800 */
[----:B0-----:R-:W-:-:S03]  /*137b0*/  LEA.HI.X.SX32 R18, R21, R2, 0x1, P5 ;  /* 0x0000000215127211 */ /* 0x001fc600028f0eff */
[----:B------:R-:W-:Y:S01]  /*137c0*/  STL [R1+0x478], R16 ;  /* 0x0004781001007387 */ /* 0x000fe20000100800 */
[----:B----4-:R-:W-:-:S03]  /*137d0*/  IADD3 R17, P5, R251, R3, RZ ;  /* 0x00000003fb117210 */ /* 0x010fc60007fbe0ff */
[----:B------:R0:W-:Y:S04]  /*137e0*/  STL [R1+0x59c], R18 ;  /* 0x00059c1201007387 */ /* 0x0001e80000100800 */
[----:B------:R1:W-:Y:S04]  /*137f0*/  STL [R1+0x480], R17 ;  /* 0x0004801101007387 */ /* 0x0003e80000100800 */
[----:B------:R2:W-:Y:S01]  /*13800*/  STL [R1+0x5dc], R19 ;  /* 0x0005dc1301007387 */ /* 0x0005e20000100800 */
[----:B0-----:R-:W-:Y:S02]  /*13810*/  LEA.HI.X.SX32 R18, R23, R2, 0x1, P0 ;  /* 0x0000000217127211 */ /* 0x001fe400000f0eff */
[----:B-1----:R-:W-:-:S02]  /*13820*/  IADD3 R17, P3, R252, R3, RZ ;  /* 0x00000003fc117210 */ /* 0x002fc40007f7e0ff */
[----:B--2---:R-:W-:-:S03]  /*13830*/  IADD3 R19, P0, R250, R3, RZ ;  /* 0x00000003fa137210 */ /* 0x004fc60007f1e0ff */
[----:B------:R-:W-:Y:S01]  /*13840*/  STL [R1+0x488], R17 ;  /* 0x0004881101007387 */ /* 0x000fe20000100800 */
[----:B------:R-:W-:-:S03]  /*13850*/  LEA.HI.X.SX32 R20, R244, R2, 0x1, P1 ;  /* 0x00000002f4147211 */ /* 0x000fc600008f0eff */
[----:B------:R0:W-:Y:S04]  /*13860*/  STL [R1+0x61c], R18 ;  /* 0x00061c1201007387 */ /* 0x0001e80000100800 */
[----:B------:R1:W-:Y:S01]  /*13870*/  STL [R1+0x490], R19 ;  /* 0x0004901301007387 */ /* 0x0003e20000100800 */
[----:B0-----:R-:W-:Y:S02]  /*13880*/  LEA.HI.X.SX32 R18, R242, R2, 0x1, P2 ;  /* 0x00000002f2127211 */ /* 0x001fe400010f0eff */
[----:B-1----:R-:W-:-:S03]  /*13890*/  IADD3 R19, P2, R243, R3, RZ ;  /* 0x00000003f3137210 */ /* 0x002fc60007f5e0ff */
[----:B------:R-:W-:Y:S04]  /*138a0*/  STL [R1+0x464], R18 ;  /* 0x0004641201007387 */ /* 0x000fe80000100800 */
[----:B------:R0:W-:Y:S04]  /*138b0*/  STL [R1+0x498], R19 ;  /* 0x0004981301007387 */ /* 0x0001e80000100800 */
[----:B------:R1:W-:Y:S01]  /*138c0*/  STL [R1+0x46c], R20 ;  /* 0x00046c1401007387 */ /* 0x0003e20000100800 */
[----:B0-----:R-:W-:Y:S02]  /*138d0*/  IADD3 R19, P1, R0, R3, RZ ;  /* 0x0000000300137210 */ /* 0x001fe40007f3e0ff */
[----:B-1----:R-:W-:-:S02]  /*138e0*/  LEA.HI.X.SX32 R20, R245, R2, 0x1, P4 ;  /* 0x00000002f5147211 */ /* 0x002fc400020f0eff */
[----:B------:R-:W-:Y:S01]  /*138f0*/  IADD3 R21, P4, R87, R3, RZ ;  /* 0x0000000357157210 */ /* 0x000fe20007f9e0ff */
[----:B------:R-:W-:Y:S04]  /*13900*/  STL [R1+0x4a8], R19 ;  /* 0x0004a81301007387 */ /* 0x000fe80000100800 */
[----:B------:R0:W-:Y:S04]  /*13910*/  STL [R1+0x474], R20 ;  /* 0x0004741401007387 */ /* 0x0001e80000100800 */
[----:B------:R1:W-:Y:S01]  /*13920*/  STL [R1+0x4b0], R21 ;  /* 0x0004b01501007387 */ /* 0x0003e20000100800 */
[----:B------:R-:W-:-:S02]  /*13930*/  LEA.HI.X.SX32 R22, R252, R2, 0x1, P3 ;  /* 0x00000002fc167211 */ /* 0x000fc400018f0eff */
[----:B0-----:R-:W-:Y:S02]  /*13940*/  LEA.HI.X.SX32 R20, R251, R2, 0x1, P5 ;  /* 0x00000002fb147211 */ /* 0x001fe400028f0eff */
[----:B-1----:R-:W-:-:S03]  /*13950*/  IADD3 R21, P5, R88, R3, RZ ;  /* 0x0000000358157210 */ /* 0x002fc60007fbe0ff */
[----:B------:R-:W-:Y:S01]  /*13960*/  STL [R1+0x47c], R20 ;  /* 0x00047c1401007387 */ /* 0x000fe20000100800 */
[----:B------:R-:W-:-:S03]  /*13970*/  LEA.HI.X.SX32 R23, R250, R2, 0x1, P0 ;  /* 0x00000002fa177211 */ /* 0x000fc600000f0eff */
[----:B------:R0:W-:Y:S04]  /*13980*/  STL [R1+0x4b8], R21 ;  /* 0x0004b81501007387 */ /* 0x0001e80000100800 */
[----:B------:R1:W-:Y:S01]  /*13990*/  STL [R1+0x484], R22 ;  /* 0x0004841601007387 */ /* 0x0003e20000100800 */
[-C--:B0-----:R-:W-:Y:S02]  /*139a0*/  IADD3 R21, P3, R4, R3.reuse, RZ ;  /* 0x0000000304157210 */ /* 0x081fe40007f7e0ff */
[----:B-1----:R-:W-:-:S03]  /*139b0*/  IADD3 R22, P0, R5, R3, RZ ;  /* 0x0000000305167210 */ /* 0x002fc60007f1e0ff */
[----:B------:R-:W-:Y:S04]  /*139c0*/  STL [R1+0x4c0], R21 ;  /* 0x0004c01501007387 */ /* 0x000fe80000100800 */
[----:B------:R0:W-:Y:S01]  /*139d0*/  STL [R1+0x48c], R23 ;  /* 0x00048c1701007387 */ /* 0x0001e20000100800 */
[----:B------:R-:W-:-:S03]  /*139e0*/  LEA.HI.X.SX32 R152, R0, R2, 0x1, P1 ;  /* 0x0000000200987211 */ /* 0x000fc600008f0eff */
[----:B------:R1:W-:Y:S01]  /*139f0*/  STL [R1+0x4c8], R22 ;  /* 0x0004c81601007387 */ /* 0x0003e20000100800 */
[----:B0-----:R-:W-:Y:S02]  /*13a00*/  LEA.HI.X.SX32 R23, R243, R2, 0x1, P2 ;  /* 0x00000002f3177211 */ /* 0x001fe400010f0eff */
[----:B-1----:R-:W-:-:S03]  /*13a10*/  IADD3 R22, P2, R6, R3, RZ ;  /* 0x0000000306167210 */ /* 0x002fc60007f5e0ff */
[----:B------:R0:W-:Y:S01]  /*13a20*/  STL [R1+0x494], R23 ;  /* 0x0004941701007387 */ /* 0x0001e20000100800 */
[----:B------:R-:W-:-:S03]  /*13a30*/  LEA.HI.X.SX32 R153, R87, R2, 0x1, P4 ;  /* 0x0000000257997211 */ /* 0x000fc600020f0eff */
[----:B------:R1:W5:Y:S04]  /*13a40*/  LDL.LU R0, [R1+0xb44] ;  /* 0x000b440001007983 */ /* 0x0003680000300800 */
[----:B------:R-:W-:Y:S01]  /*13a50*/  STL [R1+0x4d0], R22 ;  /* 0x0004d01601007387 */ /* 0x000fe20000100800 */
[----:B0-----:R-:W-:-:S03]  /*13a60*/  IADD3 R23, P1, R7, R3, RZ ;  /* 0x0000000307177210 */ /* 0x001fc60007f3e0ff */
[----:B------:R0:W-:Y:S01]  /*13a70*/  STL [R1+0x4a4], R152 ;  /* 0x0004a49801007387 */ /* 0x0001e20000100800 */
[----:B------:R-:W-:-:S03]  /*13a80*/  LEA.HI.X.SX32 R154, R88, R2, 0x1, P5 ;  /* 0x00000002589a7211 */ /* 0x000fc600028f0eff */
[----:B------:R-:W-:Y:S01]  /*13a90*/  STL [R1+0x4d8], R23 ;  /* 0x0004d81701007387 */ /* 0x000fe20000100800 */
[----:B0-----:R-:W-:-:S03]  /*13aa0*/  IADD3 R152, P4, R8, R3, RZ ;  /* 0x0000000308987210 */ /* 0x001fc60007f9e0ff */
[----:B------:R0:W-:Y:S04]  /*13ab0*/  STL [R1+0x4ac], R153 ;  /* 0x0004ac9901007387 */ /* 0x0001e80000100800 */
[----:B------:R2:W-:Y:S01]  /*13ac0*/  STL [R1+0x4e8], R152 ;  /* 0x0004e89801007387 */ /* 0x0005e20000100800 */
[----:B0-----:R-:W-:-:S03]  /*13ad0*/  IADD3 R153, P5, R10, R3, RZ ;  /* 0x000000030a997210 */ /* 0x001fc60007fbe0ff */
[----:B------:R-:W-:Y:S01]  /*13ae0*/  STL [R1+0x4b4], R154 ;  /* 0x0004b49a01007387 */ /* 0x000fe20000100800 */
[----:B--2---:R-:W-:-:S03]  /*13af0*/  LEA.HI.X.SX32 R152, R4, R2, 0x1, P3 ;  /* 0x0000000204987211 */ /* 0x004fc600018f0eff */
[----:B------:R0:W-:Y:S04]  /*13b00*/  STL [R1+0x4f0], R153 ;  /* 0x0004f09901007387 */ /* 0x0001e80000100800 */
[----:B------:R2:W-:Y:S01]  /*13b10*/  STL [R1+0x4bc], R152 ;  /* 0x0004bc9801007387 */ /* 0x0005e20000100800 */
[-C--:B0-----:R-:W-:Y:S02]  /*13b20*/  IADD3 R153, P3, R11, R3.reuse, RZ ;  /* 0x000000030b997210 */ /* 0x081fe40007f7e0ff */
[-C--:B--2---:R-:W-:Y:S02]  /*13b30*/  LEA.HI.X.SX32 R152, R5, R2.reuse, 0x1, P0 ;  /* 0x0000000205987211 */ /* 0x084fe400000f0eff */
[----:B------:R-:W-:Y:S01]  /*13b40*/  IADD3 R5, P0, R12, R3, RZ ;  /* 0x000000030c057210 */ /* 0x000fe20007f1e0ff */
[----:B------:R-:W-:Y:S04]  /*13b50*/  STL [R1+0x4f8], R153 ;  /* 0x0004f89901007387 */ /* 0x000fe80000100800 */
[----:B------:R0:W-:Y:S04]  /*13b60*/  STL [R1+0x4c4], R152 ;  /* 0x0004c49801007387 */ /* 0x0001e80000100800 */
[----:B------:R2:W-:Y:S01]  /*13b70*/  STL [R1+0x500], R5 ;  /* 0x0005000501007387 */ /* 0x0005e20000100800 */
[----:B0-----:R-:W-:-:S02]  /*13b80*/  LEA.HI.X.SX32 R152, R6, R2, 0x1, P2 ;  /* 0x0000000206987211 */ /* 0x001fc400010f0eff */
[-C--:B------:R-:W-:Y:S02]  /*13b90*/  IADD3 R6, P2, R13, R3.reuse, RZ ;  /* 0x000000030d067210 */ /* 0x080fe40007f5e0ff */
[----:B--2---:R-:W-:Y:S01]  /*13ba0*/  LEA.HI.X.SX32 R5, R7, R2, 0x1, P1 ;  /* 0x0000000207057211 */ /* 0x004fe200008f0eff */
[----:B------:R-:W-:Y:S01]  /*13bb0*/  STL [R1+0x4cc], R152 ;  /* 0x0004cc9801007387 */ /* 0x000fe20000100800 */
[----:B------:R-:W-:-:S03]  /*13bc0*/  IADD3 R7, P1, R14, R3, RZ ;  /* 0x000000030e077210 */ /* 0x000fc60007f3e0ff */
[----:B------:R0:W-:Y:S04]  /*13bd0*/  STL [R1+0x508], R6 ;  /* 0x0005080601007387 */ /* 0x0001e80000100800 */
[----:B------:R2:W-:Y:S01]  /*13be0*/  STL [R1+0x4d4], R5 ;  /* 0x0004d40501007387 */ /* 0x0005e20000100800 */
[----:B0-----:R-:W-:-:S03]  /*13bf0*/  LEA.HI.X.SX32 R6, R8, R2, 0x1, P4 ;  /* 0x0000000208067211 */ /* 0x001fc600020f0eff */
[----:B------:R0:W-:Y:S01]  /*13c00*/  STL [R1+0x510], R7 ;  /* 0x0005100701007387 */ /* 0x0001e20000100800 */
[----:B--2---:R-:W-:-:S03]  /*13c10*/  IADD3 R5, P4, R15, R3, RZ ;  /* 0x000000030f057210 */ /* 0x004fc60007f9e0ff */
[----:B------:R2:W-:Y:S04]  /*13c20*/  STL [R1+0x4e4], R6 ;  /* 0x0004e40601007387 */ /* 0x0005e80000100800 */
[----:B------:R3:W-:Y:S01]  /*13c30*/  STL [R1+0x518], R5 ;  /* 0x0005180501007387 */ /* 0x0007e20000100800 */
[-C--:B0-----:R-:W-:Y:S01]  /*13c40*/  LEA.HI.X.SX32 R7, R10, R2.reuse, 0x1, P5 ;  /* 0x000000020a077211 */ /* 0x081fe200028f0eff */
[----:B------:R-:W-:Y:S01]  /*13c50*/  IMAD R16, R239, 0x4, R15 ;  /* 0x00000004ef107824 */ /* 0x000fe200078e020f */
[-C--:B--2---:R-:W-:Y:S02]  /*13c60*/  LEA.HI.X.SX32 R6, R12, R2.reuse, 0x1, P0 ;  /* 0x000000020c067211 */ /* 0x084fe400000f0eff */
[----:B---3--:R-:W-:Y:S01]  /*13c70*/  LEA.HI.X.SX32 R5, R11, R2, 0x1, P3 ;  /* 0x000000020b057211 */ /* 0x008fe200018f0eff */
[----:B------:R0:W-:Y:S01]  /*13c80*/  STL [R1+0x4ec], R7 ;  /* 0x0004ec0701007387 */ /* 0x0001e20000100800 */
[----:B------:R-:W-:-:S03]  /*13c90*/  IMAD R17, R239, 0x2, R16 ;  /* 0x00000002ef117824 */ /* 0x000fc600078e0210 */
[----:B------:R2:W-:Y:S01]  /*13ca0*/  STL [R1+0x4f4], R5 ;  /* 0x0004f40501007387 */ /* 0x0005e20000100800 */
[----:B------:R-:W-:-:S03]  /*13cb0*/  IMAD R18, R239, 0x2, R17 ;  /* 0x00000002ef127824 */ /* 0x000fc600078e0211 */
[----:B------:R3:W-:Y:S01]  /*13cc0*/  STL [R1+0x4fc], R6 ;  /* 0x0004fc0601007387 */ /* 0x0007e20000100800 */
[-C--:B0-----:R-:W-:Y:S02]  /*13cd0*/  LEA.HI.X.SX32 R7, R14, R2.reuse, 0x1, P1 ;  /* 0x000000020e077211 */ /* 0x081fe400008f0eff */
[-C--:B--2---:R-:W-:Y:S02]  /*13ce0*/  LEA.HI.X.SX32 R5, R13, R2.reuse, 0x1, P2 ;  /* 0x000000020d057211 */ /* 0x084fe400010f0eff */
[----:B---3--:R-:W-:-:S03]  /*13cf0*/  LEA.HI.X.SX32 R6, R15, R2, 0x1, P4 ;  /* 0x000000020f067211 */ /* 0x008fc600020f0eff */
[----:B------:R-:W-:Y:S01]  /*13d00*/  STL [R1+0x504], R5 ;  /* 0x0005040501007387 */ /* 0x000fe20000100800 */
[----:B------:R-:W-:-:S03]  /*13d10*/  IADD3 R10, P1, R17, R3, RZ ;  /* 0x00000003110a7210 */ /* 0x000fc60007f3e0ff */
[----:B------:R0:W-:Y:S01]  /*13d20*/  STL [R1+0x50c], R7 ;  /* 0x00050c0701007387 */ /* 0x0001e20000100800 */
[----:B------:R-:W-:-:S03]  /*13d30*/  IMAD R19, R239, 0x2, R18 ;  /* 0x00000002ef137824 */ /* 0x000fc600078e0212 */
[----:B------:R2:W-:Y:S01]  /*13d40*/  STL [R1+0x514], R6 ;  /* 0x0005140601007387 */ /* 0x0005e20000100800 */
[-C--:B0-----:R-:W-:Y:S02]  /*13d50*/  IADD3 R7, P0, R16, R3.reuse, RZ ;  /* 0x0000000310077210 */ /* 0x081fe40007f1e0ff */
[----:B--2---:R-:W-:-:S03]  /*13d60*/  IADD3 R6, P2, R18, R3, RZ ;  /* 0x0000000312067210 */ /* 0x004fc60007f5e0ff */
[----:B------:R-:W-:Y:S01]  /*13d70*/  STL [R1+0x528], R7 ;  /* 0x0005280701007387 */ /* 0x000fe20000100800 */
[----:B------:R-:W-:-:S03]  /*13d80*/  LEA.HI.X.SX32 R12, R17, R2, 0x1, P1 ;  /* 0x00000002110c7211 */ /* 0x000fc600008f0eff */
[----:B------:R0:W-:Y:S01]  /*13d90*/  STL [R1+0x530], R10 ;  /* 0x0005300a01007387 */ /* 0x0001e20000100800 */
[----:B------:R-:W-:-:S03]  /*13da0*/  IMAD R20, R239, 0x2, R19 ;  /* 0x00000002ef147824 */ /* 0x000fc600078e0213 */
[----:B------:R2:W-:Y:S01]  /*13db0*/  STL [R1+0x538], R6 ;  /* 0x0005380601007387 */ /* 0x0005e20000100800 */
[-C--:B0-----:R-:W-:Y:S02]  /*13dc0*/  LEA.HI.X.SX32 R10, R16, R2.reuse, 0x1, P0 ;  /* 0x00000002100a7211 */ /* 0x081fe400000f0eff */
[----:B--2---:R-:W-:-:S03]  /*13dd0*/  LEA.HI.X.SX32 R6, R18, R2, 0x1, P2 ;  /* 0x0000000212067211 */ /* 0x004fc600010f0eff */
[----:B------:R-:W-:Y:S01]  /*13de0*/  STL [R1+0x524], R10 ;  /* 0x0005240a01007387 */ /* 0x000fe20000100800 */
[----:B------:R-:W-:-:S03]  /*13df0*/  IMAD R21, R239, 0x2, R20 ;  /* 0x00000002ef157824 */ /* 0x000fc600078e0214 */
[----:B------:R0:W-:Y:S01]  /*13e00*/  STL [R1+0x52c], R12 ;  /* 0x00052c0c01007387 */ /* 0x0001e20000100800 */
[----:B------:R-:W-:-:S03]  /*13e10*/  IMAD R22, R239, 0x2, R21 ;  /* 0x00000002ef167824 */ /* 0x000fc600078e0215 */
[----:B------:R2:W-:Y:S01]  /*13e20*/  STL [R1+0x534], R6 ;  /* 0x0005340601007387 */ /* 0x0005e20000100800 */
[-C--:B------:R-:W-:Y:S02]  /*13e30*/  IADD3 R13, P2, R21, R3.reuse, RZ ;  /* 0x00000003150d7210 */ /* 0x080fe40007f5e0ff */
[-C--:B0-----:R-:W-:Y:S02]  /*13e40*/  IADD3 R12, P0, R19, R3.reuse, RZ ;  /* 0x00000003130c7210 */ /* 0x081fe40007f1e0ff */
[----:B--2---:R-:W-:-:S03]  /*13e50*/  IADD3 R6, P1, R20, R3, RZ ;  /* 0x0000000314067210 */ /* 0x004fc60007f3e0ff */
[----:B------:R-:W-:Y:S01]  /*13e60*/  STL [R1+0x540], R12 ;  /* 0x0005400c01007387 */ /* 0x000fe20000100800 */
[----:B------:R-:W-:-:S03]  /*13e70*/  IMAD R23, R239, 0x4, R22 ;  /* 0x00000004ef177824 */ /* 0x000fc600078e0216 */
[----:B------:R0:W-:Y:S01]  /*13e80*/  STL [R1+0x548], R6 ;  /* 0x0005480601007387 */ /* 0x0001e20000100800 */
[-C--:B------:R-:W-:Y:S01]  /*13e90*/  LEA.HI.X.SX32 R14, R20, R2.reuse, 0x1, P1 ;  /* 0x00000002140e7211 */ /* 0x080fe200008f0eff */
[----:B------:R-:W-:Y:S02]  /*13ea0*/  IMAD R4, R239, 0x2, R23 ;  /* 0x00000002ef047824 */ /* 0x000fe400078e0217 */
[----:B------:R2:W-:Y:S01]  /*13eb0*/  STL [R1+0x550], R13 ;  /* 0x0005500d01007387 */ /* 0x0005e20000100800 */
[-C--:B0-----:R-:W-:Y:S02]  /*13ec0*/  LEA.HI.X.SX32 R6, R19, R2.reuse, 0x1, P0 ;  /* 0x0000000213067211 */ /* 0x081fe400000f0eff */
[----:B--2---:R-:W-:-:S03]  /*13ed0*/  LEA.HI.X.SX32 R13, R21, R2, 0x1, P2 ;  /* 0x00000002150d7211 */ /* 0x004fc600010f0eff */
        /* <DEDUP_REMOVED lines=8> */
[C---:B------:R-:W-:Y:S01]  /*13f60*/  IMAD R24, R239.reuse, 0x2, R25 ;  /* 0x00000002ef187824 */ /* 0x040fe200078e0219 */
[----:B------:R-:W-:Y:S02]  /*13f70*/  LEA.HI.X.SX32 R16, R22, R2, 0x1, P0 ;  /* 0x0000000216107211 */ /* 0x000fe400000f0eff */
[----:B------:R0:W-:Y:S04]  /*13f80*/  STL [R1+0x568], R15 ;  /* 0x0005680f01007387 */ /* 0x0001e80000100800 */
[----:B------:R2:W-:Y:S01]  /*13f90*/  STL [R1+0x570], R13 ;  /* 0x0005700d01007387 */ /* 0x0005e20000100800 */
[----:B------:R-:W-:-:S03]  /*13fa0*/  IMAD R8, R239, 0x2, R24 ;  /* 0x00000002ef087824 */ /* 0x000fc600078e0218 */
[----:B------:R3:W-:Y:S01]  /*13fb0*/  STL [R1+0x554], R16 ;  /* 0x0005541001007387 */ /* 0x0007e20000100800 */
[-C--:B0-----:R-:W-:Y:S02]  /*13fc0*/  LEA.HI.X.SX32 R15, R4, R2.reuse, 0x1, P2 ;  /* 0x00000002040f7211 */ /* 0x081fe400010f0eff */
[----:B--2---:R-:W-:-:S05]  /*13fd0*/  LEA.HI.X.SX32 R13, R23, R2, 0x1, P1 ;  /* 0x00000002170d7211 */ /* 0x004fca00008f0eff */
[----:B------:R0:W-:Y:S01]  /*13fe0*/  STL [R1+0x564], R13 ;  /* 0x0005640d01007387 */ /* 0x0001e20000100800 */
[----:B---3--:R-:W-:-:S03]  /*13ff0*/  IADD3 R16, P1, R24, R3, RZ ;  /* 0x0000000318107210 */ /* 0x008fc60007f3e0ff */
[----:B------:R2:W-:Y:S01]  /*14000*/  STL [R1+0x56c], R15 ;  /* 0x00056c0f01007387 */ /* 0x0005e20000100800 */
[----:B------:R-:W-:Y:S01]  /*14010*/  IMAD R11, R239, 0x2, R8 ;  /* 0x00000002ef0b7824 */ /* 0x000fe200078e0208 */
[-C--:B0-----:R-:W-:Y:S02]  /*14020*/  IADD3 R13, P0, R25, R3.reuse, RZ ;  /* 0x00000003190d7210 */ /* 0x081fe40007f1e0ff */
[----:B--2---:R-:W-:-:S03]  /*14030*/  IADD3 R15, P2, R8, R3, RZ ;  /* 0x00000003080f7210 */ /* 0x004fc60007f5e0ff */
[----:B------:R-:W-:Y:S01]  /*14040*/  STL [R1+0x578], R13 ;  /* 0x0005780d01007387 */ /* 0x000fe20000100800 */
[----:B------:R-:W-:-:S03]  /*14050*/  LEA.HI.X.SX32 R17, R25, R2, 0x1, P0 ;  /* 0x0000000219117211 */ /* 0x000fc600000f0eff */
[----:B------:R0:W-:Y:S01]  /*14060*/  STL [R1+0x580], R16 ;  /* 0x0005801001007387 */ /* 0x0001e20000100800 */
[----:B------:R-:W-:-:S03]  /*14070*/  IMAD R5, R239, 0x2, R11 ;  /* 0x00000002ef057824 */ /* 0x000fc600078e020b */
[----:B------:R2:W-:Y:S01]  /*14080*/  STL [R1+0x588], R15 ;  /* 0x0005880f01007387 */ /* 0x0005e20000100800 */
[C---:B------:R-:W-:Y:S01]  /*14090*/  IMAD R7, R239.reuse, 0x4, R5 ;  /* 0x00000004ef077824 */ /* 0x040fe200078e0205 */
[-C--:B0-----:R-:W-:Y:S02]  /*140a0*/  LEA.HI.X.SX32 R16, R8, R2.reuse, 0x1, P2 ;  /* 0x0000000208107211 */ /* 0x081fe400010f0eff */
[----:B--2---:R-:W-:Y:S01]  /*140b0*/  LEA.HI.X.SX32 R15, R24, R2, 0x1, P1 ;  /* 0x00000002180f7211 */ /* 0x004fe200008f0eff */
[----:B------:R-:W-:Y:S04]  /*140c0*/  STL [R1+0x574], R17 ;  /* 0x0005741101007387 */ /* 0x000fe80000100800 */
[----:B------:R0:W-:Y:S01]  /*140d0*/  STL [R1+0x57c], R15 ;  /* 0x00057c0f01007387 */ /* 0x0001e20000100800 */
[----:B------:R-:W-:-:S03]  /*140e0*/  IMAD R10, R239, 0x2, R7 ;  /* 0x00000002ef0a7824 */ /* 0x000fc600078e0207 */
[----:B------:R2:W-:Y:S01]  /*140f0*/  STL [R1+0x584], R16 ;  /* 0x0005841001007387 */ /* 0x0005e20000100800 */
[-C--:B0-----:R-:W-:Y:S02]  /*14100*/  IADD3 R15, P0, R11, R3.reuse, RZ ;  /* 0x000000030b0f7210 */ /* 0x081fe40007f1e0ff */
[----:B--2---:R-:W-:-:S03]  /*14110*/  IADD3 R16, P1, R5, R3, RZ ;  /* 0x0000000305107210 */ /* 0x004fc60007f3e0ff */
[----:B------:R-:W-:Y:S01]  /*14120*/  STL [R1+0x590], R15 ;  /* 0x0005900f01007387 */ /* 0x000fe20000100800 */
[----:B------:R-:W-:Y:S01]  /*14130*/  IADD3 R17, P2, R7, R3, RZ ;  /* 0x0000000307117210 */ /* 0x000fe20007f5e0ff */
[----:B------:R-:W-:Y:S02]  /*14140*/  IMAD R12, R239, 0x2, R10 ;  /* 0x00000002ef0c7824 */ /* 0x000fe400078e020a */
[----:B------:R0:W-:Y:S01]  /*14150*/  STL [R1+0x598], R16 ;  /* 0x0005981001007387 */ /* 0x0001e20000100800 */
[-C--:B------:R-:W-:Y:S01]  /*14160*/  LEA.HI.X.SX32 R7, R7, R2.reuse, 0x1, P2 ;  /* 0x0000000207077211 */ /* 0x080fe200010f0eff */
[----:B------:R-:W-:Y:S02]  /*14170*/  IMAD R6, R239, 0x2, R12 ;  /* 0x00000002ef067824 */ /* 0x000fe400078e020c */
[----:B------:R-:W-:Y:S01]  /*14180*/  STL [R1+0x5a8], R17 ;  /* 0x0005a81101007387 */ /* 0x000fe20000100800 */
[-C--:B0-----:R-:W-:Y:S02]  /*14190*/  LEA.HI.X.SX32 R16, R11, R2.reuse, 0x1, P0 ;  /* 0x000000020b107211 */ /* 0x081fe400000f0eff */
[----:B------:R-:W-:-:S03]  /*141a0*/  LEA.HI.X.SX32 R11, R5, R2, 0x1, P1 ;  /* 0x00000002050b7211 */ /* 0x000fc600008f0eff */
[----:B------:R0:W-:Y:S04]  /*141b0*/  STL [R1+0x58c], R16 ;  /* 0x00058c1001007387 */ /* 0x0001e80000100800 */
[----:B------:R2:W-:Y:S01]  /*141c0*/  STL [R1+0x594], R11 ;  /* 0x0005940b01007387 */ /* 0x0005e20000100800 */
[----:B------:R-:W-:-:S03]  /*141d0*/  IMAD R14, R239, 0x2, R6 ;  /* 0x00000002ef0e7824 */ /* 0x000fc600078e0206 */
[----:B------:R3:W-:Y:S01]  /*141e0*/  STL [R1+0x5a4], R7 ;  /* 0x0005a40701007387 */ /* 0x0007e20000100800 */
[-C--:B0-----:R-:W-:Y:S02]  /*141f0*/  IADD3 R16, P1, R12, R3.reuse, RZ ;  /* 0x000000030c107210 */ /* 0x081fe40007f3e0ff */
[-C--:B--2---:R-:W-:Y:S02]  /*14200*/  IADD3 R11, P0, R10, R3.reuse, RZ ;  /* 0x000000030a0b7210 */ /* 0x084fe40007f1e0ff */
[----:B---3--:R-:W-:-:S03]  /*14210*/  IADD3 R7, P2, R6, R3, RZ ;  /* 0x0000000306077210 */ /* 0x008fc60007f5e0ff */
[----:B------:R-:W-:Y:S01]  /*14220*/  STL [R1+0x5b0], R11 ;  /* 0x0005b00b01007387 */ /* 0x000fe20000100800 */
[----:B------:R-:W-:-:S03]  /*14230*/  IMAD R4, R239, 0x2, R14 ;  /* 0x00000002ef047824 */ /* 0x000fc600078e020e */
[----:B------:R0:W-:Y:S04]  /*14240*/  STL [R1+0x5b8], R16 ;  /* 0x0005b81001007387 */ /* 0x0001e80000100800 */
[----:B------:R2:W-:Y:S01]  /*14250*/  STL [R1+0x5c0], R7 ;  /* 0x0005c00701007387 */ /* 0x0005e20000100800 */
[----:B------:R-:W-:Y:S01]  /*14260*/  IMAD R13, R239, 0x2, R4 ;  /* 0x00000002ef0d7824 */ /* 0x000fe200078e0204 */
[-C--:B0-----:R-:W-:Y:S02]  /*14270*/  LEA.HI.X.SX32 R16, R10, R2.reuse, 0x1, P0 ;  /* 0x000000020a107211 */ /* 0x081fe400000f0eff */
[-C--:B------:R-:W-:Y:S02]  /*14280*/  LEA.HI.X.SX32 R10, R6, R2.reuse, 0x1, P2 ;  /* 0x00000002060a7211 */ /* 0x080fe400010f0eff */
[----:B--2---:R-:W-:Y:S01]  /*14290*/  LEA.HI.X.SX32 R7, R12, R2, 0x1, P1 ;  /* 0x000000020c077211 */ /* 0x004fe200008f0eff */
[----:B------:R-:W-:Y:S01]  /*142a0*/  STL [R1+0x5ac], R16 ;  /* 0x0005ac1001007387 */ /* 0x000fe20000100800 */
[----:B------:R-:W-:-:S03]  /*142b0*/  IADD3 R12, P2, R13, R3, RZ ;  /* 0x000000030d0c7210 */ /* 0x000fc60007f5e0ff */
[----:B------:R0:W-:Y:S04]  /*142c0*/  STL [R1+0x5b4], R7 ;  /* 0x0005b40701007387 */ /* 0x0001e80000100800 */
[----:B------:R2:W-:Y:S01]  /*142d0*/  STL [R1+0x5bc], R10 ;  /* 0x0005bc0a01007387 */ /* 0x0005e20000100800 */
[-C--:B0-----:R-:W-:Y:S02]  /*142e0*/  IADD3 R7, P0, R14, R3.reuse, RZ ;  /* 0x000000030e077210 */ /* 0x081fe40007f1e0ff */
[----:B--2---:R-:W-:-:S03]  /*142f0*/  IADD3 R10, P1, R4, R3, RZ ;  /* 0x00000003040a7210 */ /* 0x004fc60007f3e0ff */
[----:B------:R-:W-:Y:S01]  /*14300*/  STL [R1+0x5c8], R7 ;  /* 0x0005c80701007387 */ /* 0x000fe20000100800 */
[----:B------:R-:W-:-:S03]  /*14310*/  IMAD R8, R239, 0x4, R13 ;  /* 0x00000004ef087824 */ /* 0x000fc600078e020d */
[----:B------:R0:W-:Y:S01]  /*14320*/  STL [R1+0x5d0], R10 ;  /* 0x0005d00a01007387 */ /* 0x0001e20000100800 */
[----:B------:R-:W-:-:S03]  /*14330*/  IMAD R15, R239, 0x2, R8 ;  /* 0x00000002ef0f7824 */ /* 0x000fc600078e0208 */
[----:B------:R2:W-:Y:S01]  /*14340*/  STL [R1+0x5d8], R12 ;  /* 0x0005d80c01007387 */ /* 0x0005e20000100800 */
[-C--:B0-----:R-:W-:Y:S02]  /*14350*/  LEA.HI.X.SX32 R10, R14, R2.reuse, 0x1, P0 ;  /* 0x000000020e0a7211 */ /* 0x081fe400000f0eff */
[-C--:B--2---:R-:W-:Y:S02]  /*14360*/  LEA.HI.X.SX32 R12, R4, R2.reuse, 0x1, P1 ;  /* 0x00000002040c7211 */ /* 0x084fe400008f0eff */
[----:B------:R-:W-:Y:S01]  /*14370*/  LEA.HI.X.SX32 R4, R13, R2, 0x1, P2 ;  /* 0x000000020d047211 */ /* 0x000fe200010f0eff */
[----:B------:R-:W-:Y:S01]  /*14380*/  STL [R1+0x5c4], R10 ;  /* 0x0005c40a01007387 */ /* 0x000fe20000100800 */
[----:B------:R-:W-:-:S03]  /*14390*/  IMAD R5, R239, 0x2, R15 ;  /* 0x00000002ef057824 */ /* 0x000fc600078e020f */
[----:B------:R0:W-:Y:S04]  /*143a0*/  STL [R1+0x5cc], R12 ;  /* 0x0005cc0c01007387 */ /* 0x0001e80000100800 */
[----:B------:R2:W-:Y:S01]  /*143b0*/  STL [R1+0x5d4], R4 ;  /* 0x0005d40401007387 */ /* 0x0005e20000100800 */
[----:B------:R-:W-:Y:S01]  /*143c0*/  IMAD R11, R239, 0x2, R5 ;  /* 0x00000002ef0b7824 */ /* 0x000fe200078e0205 */
        /* <DEDUP_REMOVED lines=11> */
[----:B------:R-:W-:Y:S01]  /*14480*/  STL [R1+0x5e4], R4 ;  /* 0x0005e40401007387 */ /* 0x000fe20000100800 */
[----:B------:R-:W-:-:S03]  /*14490*/  IMAD R10, R239, 0x2, R7 ;  /* 0x00000002ef0a7824 */ /* 0x000fc600078e0207 */
[----:B------:R0:W-:Y:S04]  /*144a0*/  STL [R1+0x5ec], R8 ;  /* 0x0005ec0801007387 */ /* 0x0001e80000100800 */
[----:B------:R2:W-:Y:S01]  /*144b0*/  STL [R1+0x5f4], R5 ;  /* 0x0005f40501007387 */ /* 0x0005e20000100800 */
[-C--:B0-----:R-:W-:Y:S02]  /*144c0*/  IADD3 R8, P0, R11, R3.reuse, RZ ;  /* 0x000000030b087210 */ /* 0x081fe40007f1e0ff */
[----:B--2---:R-:W-:-:S03]  /*144d0*/  IADD3 R5, P1, R6, R3, RZ ;  /* 0x0000000306057210 */ /* 0x004fc60007f3e0ff */
[----:B------:R-:W-:Y:S01]  /*144e0*/  STL [R1+0x600], R8 ;  /* 0x0006000801007387 */ /* 0x000fe20000100800 */
[----:B------:R-:W-:Y:S01]  /*144f0*/  IMAD R12, R239, 0x4, R10 ;  /* 0x00000004ef0c7824 */ /* 0x000fe200078e020a */
[-C--:B------:R-:W-:Y:S02]  /*14500*/  IADD3 R13, P2, R7, R3.reuse, RZ ;  /* 0x00000003070d7210 */ /* 0x080fe40007f5e0ff */
[----:B------:R0:W-:Y:S01]  /*14510*/  STL [R1+0x608], R5 ;  /* 0x0006080501007387 */ /* 0x0001e20000100800 */
[-C--:B------:R-:W-:Y:S01]  /*14520*/  LEA.HI.X.SX32 R6, R6, R2.reuse, 0x1, P1 ;  /* 0x0000000206067211 */ /* 0x080fe200008f0eff */
[----:B------:R-:W-:Y:S01]  /*14530*/  IMAD R4, R239, 0x2, R12 ;  /* 0x00000002ef047824 */ /* 0x000fe200078e020c */
[-C--:B------:R-:W-:Y:S01]  /*14540*/  LEA.HI.X.SX32 R7, R7, R2.reuse, 0x1, P2 ;  /* 0x0000000207077211 */ /* 0x080fe200010f0eff */
[----:B------:R-:W-:Y:S01]  /*14550*/  STL [R1+0x610], R13 ;  /* 0x0006100d01007387 */ /* 0x000fe20000100800 */
[----:B0-----:R-:W-:Y:S01]  /*14560*/  LEA.HI.X.SX32 R5, R11, R2, 0x1, P0 ;  /* 0x000000020b057211 */ /* 0x001fe200000f0eff */
[----:B------:R-:W-:Y:S01]  /*14570*/  IMAD R8, R239, 0x2, R4 ;  /* 0x00000002ef087824 */ /* 0x000fe200078e0204 */
[----:B------:R-:W-:-:S03]  /*14580*/  IADD3 R11, P1, R12, R3, RZ ;  /* 0x000000030c0b7210 */ /* 0x000fc60007f3e0ff */
[----:B------:R0:W-:Y:S04]  /*14590*/  STL [R1+0x5fc], R5 ;  /* 0x0005fc0501007387 */ /* 0x0001e80000100800 */
[----:B------:R2:W-:Y:S04]  /*145a0*/  STL [R1+0x604], R6 ;  /* 0x0006040601007387 */ /* 0x0005e80000100800 */
[----:B------:R3:W-:Y:S01]  /*145b0*/  STL [R1+0x60c], R7 ;  /* 0x00060c0701007387 */ /* 0x0007e20000100800 */
[----:B0-----:R-:W-:Y:S01]  /*145c0*/  IMAD R5, R239, 0x2, R8 ;  /* 0x00000002ef057824 */ /* 0x001fe200078e0208 */
[----:B--2---:R-:W-:-:S02]  /*145d0*/  IADD3 R6, P0, R10, R3, RZ ;  /* 0x000000030a067210 */ /* 0x004fc40007f1e0ff */
[----:B---3--:R-:W-:-:S03]  /*145e0*/  IADD3 R7, P2, R4, R3, RZ ;  /* 0x0000000304077210 */ /* 0x008fc60007f5e0ff */
[----:B------:R0:W-:Y:S04]  /*145f0*/  STL [R1+0x618], R6 ;  /* 0x0006180601007387 */ /* 0x0001e80000100800 */
[----:B------:R2:W-:Y:S04]  /*14600*/  STL [R1+0x628], R11 ;  /* 0x0006280b01007387 */ /* 0x0005e80000100800 */
[----:B------:R3:W-:Y:S01]  /*14610*/  STL [R1+0x630], R7 ;  /* 0x0006300701007387 */ /* 0x0007e20000100800 */
[----:B0-----:R-:W-:Y:S01]  /*14620*/  IMAD R6, R239, 0x2, R5 ;  /* 0x00000002ef067824 */ /* 0x001fe200078e0205 */
[----:B--2---:R-:W-:-:S02]  /*14630*/  LEA.HI.X.SX32 R11, R10, R2, 0x1, P0 ;  /* 0x000000020a0b7211 */ /* 0x004fc400000f0eff */
[-C--:B------:R-:W-:Y:S02]  /*14640*/  LEA.HI.X.SX32 R10, R12, R2.reuse, 0x1, P1 ;  /* 0x000000020c0a7211 */ /* 0x080fe400008f0eff */
[----:B---3--:R-:W-:Y:S01]  /*14650*/  LEA.HI.X.SX32 R7, R4, R2, 0x1, P2 ;  /* 0x0000000204077211 */ /* 0x008fe200010f0eff */
[----:B------:R0:W-:Y:S01]  /*14660*/  STL [R1+0x614], R11 ;  /* 0x0006140b01007387 */ /* 0x0001e20000100800 */
[----:B------:R-:W-:-:S03]  /*14670*/  IMAD R4, R239, 0x2, R6 ;  /* 0x00000002ef047824 */ /* 0x000fc600078e0206 */
[----:B------:R2:W-:Y:S04]  /*14680*/  STL [R1+0x624], R10 ;  /* 0x0006240a01007387 */ /* 0x0005e80000100800 */
[----:B------:R3:W-:Y:S01]  /*14690*/  STL [R1+0x62c], R7 ;  /* 0x00062c0701007387 */ /* 0x0007e20000100800 */
[-C--:B0-----:R-:W-:Y:S02]  /*146a0*/  IADD3 R11, P0, R8, R3.reuse, RZ ;  /* 0x00000003080b7210 */ /* 0x081fe40007f1e0ff */
[-C--:B--2---:R-:W-:Y:S02]  /*146b0*/  IADD3 R10, P2, R6, R3.reuse, RZ ;  /* 0x00000003060a7210 */ /* 0x084fe40007f5e0ff */
[CC--:B---3--:R-:W-:Y:S02]  /*146c0*/  IADD3 R7, P1, R5.reuse, R3.reuse, RZ ;  /* 0x0000000305077210 */ /* 0x0c8fe40007f3e0ff */
[----:B------:R-:W-:Y:S01]  /*146d0*/  IADD3 R3, P3, R4, R3, RZ ;  /* 0x0000000304037210 */ /* 0x000fe20007f7e0ff */
[----:B------:R-:W-:Y:S01]  /*146e0*/  STL [R1+0x634], R11 ;  /* 0x0006340b01007387 */ /* 0x000fe20000100800 */
[----:B------:R-:W-:-:S03]  /*146f0*/  LEA.HI.X.SX32 R5, R5, R2, 0x1, P1 ;  /* 0x0000000205057211 */ /* 0x000fc600008f0eff */
[----:B------:R0:W-:Y:S04]  /*14700*/  STL [R1+0x638], R7 ;  /* 0x0006380701007387 */ /* 0x0001e80000100800 */
[----:B------:R-:W-:Y:S04]  /*14710*/  STL [R1+0x63c], R10 ;  /* 0x00063c0a01007387 */ /* 0x000fe80000100800 */
[----:B------:R2:W-:Y:S01]  /*14720*/  STL [R1+0x44c], R3 ;  /* 0x00044c0301007387 */ /* 0x0005e20000100800 */
[----:B0-----:R-:W-:-:S05]  /*14730*/  LEA.HI.X.SX32 R7, R8, R2, 0x1, P0 ;  /* 0x0000000208077211 */ /* 0x001fca00000f0eff */
[----:B------:R0:W-:Y:S01]  /*14740*/  STL [R1+0x43c], R7 ;  /* 0x00043c0701007387 */ /* 0x0001e20000100800 */
[-C--:B--2---:R-:W-:Y:S02]  /*14750*/  LEA.HI.X.SX32 R3, R6, R2.reuse, 0x1, P2 ;  /* 0x0000000206037211 */ /* 0x084fe400010f0eff */
[----:B------:R-:W-:Y:S01]  /*14760*/  LEA.HI.X.SX32 R2, R4, R2, 0x1, P3 ;  /* 0x0000000204027211 */ /* 0x000fe200018f0eff */
[----:B------:R2:W-:Y:S04]  /*14770*/  STL [R1+0x444], R5 ;  /* 0x0004440501007387 */ /* 0x0005e80000100800 */
[----:B------:R3:W-:Y:S01]  /*14780*/  STL [R1+0x448], R3 ;  /* 0x0004480301007387 */ /* 0x0007e20000100800 */
[----:B------:R-:W-:-:S03]  /*14790*/  UIADD3 UR9, UR7, 0x8000, URZ ;  /* 0x0000800007097890 */ /* 0x000fc6000fffe03f */
[----:B------:R4:W-:Y:S01]  /*147a0*/  STL [R1+0x440], R2 ;  /* 0x0004400201007387 */ /* 0x0009e20000100800 */
[----:B------:R-:W-:Y:S02]  /*147b0*/  USHF.R.U32.HI UR14, URZ, 0x4, UR7 ;  /* 0x000000043f0e7899 */ /* 0x000fe40008011607 */
[----:B------:R-:W-:Y:S02]  /*147c0*/  USHF.R.U32.HI UR9, URZ, 0x4, UR9 ;  /* 0x000000043f097899 */ /* 0x000fe40008011609 */
[----:B------:R-:W-:Y:S02]  /*147d0*/  USHF.R.S32.HI UR10, URZ, 0x1f, UR8 ;  /* 0x0000001f3f0a7899 */ /* 0x000fe40008011408 */
[----:B------:R-:W-:Y:S02]  /*147e0*/  USGXT.U32 UR14, UR14, 0xe ;  /* 0x0000000e0e0e789a */ /* 0x000fe40008000000 */
[----:B------:R-:W-:Y:S02]  /*147f0*/  USGXT.U32 UR12, UR9, 0xe ;  /* 0x0000000e090c789a */ /* 0x000fe40008000000 */
[----:B------:R-:W-:-:S02]  /*14800*/  ULEA.HI UR10, UR10, UR8, URZ, 0x7 ;  /* 0x000000080a0a7291 */ /* 0x000fc4000f8f383f */
[----:B------:R-:W-:Y:S02]  /*14810*/  UIADD3 UR13, UP1, UR14, 0x2, URZ ;  /* 0x000000020e0d7890 */ /* 0x000fe4000ff3e03f */
[----:B------:R-:W-:Y:S01]  /*14820*/  UIADD3 UR8, UP0, UR12, 0x2, URZ ;  /* 0x000000020c087890 */ /* 0x000fe2000ff1e03f */
[----:B------:R-:W-:Y:S01]  /*14830*/  UMOV UR5, URZ ;  /* 0x0000003f00057c82 */ /* 0x000fe20008000000 */
[----:B------:R-:W-:Y:S01]  /*14840*/  UMOV UR6, URZ ;  /* 0x0000003f00067c82 */ /* 0x000fe20008000000 */
[----:B------:R-:W-:Y:S01]  /*14850*/  USHF.L.U32 UR17, UR17, 0x7, URZ ;  /* 0x0000000711117899 */ /* 0x000fe2000800063f */
[----:B------:R-:W-:Y:S01]  /*14860*/  CS2R R24, SRZ ;  /* 0x0000000000187805 */ /* 0x000fe2000001ff00 */
[----:B------:R-:W-:Y:S01]  /*14870*/  USHF.L.U32 UR18, UR18, 0x7, URZ ;  /* 0x0000000712127899 */ /* 0x000fe2000800063f */
[----:B------:R-:W-:Y:S01]  /*14880*/  CS2R R26, SRZ ;  /* 0x00000000001a7805 */ /* 0x000fe2000001ff00 */
[----:B------:R-:W-:Y:S01]  /*14890*/  UIADD3.X UR11, UR6, 0x40000040, URZ, UP1, !UPT ;  /* 0x40000040060b7890 */ /* 0x000fe20008ffe43f */
[----:B------:R-:W-:Y:S01]  /*148a0*/  CS2R R28, SRZ ;  /* 0x00000000001c7805 */ /* 0x000fe2000001ff00 */
[----:B------:R-:W-:Y:S01]  /*148b0*/  UIADD3.X UR9, UR5, 0x40000040, URZ, UP0, !UPT ;  /* 0x4000004005097890 */ /* 0x000fe200087fe43f */
        /* <DEDUP_REMOVED lines=39> */
[----:B------:R-:W-:Y:S01]  /*14b30*/  CS2R R108, SRZ ;  /* 0x00000000006c7805 */ /* 0x000fe2000001ff00 */
[----:B------:R-:W-:Y:S01]  /*14b40*/  USHF.R.S32.HI UR5, URZ, 0x7, UR10 ;  /* 0x000000073f057899 */ /* 0x000fe2000801140a */
[----:B------:R-:W-:Y:S02]  /*14b50*/  IMAD.MOV.U32 R110, RZ, RZ, RZ ;  /* 0x000000ffff6e7224 */ /* 0x000fe400078e00ff */
[----:B------:R-:W-:Y:S01]  /*14b60*/  UMOV UR10, UR13 ;  /* 0x0000000d000a7c82 */ /* 0x000fe20008000000 */
[----:B------:R-:W-:Y:S01]  /*14b70*/  UMOV UR4, URZ ;  /* 0x0000003f00047c82 */ /* 0x000fe20008000000 */
[----:B------:R-:W-:-:S02]  /*14b80*/  USHF.R.S32.HI UR36, URZ, 0x1f, UR17 ;  /* 0x0000001f3f247899 */ /* 0x000fc40008011411 */
[----:B------:R-:W-:Y:S02]  /*14b90*/  USHF.R.S32.HI UR37, URZ, 0x1f, UR18 ;  /* 0x0000001f3f257899 */ /* 0x000fe40008011412 */
[----:B------:R-:W-:Y:S02]  /*14ba0*/  UIADD3.64 UR22, UR10, 0x2, URZ ;  /* 0x000000020a167897 */ /* 0x000fe4000fffe03f */
[----:B------:R-:W-:Y:S02]  /*14bb0*/  UIADD3.64 UR26, UR10, 0x4, URZ ;  /* 0x000000040a1a7897 */ /* 0x000fe4000fffe03f */
[----:B------:R-:W-:Y:S01]  /*14bc0*/  UIADD3.64 UR20, UR8, 0x2, URZ ;  /* 0x0000000208147897 */ /* 0x000fe2000fffe03f */
[----:B------:R-:W-:Y:S01]  /*14bd0*/  IMAD.MOV.U32 R111, RZ, RZ, RZ ;  /* 0x000000ffff6f7224 */ /* 0x000fe200078e00ff */
        /* <DEDUP_REMOVED lines=20> */
[C---:B------:R-:W-:Y:S01]  /*14d20*/  LOP3.LUT R8, R9.reuse, 0x10, RZ, 0x3c, !PT ;  /* 0x0000001009087812 */ /* 0x040fe200078e3cff */
[----:B------:R-:W-:Y:S01]  /*14d30*/  UIADD3.64 UR24, UR8, 0x4, URZ ;  /* 0x0000000408187897 */ /* 0x000fe2000fffe03f */
[C---:B0-----:R-:W-:Y:S01]  /*14d40*/  LOP3.LUT R7, R9.reuse, 0x20, RZ, 0x3c, !PT ;  /* 0x0000002009077812 */ /* 0x041fe200078e3cff */
[----:B------:R-:W-:Y:S01]  /*14d50*/  ULDC UR6, c[0x0][0x230] ;  /* 0x00008c0000067ab9 */ /* 0x000fe20000000800 */
[C---:B------:R-:W-:Y:S02]  /*14d60*/  LOP3.LUT R6, R9.reuse, 0x30, RZ, 0x3c, !PT ;  /* 0x0000003009067812 */ /* 0x040fe400078e3cff */
[C---:B--2---:R-:W-:Y:S02]  /*14d70*/  LOP3.LUT R5, R9.reuse, 0x40, RZ, 0x3c, !PT ;  /* 0x0000004009057812 */ /* 0x044fe400078e3cff */
[C---:B------:R-:W-:Y:S02]  /*14d80*/  LOP3.LUT R4, R9.reuse, 0x50, RZ, 0x3c, !PT ;  /* 0x0000005009047812 */ /* 0x040fe400078e3cff */
[----:B---3--:R-:W-:-:S02]  /*14d90*/  LOP3.LUT R3, R9, 0x60, RZ, 0x3c, !PT ;  /* 0x0000006009037812 */ /* 0x008fc400078e3cff */
[----:B-1--4-:R-:W-:-:S07]  /*14da0*/  LOP3.LUT R2, R9, 0x70, RZ, 0x3c, !PT ;  /* 0x0000007009027812 */ /* 0x012fce00078e3cff */
.L_x_2:
[----:B------:R-:W2:Y:S01]  /*14db0*/  LDL R13, [R1+0x44c] ;  /* 0x00044c00010d7983 */ /* 0x000ea20000100800 */
[----:B------:R-:W0:Y:S03]  /*14dc0*/  S2R R10, SR_TID.X ;  /* 0x00000000000a7919 */ /* 0x000e260000002100 */
[----:B------:R1:W-:Y:S04]  /*14dd0*/  STL [R1+0xbf0], R23 ;  /* 0x000bf01701007387 */ /* 0x0003e80000100800 */
[----:B-1----:R-:W3:Y:S01]  /*14de0*/  LDL R23, [R1+0x440] ;  /* 0x0004400001177983 */ /* 0x002ee20000100800 */
[----:B------:R-:W-:-:S03]  /*14df0*/  UIMAD UR13, UR4, -0x80, UR6 ;  /* 0xffffff80040d78a4 */ /* 0x000fc6000f8e0206 */
[----:B------:R1:W-:Y:S04]  /*14e00*/  STL [R1+0xbec], R22 ;  /* 0x000bec1601007387 */ /* 0x0003e80000100800 */
[----:B------:R4:W-:Y:S04]  /*14e10*/  STL [R1+0xbe8], R21 ;  /* 0x000be81501007387 */ /* 0x0009e80000100800 */
[----:B------:R4:W-:Y:S01]  /*14e20*/  STL [R1+0xbe4], R20 ;  /* 0x000be41401007387 */ /* 0x0009e20000100800 */
[----:B-1----:R-:W1:Y:S01]  /*14e30*/  S2R R22, SR_TID.X ;  /* 0x0000000000167919 */ /* 0x002e620000002100 */
[----:B0-----:R-:W-:-:S02]  /*14e40*/  SHF.R.U32.HI R10, RZ, 0x6, R10 ;  /* 0x00000006ff0a7819 */ /* 0x001fc4000001160a */
[----:B------:R0:W-:Y:S02]  /*14e50*/  STL [R1+0xbe0], R19 ;  /* 0x000be01301007387 */ /* 0x0001e40000100800 */
[----:B------:R-:W-:Y:S02]  /*14e60*/  SGXT.U32 R10, R10, 0x1 ;  /* 0x000000010a0a781a */ /* 0x000fe40000000000 */
[----:B------:R-:W-:Y:S02]  /*14e70*/  STL [R1+0xbdc], R18 ;  /* 0x000bdc1201007387 */ /* 0x000fe40000100800 */
[----:B----4-:R-:W-:Y:S02]  /*14e80*/  LOP3.LUT R21, R10, 0x2, RZ, 0xfc, !PT ;  /* 0x000000020a157812 */ /* 0x010fe400078efcff */
[----:B------:R4:W-:Y:S02]  /*14e90*/  STL [R1+0xbd8], R17 ;  /* 0x000bd81101007387 */ /* 0x0009e40000100800 */
[----:B------:R-:W-:-:S02]  /*14ea0*/  ISETP.GE.AND P2, PT, R21, UR13, PT ;  /* 0x0000000d15007c0c */ /* 0x000fc4000bf46270 */
[----:B------:R-:W-:Y:S04]  /*14eb0*/  STL [R1+0xbd4], R16 ;  /* 0x000bd41001007387 */ /* 0x000fe80000100800 */
[----:B------:R-:W-:Y:S04]  /*14ec0*/  STL [R1+0xbd0], R15 ;  /* 0x000bd00f01007387 */ /* 0x000fe80000100800 */
[----:B------:R-:W-:Y:S04]  /*14ed0*/  STL [R1+0xbcc], R14 ;  /* 0x000bcc0e01007387 */ /* 0x000fe80000100800 */
[----:B-----5:R-:W-:Y:S01]  /*14ee0*/  STL [R1+0xbc8], R9 ;  /* 0x000bc80901007387 */ /* 0x020fe20000100800 */
[----:B-1----:R-:W-:-:S03]  /*14ef0*/  SHF.R.U32.HI R20, RZ, 0x6, R22 ;  /* 0x00000006ff147819 */ /* 0x002fc60000011616 */
[----:B------:R-:W-:Y:S01]  /*14f00*/  STL [R1+0xbc4], R207 ;  /* 0x000bc4cf01007387 */ /* 0x000fe20000100800 */
[----:B------:R-:W-:-:S03]  /*14f10*/  SGXT.U32 R20, R20, 0x1 ;  /* 0x000000011414781a */ /* 0x000fc60000000000 */
[----:B------:R-:W-:Y:S04]  /*14f20*/  STL [R1+0xbc0], R8 ;  /* 0x000bc00801007387 */ /* 0x000fe80000100800 */
[----:B------:R-:W-:Y:S04]  /*14f30*/  STL [R1+0xbbc], R7 ;  /* 0x000bbc0701007387 */ /* 0x000fe80000100800 */
[----:B------:R-:W-:Y:S04]  /*14f40*/  STL [R1+0xbb8], R6 ;  /* 0x000bb80601007387 */ /* 0x000fe80000100800 */
[----:B------:R-:W-:Y:S01]  /*14f50*/  STL [R1+0xbb4], R5 ;  /* 0x000bb40501007387 */ /* 0x000fe20000100800 */
[----:B0-----:R-:W-:-:S03]  /*14f60*/  LOP3.LUT R19, R20, 0x4, RZ, 0xfc, !PT ;  /* 0x0000000414137812 */ /* 0x001fc600078efcff */
[----:B------:R-:W-:Y:S04]  /*14f70*/  STL [R1+0xbb0], R4 ;  /* 0x000bb00401007387 */ /* 0x000fe80000100800 */
[----:B------:R-:W-:Y:S04]  /*14f80*/  STL [R1+0xbac], R3 ;  /* 0x000bac0301007387 */ /* 0x000fe80000100800 */
[----:B------:R-:W-:Y:S04]  /*14f90*/  STL [R1+0xba8], R2 ;  /* 0x000ba80201007387 */ /* 0x000fe80000100800 */
[----:B-----5:R-:W-:Y:S04]  /*14fa0*/  STL [R1+0xb44], R0 ;  /* 0x000b440001007387 */ /* 0x020fe80000100800 */
[----:B------:R-:W3:Y:S04]  /*14fb0*/  LDL R21, [R1+0x448] ;  /* 0x0004480001157983 */ /* 0x000ee80000100800 */
[----:B------:R-:W3:Y:S01]  /*14fc0*/  LDL R20, [R1+0x63c] ;  /* 0x00063c0001147983 */ /* 0x000ee20000100800 */
[----:B------:R-:W-:-:S03]  /*14fd0*/  ISETP.GE.AND P3, PT, R19, UR13, PT ;  /* 0x0000000d13007c0c */ /* 0x000fc6000bf66270 */
[----:B------:R-:W3:Y:S04]  /*14fe0*/  LDL R19, [R1+0x444] ;  /* 0x0004440001137983 */ /* 0x000ee80000100800 */
[----:B----4-:R-:W4:Y:S01]  /*14ff0*/  LDL R17, [R1+0x638] ;  /* 0x0006380001117983 */ /* 0x010f220000100800 */
[----:B------:R-:W-:Y:S01]  /*15000*/  SHF.R.U32.HI R22, RZ, 0x6, R22 ;  /* 0x00000006ff167819 */ /* 0x000fe20000011616 */
[----:B------:R-:W0:Y:S03]  /*15010*/  S2R R12, SR_TID.X ;  /* 0x00000000000c7919 */ /* 0x000e260000002100 */
[----:B------:R-:W-:-:S04]  /*15020*/  SGXT.U32 R22, R22, 0x1 ;  /* 0x000000011616781a */ /* 0x000fc80000000000 */
[----:B------:R-:W-:Y:S02]  /*15030*/  LOP3.LUT R11, R22, 0x6, RZ, 0xfc, !PT ;  /* 0x00000006160b7812 */ /* 0x000fe400078efcff */
[----:B------:R-:W1:Y:S02]  /*15040*/  S2R R22, SR_TID.X ;  /* 0x0000000000167919 */ /* 0x000e640000002100 */
[----:B------:R-:W-:Y:S02]  /*15050*/  ISETP.GE.AND P4, PT, R11, UR13, PT ;  /* 0x0000000d0b007c0c */ /* 0x000fe4000bf86270 */
[----:B------:R-:W1:Y:S01]  /*15060*/  S2R R11, SR_TID.X ;  /* 0x00000000000b7919 */ /* 0x000e620000002100 */
[----:B------:R-:W-:Y:S02]  /*15070*/  PRMT R199, RZ, 0x7610, R199 ;  /* 0x00007610ffc77816 */ /* 0x000fe400000000c7 */
[----:B0-----:R-:W-:-:S04]  /*15080*/  SHF.R.U32.HI R10, RZ, 0x6, R12 ;  /* 0x00000006ff0a7819 */ /* 0x001fc8000001160c */
[----:B------:R-:W-:Y:S02]  /*15090*/  SGXT.U32 R10, R10, 0x1 ;  /* 0x000000010a0a781a */ /* 0x000fe40000000000 */
[----:B-1----:R-:W-:-:S04]  /*150a0*/  SHF.R.U32.HI R22, RZ, 0x6, R22 ;  /* 0x00000006ff167819 */ /* 0x002fc80000011616 */
[----:B------:R-:W-:Y:S02]  /*150b0*/  SGXT.U32 R22, R22, 0x1 ;  /* 0x000000011616781a */ /* 0x000fe40000000000 */
[----:B------:R-:W-:Y:S02]  /*150c0*/  ISETP.GE.AND P1, PT, R10, UR13, PT ;  /* 0x0000000d0a007c0c */ /* 0x000fe4000bf26270 */
[----:B------:R-:W-:Y:S02]  /*150d0*/  LOP3.LUT R11, R11, 0x7f, RZ, 0xc0, !PT ;  /* 0x0000007f0b0b7812 */ /* 0x000fe400078ec0ff */
[----:B------:R-:W-:Y:S02]  /*150e0*/  LOP3.LUT R10, R22, 0x8, RZ, 0xfc, !PT ;  /* 0x00000008160a7812 */ /* 0x000fe400078efcff */
[----:B------:R-:W-:Y:S02]  /*150f0*/  ISETP.GE.AND P0, PT, R11, UR13, PT ;  /* 0x0000000d0b007c0c */ /* 0x000fe4000bf06270 */
[----:B------:R-:W-:-:S02]  /*15100*/  ISETP.GE.AND P5, PT, R10, UR13, PT ;  /* 0x0000000d0a007c0c */ /* 0x000fc4000bfa6270 */
[----:B------:R-:W-:Y:S02]  /*15110*/  PRMT R195, RZ, 0x7610, R195 ;  /* 0x00007610ffc37816 */ /* 0x000fe400000000c3 */
[----:B------:R-:W-:Y:S01]  /*15120*/  PRMT R189, RZ, 0x7610, R189 ;  /* 0x00007610ffbd7816 */ /* 0x000fe200000000bd */
[----:B--2---:R-:W-:Y:S02]  /*15130*/  @!P2 IMAD.MOV.U32 R10, RZ, RZ, R13 ;  /* 0x000000ffff0aa224 */ /* 0x004fe400078e000d */
[----:B---3--:R-:W-:Y:S02]  /*15140*/  @!P2 IMAD.MOV.U32 R11, RZ, RZ, R23 ;  /* 0x000000ffff0ba224 */ /* 0x008fe400078e0017 */
[----:B------:R-:W2:Y:S04]  /*15150*/  LDL R23, [R1+0x634] ;  /* 0x0006340001177983 */ /* 0x000ea80000100800 */
[----:B------:R0:W3:Y:S02]  /*15160*/  @!P2 LDG.E.U8 R199, desc[UR28][R10.64] ;  /* 0x0000001c0ac7a981 */ /* 0x0000e4000c1e1100 */
[----:B0-----:R-:W-:-:S02]  /*15170*/  @!P3 IMAD.MOV.U32 R11, RZ, RZ, R21 ;  /* 0x000000ffff0bb224 */ /* 0x001fc400078e0015 */
[----:B------:R-:W-:-:S05]  /*15180*/  @!P3 IMAD.MOV.U32 R10, RZ, RZ, R20 ;  /* 0x000000ffff0ab224 */ /* 0x000fca00078e0014 */
[----:B------:R4:W3:Y:S02]  /*15190*/  @!P3 LDG.E.U8 R195, desc[UR28][R10.64] ;  /* 0x0000001c0ac3b981 */ /* 0x0008e4000c1e1100 */
[----:B----4-:R-:W-:Y:S02]  /*151a0*/  @!P4 IMAD.MOV.U32 R10, RZ, RZ, R17 ;  /* 0x000000ffff0ac224 */ /* 0x010fe400078e0011 */
[----:B------:R-:W-:Y:S01]  /*151b0*/  @!P4 IMAD.MOV.U32 R11, RZ, RZ, R19 ;  /* 0x000000ffff0bc224 */ /* 0x000fe200078e0013 */
[----:B------:R-:W0:Y:S04]  /*151c0*/  S2R R13, SR_TID.X ;  /* 0x00000000000d7919 */ /* 0x000e280000002100 */
[----:B------:R1:W4:Y:S01]  /*151d0*/  @!P4 LDG.E.U8 R189, desc[UR28][R10.64] ;  /* 0x0000001c0abdc981 */ /* 0x000322000c1e1100 */
[----:B------:R-:W1:Y:S01]  /*151e0*/  S2R R21, SR_TID.X ;  /* 0x0000000000157919 */ /* 0x000e620000002100 */
[----:B------:R-:W-:-:S02]  /*151f0*/  PRMT R161, RZ, 0x7610, R161 ;  /* 0x00007610ffa17816 */ /* 0x000fc400000000a1 */
[----:B------:R-:W-:Y:S01]  /*15200*/  LOP3.LUT R22, R22, 0xa, RZ, 0xfc, !PT ;  /* 0x0000000a16167812 */ /* 0x000fe200078efcff */
[----:B------:R-:W3:Y:S04]  /*15210*/  LDL R19, [R1+0x60c] ;  /* 0x00060c0001137983 */ /* 0x000ee80000100800 */
[----:B------:R-:W4:Y:S01]  /*15220*/  LDL R11, [R1+0x43c] ;  /* 0x00043c00010b7983 */ /* 0x000f220000100800 */
[----:B0-----:R-:W-:-:S04]  /*15230*/  SHF.R.U32.HI R13, RZ, 0x6, R13 ;  /* 0x00000006ff0d7819 */ /* 0x001fc8000001160d */
[----:B------:R-:W-:-:S04]  /*15240*/  SGXT.U32 R13, R13, 0x1 ;  /* 0x000000010d0d781a */ /* 0x000fc80000000000 */
[----:B------:R-:W-:Y:S02]  /*15250*/  LOP3.LUT R17, R13, 0xc, RZ, 0xfc, !PT ;  /* 0x0000000c0d117812 */ /* 0x000fe400078efcff */
[----:B------:R-:W0:Y:S02]  /*15260*/  S2R R13, SR_TID.X ;  /* 0x00000000000d7919 */ /* 0x000e240000002100 */
[----:B------:R-:W-:Y:S02]  /*15270*/  ISETP.GE.AND P2, PT, R17, UR13, PT ;  /* 0x0000000d11007c0c */ /* 0x000fe4000bf46270 */
[----:B0-----:R-:W-:Y:S02]  /*15280*/  SHF.R.U32.HI R20, RZ, 0x6, R13 ;  /* 0x00000006ff147819 */ /* 0x001fe4000001160d */
[----:B------:R-:W-:Y:S01]  /*15290*/  ISETP.GE.AND P6, PT, R22, UR13, PT ;  /* 0x0000000d16007c0c */ /* 0x000fe2000bfc6270 */
[----:B------:R-:W3:Y:S01]  /*152a0*/  LDL R13, [R1+0x628] ;  /* 0x00062800010d7983 */ /* 0x000ee20000100800 */
[----:B------:R-:W-:-:S03]  /*152b0*/  SGXT.U32 R20, R20, 0x1 ;  /* 0x000000011414781a */ /* 0x000fc60000000000 */
[----:B------:R-:W3:Y:S01]  /*152c0*/  LDL R22, [R1+0x624] ;  /* 0x0006240001167983 */ /* 0x000ee20000100800 */
[----:B------:R-:W-:Y:S02]  /*152d0*/  LOP3.LUT R17, R20, 0x10, RZ, 0xfc, !PT ;  /* 0x0000001014117812 */ /* 0x000fe400078efcff */
[----:B-1----:R-:W-:Y:S02]  /*152e0*/  SHF.R.U32.HI R20, RZ, 0x6, R21 ;  /* 0x00000006ff147819 */ /* 0x002fe40000011615 */
[----:B------:R-:W3:Y:S02]  /*152f0*/  LDL R21, [R1+0x614] ;  /* 0x0006140001157983 */ /* 0x000ee40000100800 */
[----:B------:R-:W-:-:S04]  /*15300*/  SGXT.U32 R20, R20, 0x1 ;  /* 0x000000011414781a */ /* 0x000fc80000000000 */
[----:B------:R-:W-:Y:S02]  /*15310*/  LOP3.LUT R10, R20, 0x12, RZ, 0xfc, !PT ;  /* 0x00000012140a7812 */ /* 0x000fe400078efcff */
[----:B------:R-:W3:Y:S02]  /*15320*/  LDL R20, [R1+0x618] ;  /* 0x0006180001147983 */ /* 0x000ee40000100800 */
[----:B------:R-:W-:Y:S02]  /*15330*/  ISETP.GE.AND P4, PT, R10, UR13, PT ;  /* 0x0000000d0a007c0c */ /* 0x000fe4000bf86270 */
[----:B------:R-:W-:Y:S02]  /*15340*/  ISETP.GE.AND P3, PT, R17, UR13, PT ;  /* 0x0000000d11007c0c */ /* 0x000fe4000bf66270 */
[----:B------:R-:W3:Y:S01]  /*15350*/  LDL R17, [R1+0x610] ;  /* 0x0006100001117983 */ /* 0x000ee20000100800 */
[----:B--2---:R-:W-:-:S05]  /*15360*/  @!P5 IMAD.MOV.U32 R10, RZ, RZ, R23 ;  /* 0x000000ffff0ad224 */ /* 0x004fca00078e0017 */
[----:B----4-:R0:W2:Y:S04]  /*15370*/  @!P5 LDG.E.U8 R161, desc[UR28][R10.64] ;  /* 0x0000001c0aa1d981 */ /* 0x0100a8000c1e1100 */
[----:B------:R-:W0:Y:S04]  /*15380*/  LDL R10, [R1+0x62c] ;  /* 0x00062c00010a7983 */ /* 0x000e280000100800 */
[----:B------:R-:W0:Y:S01]  /*15390*/  LDL R11, [R1+0x630] ;  /* 0x00063000010b7983 */ /* 0x000e220000100800 */
[----:B------:R-:W1:Y:S01]  /*153a0*/  S2R R23, SR_TID.X ;  /* 0x0000000000177919 */ /* 0x000e620000002100 */
[----:B------:R-:W-:-:S02]  /*153b0*/  PRMT R160, RZ, 0x7610, R160 ;  /* 0x00007610ffa07816 */ /* 0x000fc400000000a0 */
[----:B------:R-:W-:Y:S02]  /*153c0*/  PRMT R163, RZ, 0x7610, R163 ;  /* 0x00007610ffa37816 */ /* 0x000fe400000000a3 */
[----:B------:R-:W-:Y:S02]  /*153d0*/  PRMT R165, RZ, 0x7610, R165 ;  /* 0x00007610ffa57816 */ /* 0x000fe400000000a5 */
[----:B------:R-:W-:Y:S02]  /*153e0*/  PRMT R164, RZ, 0x7610, R164 ;  /* 0x00007610ffa47816 */ /* 0x000fe400000000a4 */
[----:B-1----:R-:W-:-:S04]  /*153f0*/  SHF.R.U32.HI R23, RZ, 0x6, R23 ;  /* 0x00000006ff177819 */ /* 0x002fc80000011617 */
[----:B------:R-:W-:Y:S02]  /*15400*/  SGXT.U32 R23, R23, 0x1 ;  /* 0x000000011717781a */ /* 0x000fe40000000000 */
[----:B0-----:R-:W-:-:S04]  /*15410*/  @!P6 LOP3.LUT R11, R11, R10, RZ, 0x3c, !PT ;  /* 0x0000000a0b0be212 */ /* 0x001fc800078e3cff */
[----:B------:R-:W-:-:S04]  /*15420*/  @!P6 LOP3.LUT R10, R11, R10, RZ, 0x3c, !PT ;  /* 0x0000000a0b0ae212 */ /* 0x000fc800078e3cff */
[----:B------:R-:W-:-:S05]  /*15430*/  @!P6 LOP3.LUT R11, R11, R10, RZ, 0x3c, !PT ;  /* 0x0000000a0b0be212 */ /* 0x000fca00078e3cff */
[----:B------:R0:W4:Y:S02]  /*15440*/  @!P6 LDG.E.U8 R160, desc[UR28][R10.64] ;  /* 0x0000001c0aa0e981 */ /* 0x000124000c1e1100 */
[----:B0-----:R-:W-:Y:S01]  /*15450*/  LOP3.LUT R11, R23, 0x14, RZ, 0xfc, !PT ;  /* 0x00000014170b7812 */ /* 0x001fe200078efcff */
[----:B---3--:R-:W-:-:S03]  /*15460*/  @!P2 IMAD.MOV.U32 R10, RZ, RZ, R13 ;  /* 0x000000ffff0aa224 */ /* 0x008fc600078e000d */
[----:B------:R-:W-:Y:S01]  /*15470*/  ISETP.GE.AND P5, PT, R11, UR13, PT ;  /* 0x0000000d0b007c0c */ /* 0x000fe2000bfa6270 */
[----:B------:R-:W-:Y:S01]  /*15480*/  @!P2 IMAD.MOV.U32 R11, RZ, RZ, R22 ;  /* 0x000000ffff0ba224 */ /* 0x000fe200078e0016 */
[----:B------:R-:W-:-:S04]  /*15490*/  LOP3.LUT R23, R23, 0x16, RZ, 0xfc, !PT ;  /* 0x0000001617177812 */ /* 0x000fc800078efcff */
[----:B------:R0:W3:Y:S01]  /*154a0*/  @!P2 LDG.E.U8 R163, desc[UR28][R10.64] ;  /* 0x0000001c0aa3a981 */ /* 0x0000e2000c1e1100 */
[----:B------:R-:W-:-:S03]  /*154b0*/  ISETP.GE.AND P6, PT, R23, UR13, PT ;  /* 0x0000000d17007c0c */ /* 0x000fc6000bfc6270 */
[----:B------:R-:W2:Y:S01]  /*154c0*/  LDL R23, [R1+0x608] ;  /* 0x0006080001177983 */ /* 0x000ea20000100800 */
[----:B0-----:R-:W-:Y:S02]  /*154d0*/  @!P3 IMAD.MOV.U32 R10, RZ, RZ, R20 ;  /* 0x000000ffff0ab224 */ /* 0x001fe400078e0014 */
[----:B------:R-:W-:Y:S01]  /*154e0*/  @!P3 IMAD.MOV.U32 R11, RZ, RZ, R21 ;  /* 0x000000ffff0bb224 */ /* 0x000fe200078e0015 */
[----:B------:R-:W0:Y:S04]  /*154f0*/  S2R R13, SR_TID.X ;  /* 0x00000000000d7919 */ /* 0x000e280000002100 */
[----:B------:R1:W3:Y:S01]  /*15500*/  @!P3 LDG.E.U8 R165, desc[UR28][R10.64] ;  /* 0x0000001c0aa5b981 */ /* 0x0002e2000c1e1100 */
[----:B------:R-:W0:Y:S01]  /*15510*/  S2R R22, SR_TID.X ;  /* 0x0000000000167919 */ /* 0x000e220000002100 */
[----:B------:R-:W-:-:S02]  /*15520*/  PRMT R167, RZ, 0x7610, R167 ;  /* 0x00007610ffa77816 */ /* 0x000fc400000000a7 */
[----:B------:R-:W4:Y:S01]  /*15530*/  LDL R20, [R1+0x5f0] ;  /* 0x0005f00001147983 */ /* 0x000f220000100800 */
[----:B-1----:R-:W-:Y:S02]  /*15540*/  @!P4 IMAD.MOV.U32 R10, RZ, RZ, R17 ;  /* 0x000000ffff0ac224 */ /* 0x002fe400078e0011 */
[----:B------:R-:W-:-:S05]  /*15550*/  @!P4 IMAD.MOV.U32 R11, RZ, RZ, R19 ;  /* 0x000000ffff0bc224 */ /* 0x000fca00078e0013 */
[----:B------:R2:W3:Y:S04]  /*15560*/  @!P4 LDG.E.U8 R164, desc[UR28][R10.64] ;  /* 0x0000001c0aa4c981 */ /* 0x0004e8000c1e1100 */
[----:B------:R-:W4:Y:S01]  /*15570*/  LDL R11, [R1+0x604] ;  /* 0x00060400010b7983 */ /* 0x000f220000100800 */
[----:B0-----:R-:W-:-:S04]  /*15580*/  SHF.R.U32.HI R13, RZ, 0x6, R13 ;  /* 0x00000006ff0d7819 */ /* 0x001fc8000001160d */
[----:B------:R-:W-:-:S04]  /*15590*/  SGXT.U32 R13, R13, 0x1 ;  /* 0x000000010d0d781a */ /* 0x000fc80000000000 */
[----:B------:R-:W-:Y:S02]  /*155a0*/  LOP3.LUT R13, R13, 0x18, RZ, 0xfc, !PT ;  /* 0x000000180d0d7812 */ /* 0x000fe400078efcff */
[----:B------:R-:W-:Y:S02]  /*155b0*/  SHF.R.U32.HI R21, RZ, 0x6, R22 ;  /* 0x00000006ff157819 */ /* 0x000fe40000011616 */
[----:B------:R-:W-:Y:S01]  /*155c0*/  ISETP.GE.AND P2, PT, R13, UR13, PT ;  /* 0x0000000d0d007c0c */ /* 0x000fe2000bf46270 */
[----:B------:R-:W3:Y:S01]  /*155d0*/  LDL R22, [R1+0x5f4] ;  /* 0x0005f40001167983 */ /* 0x000ee20000100800 */
[----:B------:R-:W-:-:S03]  /*155e0*/  SGXT.U32 R21, R21, 0x1 ;  /* 0x000000011515781a */ /* 0x000fc60000000000 */
[----:B------:R-:W3:Y:S01]  /*155f0*/  LDL R13, [R1+0x5f8] ;  /* 0x0005f800010d7983 */ /* 0x000ee20000100800 */
[C---:B------:R-:W-:Y:S02]  /*15600*/  LOP3.LUT R19, R21.reuse, 0x1a, RZ, 0xfc, !PT ;  /* 0x0000001a15137812 */ /* 0x040fe400078efcff */
[----:B------:R-:W-:Y:S02]  /*15610*/  LOP3.LUT R17, R21, 0x1c, RZ, 0xfc, !PT ;  /* 0x0000001c15117812 */ /* 0x000fe400078efcff */
[----:B------:R-:W3:Y:S01]  /*15620*/  LDL R21, [R1+0x5ec] ;  /* 0x0005ec0001157983 */ /* 0x000ee20000100800 */
[----:B------:R-:W-:Y:S02]  /*15630*/  ISETP.GE.AND P3, PT, R19, UR13, PT ;  /* 0x0000000d13007c0c */ /* 0x000fe4000bf66270 */
[----:B------:R-:W-:Y:S01]  /*15640*/  ISETP.GE.AND P4, PT, R17, UR13, PT ;  /* 0x0000000d11007c0c */ /* 0x000fe2000bf86270 */
[----:B------:R-:W3:Y:S04]  /*15650*/  LDL R19, [R1+0x5e4] ;  /* 0x0005e40001137983 */ /* 0x000ee80000100800 */
        /* <DEDUP_REMOVED lines=20> */
[----:B------:R-:W-:Y:S01]  /*157a0*/  LOP3.LUT R23, R23, 0x22, RZ, 0xfc, !PT ;  /* 0x0000002217177812 */ /* 0x000fe200078efcff */
[----:B------:R-:W0:Y:S03]  /*157b0*/  S2R R13, SR_TID.X ;  /* 0x00000000000d7919 */ /* 0x000e260000002100 */
[----:B------:R1:W3:Y:S01]  /*157c0*/  @!P2 LDG.E.U8 R169, desc[UR28][R10.64] ;  /* 0x0000001c0aa9a981 */ /* 0x0002e2000c1e1100 */
[----:B------:R-:W-:-:S03]  /*157d0*/  ISETP.GE.AND P6, PT, R23, UR13, PT ;  /* 0x0000000d17007c0c */ /* 0x000fc6000bfc6270 */
[----:B------:R-:W2:Y:S01]  /*157e0*/  LDL R23, [R1+0x5d8] ;  /* 0x0005d80001177983 */ /* 0x000ea20000100800 */
[----:B------:R-:W-:-:S03]  /*157f0*/  PRMT R173, RZ, 0x7610, R173 ;  /* 0x00007610ffad7816 */ /* 0x000fc600000000ad */
[----:B------:R-:W4:Y:S01]  /*15800*/  LDL R22, [R1+0x5c4] ;  /* 0x0005c40001167983 */ /* 0x000f220000100800 */
[----:B-1----:R-:W-:Y:S02]  /*15810*/  @!P3 IMAD.MOV.U32 R10, RZ, RZ, R20 ;  /* 0x000000ffff0ab224 */ /* 0x002fe400078e0014 */
[----:B------:R-:W-:-:S05]  /*15820*/  @!P3 IMAD.MOV.U32 R11, RZ, RZ, R21 ;  /* 0x000000ffff0bb224 */ /* 0x000fca00078e0015 */
[----:B------:R1:W3:Y:S02]  /*15830*/  @!P3 LDG.E.U8 R168, desc[UR28][R10.64] ;  /* 0x0000001c0aa8b981 */ /* 0x0002e4000c1e1100 */
[----:B-1----:R-:W-:Y:S02]  /*15840*/  @!P4 IMAD.MOV.U32 R10, RZ, RZ, R17 ;  /* 0x000000ffff0ac224 */ /* 0x002fe400078e0011 */
[----:B------:R-:W-:Y:S01]  /*15850*/  @!P4 IMAD.MOV.U32 R11, RZ, RZ, R19 ;  /* 0x000000ffff0bc224 */ /* 0x000fe200078e0013 */
[----:B0-----:R-:W-:Y:S01]  /*15860*/  SHF.R.U32.HI R13, RZ, 0x6, R13 ;  /* 0x00000006ff0d7819 */ /* 0x001fe2000001160d */
[----:B------:R-:W0:Y:S03]  /*15870*/  S2R R21, SR_TID.X ;  /* 0x0000000000157919 */ /* 0x000e260000002100 */
[----:B------:R1:W3:Y:S04]  /*15880*/  @!P4 LDG.E.U8 R171, desc[UR28][R10.64] ;  /* 0x0000001c0aabc981 */ /* 0x0002e8000c1e1100 */
[----:B------:R-:W3:Y:S04]  /*15890*/  LDL R19, [R1+0x5b4] ;  /* 0x0005b40001137983 */ /* 0x000ee80000100800 */
[----:B------:R-:W4:Y:S01]  /*158a0*/  LDL R11, [R1+0x5d4] ;  /* 0x0005d400010b7983 */ /* 0x000f220000100800 */
[----:B------:R-:W-:-:S04]  /*158b0*/  SGXT.U32 R13, R13, 0x1 ;  /* 0x000000010d0d781a */ /* 0x000fc80000000000 */
[----:B------:R-:W-:Y:S02]  /*158c0*/  LOP3.LUT R17, R13, 0x24, RZ, 0xfc, !PT ;  /* 0x000000240d117812 */ /* 0x000fe400078efcff */
[----:B------:R-:W1:Y:S02]  /*158d0*/  S2R R13, SR_TID.X ;  /* 0x00000000000d7919 */ /* 0x000e640000002100 */
[----:B------:R-:W-:Y:S02]  /*158e0*/  ISETP.GE.AND P2, PT, R17, UR13, PT ;  /* 0x0000000d11007c0c */ /* 0x000fe4000bf46270 */
[----:B-1----:R-:W-:Y:S02]  /*158f0*/  SHF.R.U32.HI R20, RZ, 0x6, R13 ;  /* 0x00000006ff147819 */ /* 0x002fe4000001160d */
[----:B------:R-:W3:Y:S02]  /*15900*/  LDL R13, [R1+0x5c8] ;  /* 0x0005c800010d7983 */ /* 0x000ee40000100800 */
[----:B------:R-:W-:-:S04]  /*15910*/  SGXT.U32 R20, R20, 0x1 ;  /* 0x000000011414781a */ /* 0x000fc80000000000 */
[----:B------:R-:W-:Y:S02]  /*15920*/  LOP3.LUT R17, R20, 0x26, RZ, 0xfc, !PT ;  /* 0x0000002614117812 */ /* 0x000fe400078efcff */
[----:B0-----:R-:W-:Y:S02]  /*15930*/  SHF.R.U32.HI R20, RZ, 0x6, R21 ;  /* 0x00000006ff147819 */ /* 0x001fe40000011615 */
        /* <DEDUP_REMOVED lines=240> */
[----:B------:R-:W-:Y:S01]  /*16840*/  @!P2 IMAD.MOV.U32 R11, RZ, RZ, R19 ;  /* 0x000000ffff0ba224 */ /* 0x000fe200078e0013 */
[----:B------:R-:W3:Y:S04]  /*16850*/  LDL R20, [R1+0x4d8] ;  /* 0x0004d80001147983 */ /* 0x000ee80000100800 */
[----:B------:R2:W3:Y:S04]  /*16860*/  @!P2 LDG.E.U8 R198, desc[UR28][R10.64] ;  /* 0x0000001c0ac6a981 */ /* 0x0004e8000c1e1100 */
[----:B------:R-:W4:Y:S01]  /*16870*/  LDL R11, [R1+0x4f4] ;  /* 0x0004f400010b7983 */ /* 0x000f220000100800 */
[----:B0-----:R-:W-:-:S04]  /*16880*/  SHF.R.U32.HI R13, RZ, 0x6, R13 ;  /* 0x00000006ff0d7819 */ /* 0x001fc8000001160d */
[----:B------:R-:W-:-:S04]  /*16890*/  SGXT.U32 R13, R13, 0x1 ;  /* 0x000000010d0d781a */ /* 0x000fc80000000000 */
[----:B------:R-:W-:Y:S02]  /*168a0*/  LOP3.LUT R13, R13, 0x5c, RZ, 0xfc, !PT ;  /* 0x0000005c0d0d7812 */ /* 0x000fe400078efcff */
[----:B------:R-:W-:Y:S02]  /*168b0*/  SHF.R.U32.HI R22, RZ, 0x6, R22 ;  /* 0x00000006ff167819 */ /* 0x000fe40000011616 */
[----:B------:R-:W-:Y:S02]  /*168c0*/  ISETP.GE.AND P4, PT, R13, UR13, PT ;  /* 0x0000000d0d007c0c */ /* 0x000fe4000bf86270 */
[----:B------:R-:W-:Y:S01]  /*168d0*/  SGXT.U32 R22, R22, 0x1 ;  /* 0x000000011616781a */ /* 0x000fe20000000000 */
[----:B------:R-:W3:Y:S03]  /*168e0*/  LDL R13, [R1+0x4e8] ;  /* 0x0004e800010d7983 */ /* 0x000ee60000100800 */
[----:B------:R-:W-:-:S02]  /*168f0*/  LOP3.LUT R19, R22, 0x60, RZ, 0xfc, !PT ;  /* 0x0000006016137812 */ /* 0x000fc400078efcff */
        /* <DEDUP_REMOVED lines=25> */
[----:B------:R-:W0:Y:S04]  /*16a90*/  S2R R13, SR_TID.X ;  /* 0x00000000000d7919 */ /* 0x000e280000002100 */
[----:B------:R1:W3:Y:S01]  /*16aa0*/  @!P4 LDG.E.U8 R204, desc[UR28][R10.64] ;  /* 0x0000001c0accc981 */ /* 0x0002e2000c1e1100 */
[----:B------:R-:W-:Y:S02]  /*16ab0*/  LOP3.LUT R23, R23, 0x66, RZ, 0xfc, !PT ;  /* 0x0000006617177812 */ /* 0x000fe400078efcff */
[----:B------:R-:W-:Y:S01]  /*16ac0*/  PRMT R209, RZ, 0x7610, R209 ;  /* 0x00007610ffd17816 */ /* 0x000fe200000000d1 */
[----:B------:R-:W2:Y:S01]  /*16ad0*/  LDL R21, [R1+0x4c0] ;  /* 0x0004c00001157983 */ /* 0x000ea20000100800 */
[----:B-1----:R-:W-:-:S02]  /*16ae0*/  @!P3 IMAD.MOV.U32 R10, RZ, RZ, R20 ;  /* 0x000000ffff0ab224 */ /* 0x002fc400078e0014 */
[----:B------:R-:W-:Y:S01]  /*16af0*/  @!P3 IMAD.MOV.U32 R11, RZ, RZ, R22 ;  /* 0x000000ffff0bb224 */ /* 0x000fe200078e0016 */
[----:B0-----:R-:W-:-:S04]  /*16b00*/  SHF.R.U32.HI R13, RZ, 0x6, R13 ;  /* 0x00000006ff0d7819 */ /* 0x001fc8000001160d */
[----:B------:R0:W3:Y:S01]  /*16b10*/  @!P3 LDG.E.U8 R208, desc[UR28][R10.64] ;  /* 0x0000001c0ad0b981 */ /* 0x0000e2000c1e1100 */
[----:B------:R-:W-:-:S03]  /*16b20*/  ISETP.GE.AND P5, PT, R23, UR13, PT ;  /* 0x0000000d17007c0c */ /* 0x000fc6000bfa6270 */
[----:B------:R-:W4:Y:S01]  /*16b30*/  LDL R20, [R1+0x4ac] ;  /* 0x0004ac0001147983 */ /* 0x000f220000100800 */
[----:B0-----:R-:W-:Y:S02]  /*16b40*/  @!P2 IMAD.MOV.U32 R10, RZ, RZ, R17 ;  /* 0x000000ffff0aa224 */ /* 0x001fe400078e0011 */
[----:B------:R-:W-:Y:S01]  /*16b50*/  @!P2 IMAD.MOV.U32 R11, RZ, RZ, R19 ;  /* 0x000000ffff0ba224 */ /* 0x000fe200078e0013 */
[----:B------:R-:W-:Y:S01]  /*16b60*/  SGXT.U32 R13, R13, 0x1 ;  /* 0x000000010d0d781a */ /* 0x000fe20000000000 */
[----:B------:R-:W3:Y:S04]  /*16b70*/  LDL R19, [R1+0x4a4] ;  /* 0x0004a40001137983 */ /* 0x000ee80000100800 */
[----:B------:R0:W3:Y:S04]  /*16b80*/  @!P2 LDG.E.U8 R210, desc[UR28][R10.64] ;  /* 0x0000001c0ad2a981 */ /* 0x0000e8000c1e1100 */
[----:B------:R-:W0:Y:S04]  /*16b90*/  LDL R10, [R1+0x4c4] ;  /* 0x0004c400010a7983 */ /* 0x000e280000100800 */
[----:B------:R-:W0:Y:S01]  /*16ba0*/  LDL R11, [R1+0x4c8] ;  /* 0x0004c800010b7983 */ /* 0x000e220000100800 */
[----:B------:R-:W-:-:S02]  /*16bb0*/  LOP3.LUT R17, R13, 0x68, RZ, 0xfc, !PT ;  /* 0x000000680d117812 */ /* 0x000fc400078efcff */
[----:B------:R-:W1:Y:S02]  /*16bc0*/  S2R R13, SR_TID.X ;  /* 0x00000000000d7919 */ /* 0x000e640000002100 */
[----:B------:R-:W-:Y:S02]  /*16bd0*/  ISETP.GE.AND P2, PT, R17, UR13, PT ;  /* 0x0000000d11007c0c */ /* 0x000fe4000bf46270 */
[----:B------:R-:W3:Y:S01]  /*16be0*/  LDL R17, [R1+0x4a8] ;  /* 0x0004a80001117983 */ /* 0x000ee20000100800 */
[----:B-1----:R-:W-:-:S03]  /*16bf0*/  SHF.R.U32.HI R22, RZ, 0x6, R13 ;  /* 0x00000006ff167819 */ /* 0x002fc6000001160d */
[----:B------:R-:W4:Y:S01]  /*16c00*/  LDL R13, [R1+0x4b0] ;  /* 0x0004b000010d7983 */ /* 0x000f220000100800 */
[----:B------:R-:W-:-:S04]  /*16c10*/  SGXT.U32 R22, R22, 0x1 ;  /* 0x000000011616781a */ /* 0x000fc80000000000 */
[----:B------:R-:W-:-:S04]  /*16c20*/  LOP3.LUT R23, R22, 0x6a, RZ, 0xfc, !PT ;  /* 0x0000006a16177812 */ /* 0x000fc800078efcff */
[----:B------:R-:W-:Y:S02]  /*16c30*/  ISETP.GE.AND P4, PT, R23, UR13, PT ;  /* 0x0000000d17007c0c */ /* 0x000fe4000bf86270 */
[----:B------:R-:W3:Y:S01]  /*16c40*/  LDL.LU R23, [R1+0xbf0] ;  /* 0x000bf00001177983 */ /* 0x000ee20000300800 */
[----:B0-----:R-:W-:-:S04]  /*16c50*/  @!P6 LOP3.LUT R11, R11, R10, RZ, 0x3c, !PT ;  /* 0x0000000a0b0be212 */ /* 0x001fc800078e3cff */
[----:B------:R-:W-:-:S04]  /*16c60*/  @!P6 LOP3.LUT R10, R11, R10, RZ, 0x3c, !PT ;  /* 0x0000000a0b0ae212 */ /* 0x000fc800078e3cff */
[----:B------:R-:W-:-:S05]  /*16c70*/  @!P6 LOP3.LUT R11, R11, R10, RZ, 0x3c, !PT ;  /* 0x0000000a0b0be212 */ /* 0x000fca00078e3cff */
[----:B------:R2:W3:Y:S04]  /*16c80*/  @!P6 LDG.E.U8 R209, desc[UR28][R10.64] ;  /* 0x0000001c0ad1e981 */ /* 0x0004e8000c1e1100 */
[----:B------:R-:W4:Y:S01]  /*16c90*/  LDL R11, [R1+0x4bc] ;  /* 0x0004bc00010b7983 */ /* 0x000f220000100800 */
[----:B------:R-:W-:Y:S01]  /*16ca0*/  PRMT R216, RZ, 0x7610, R216 ;  /* 0x00007610ffd87816 */ /* 0x000fe200000000d8 */
[----:B--2---:R-:W-:Y:S01]  /*16cb0*/  @!P5 IMAD.MOV.U32 R10, RZ, RZ, R21 ;  /* 0x000000ffff0ad224 */ /* 0x004fe200078e0015 */
[----:B------:R-:W-:-:S04]  /*16cc0*/  LOP3.LUT R22, R22, 0x6c, RZ, 0xfc, !PT ;  /* 0x0000006c16167812 */ /* 0x000fc800078efcff */
[----:B------:R-:W-:Y:S02]  /*16cd0*/  ISETP.GE.AND P3, PT, R22, UR13, PT ;  /* 0x0000000d16007c0c */ /* 0x000fe4000bf66270 */
[----:B------:R-:W0:Y:S01]  /*16ce0*/  S2R R22, SR_TID.X ;  /* 0x0000000000167919 */ /* 0x000e220000002100 */
[----:B----4-:R1:W2:Y:S04]  /*16cf0*/  @!P5 LDG.E.U8 R216, desc[UR28][R10.64] ;  /* 0x0000001c0ad8d981 */ /* 0x0102a8000c1e1100 */
[----:B------:R-:W1:Y:S04]  /*16d00*/  LDL R10, [R1+0x4b4] ;  /* 0x0004b400010a7983 */ /* 0x000e680000100800 */
[----:B------:R-:W1:Y:S01]  /*16d10*/  LDL R11, [R1+0x4b8] ;  /* 0x0004b800010b7983 */ /* 0x000e620000100800 */
[----:B------:R-:W-:-:S02]  /*16d20*/  PRMT R218, RZ, 0x7610, R218 ;  /* 0x00007610ffda7816 */ /* 0x000fc400000000da */
[----:B0-----:R-:W-:Y:S02]  /*16d30*/  SHF.R.U32.HI R21, RZ, 0x6, R22 ;  /* 0x00000006ff157819 */ /* 0x001fe40000011616 */
[----:B------:R-:W-:Y:S02]  /*16d40*/  PRMT R220, RZ, 0x7610, R220 ;  /* 0x00007610ffdc7816 */ /* 0x000fe400000000dc */
[----:B------:R-:W-:Y:S02]  /*16d50*/  SGXT.U32 R21, R21, 0x1 ;  /* 0x000000011515781a */ /* 0x000fe40000000000 */
[----:B------:R-:W-:Y:S02]  /*16d60*/  PRMT R224, RZ, 0x7610, R224 ;  /* 0x00007610ffe07816 */ /* 0x000fe400000000e0 */
[C---:B------:R-:W-:Y:S02]  /*16d70*/  LOP3.LUT R22, R21.reuse, 0x70, RZ, 0xfc, !PT ;  /* 0x0000007015167812 */ /* 0x040fe400078efcff */
[----:B------:R-:W-:-:S02]  /*16d80*/  LOP3.LUT R21, R21, 0x72, RZ, 0xfc, !PT ;  /* 0x0000007215157812 */ /* 0x000fc400078efcff */
[----:B------:R-:W-:Y:S02]  /*16d90*/  ISETP.GE.AND P5, PT, R22, UR13, PT ;  /* 0x0000000d16007c0c */ /* 0x000fe4000bfa6270 */
[----:B------:R-:W4:Y:S01]  /*16da0*/  LDL.LU R22, [R1+0xbec] ;  /* 0x000bec0001167983 */ /* 0x000f220000300800 */
[----:B------:R-:W-:-:S03]  /*16db0*/  ISETP.GE.AND P6, PT, R21, UR13, PT ;  /* 0x0000000d15007c0c */ /* 0x000fc6000bfc6270 */
[----:B------:R-:W2:Y:S01]  /*16dc0*/  LDL.LU R21, [R1+0xbe8] ;  /* 0x000be80001157983 */ /* 0x000ea20000300800 */
[----:B-1----:R-:W-:-:S04]  /*16dd0*/  @!P2 LOP3.LUT R11, R11, R10, RZ, 0x3c, !PT ;  /* 0x0000000a0b0ba212 */ /* 0x002fc800078e3cff */
[----:B------:R-:W-:-:S04]  /*16de0*/  @!P2 LOP3.LUT R10, R11, R10, RZ, 0x3c, !PT ;  /* 0x0000000a0b0aa212 */ /* 0x000fc800078e3cff */
[----:B------:R-:W-:-:S05]  /*16df0*/  @!P2 LOP3.LUT R11, R11, R10, RZ, 0x3c, !PT ;  /* 0x0000000a0b0ba212 */ /* 0x000fca00078e3cff */
[----:B------:R0:W2:Y:S02]  /*16e00*/  @!P2 LDG.E.U8 R218, desc[UR28][R10.64] ;  /* 0x0000001c0adaa981 */ /* 0x0000a4000c1e1100 */
[----:B0-----:R-:W-:Y:S02]  /*16e10*/  @!P4 IMAD.MOV.U32 R10, RZ, RZ, R13 ;  /* 0x000000ffff0ac224 */ /* 0x001fe400078e000d */
[----:B------:R-:W-:-:S05]  /*16e20*/  @!P4 IMAD.MOV.U32 R11, RZ, RZ, R20 ;  /* 0x000000ffff0bc224 */ /* 0x000fca00078e0014 */
[----:B------:R3:W2:Y:S02]  /*16e30*/  @!P4 LDG.E.U8 R220, desc[UR28][R10.64] ;  /* 0x0000001c0adcc981 */ /* 0x0006a4000c1e1100 */
[----:B---3--:R-:W-:Y:S02]  /*16e40*/  @!P3 IMAD.MOV.U32 R10, RZ, RZ, R17 ;  /* 0x000000ffff0ab224 */ /* 0x008fe400078e0011 */
[----:B------:R-:W-:Y:S01]  /*16e50*/  @!P3 IMAD.MOV.U32 R11, RZ, RZ, R19 ;  /* 0x000000ffff0bb224 */ /* 0x000fe200078e0013 */
[----:B------:R-:W0:Y:S04]  /*16e60*/  S2R R13, SR_TID.X ;  /* 0x00000000000d7919 */ /* 0x000e280000002100 */
[----:B------:R1:W3:Y:S01]  /*16e70*/  @!P3 LDG.E.U8 R224, desc[UR28][R10.64] ;  /* 0x0000001c0ae0b981 */ /* 0x0002e2000c1e1100 */
[----:B------:R-:W-:-:S03]  /*16e80*/  PRMT R226, RZ, 0x7610, R226 ;  /* 0x00007610ffe27816 */ /* 0x000fc600000000e2 */
[----:B------:R-:W4:Y:S04]  /*16e90*/  LDL R17, [R1+0x47c] ;  /* 0x00047c0001117983 */ /* 0x000f280000100800 */
[----:B------:R-:W1:Y:S04]  /*16ea0*/  LDL R10, [R1+0x494] ;  /* 0x00049400010a7983 */ /* 0x000e680000100800 */
[----:B------:R-:W1:Y:S01]  /*16eb0*/  LDL R11, [R1+0x498] ;  /* 0x00049800010b7983 */ /* 0x000e620000100800 */
[----:B0-----:R-:W-:-:S03]  /*16ec0*/  SHF.R.U32.HI R19, RZ, 0x6, R13 ;  /* 0x00000006ff137819 */ /* 0x001fc6000001160d */
[----:B------:R-:W2:Y:S01]  /*16ed0*/  LDL R13, [R1+0x480] ;  /* 0x00048000010d7983 */ /* 0x000ea20000100800 */
[----:B------:R-:W-:-:S04]  /*16ee0*/  SGXT.U32 R19, R19, 0x1 ;  /* 0x000000011313781a */ /* 0x000fc80000000000 */
[C---:B------:R-:W-:Y:S02]  /*16ef0*/  LOP3.LUT R20, R19.reuse, 0x74, RZ, 0xfc, !PT ;  /* 0x0000007413147812 */ /* 0x040fe400078efcff */
[----:B------:R-:W-:Y:S02]  /*16f00*/  LOP3.LUT R19, R19, 0x76, RZ, 0xfc, !PT ;  /* 0x0000007613137812 */ /* 0x000fe400078efcff */
[----:B------:R-:W-:Y:S02]  /*16f10*/  ISETP.GE.AND P2, PT, R20, UR13, PT ;  /* 0x0000000d14007c0c */ /* 0x000fe4000bf46270 */
[----:B------:R-:W3:Y:S01]  /*16f20*/  LDL.LU R20, [R1+0xbe4] ;  /* 0x000be40001147983 */ /* 0x000ee20000300800 */
[----:B------:R-:W-:-:S03]  /*16f30*/  ISETP.GE.AND P3, PT, R19, UR13, PT ;  /* 0x0000000d13007c0c */ /* 0x000fc6000bf66270 */
[----:B------:R-:W3:Y:S01]  /*16f40*/  LDL.LU R19, [R1+0xbe0] ;  /* 0x000be00001137983 */ /* 0x000ee20000300800 */
[----:B-1----:R-:W-:-:S04]  /*16f50*/  @!P5 LOP3.LUT R11, R11, R10, RZ, 0x3c, !PT ;  /* 0x0000000a0b0bd212 */ /* 0x002fc800078e3cff */
[----:B------:R-:W-:-:S04]  /*16f60*/  @!P5 LOP3.LUT R10, R11, R10, RZ, 0x3c, !PT ;  /* 0x0000000a0b0ad212 */ /* 0x000fc800078e3cff */
[----:B------:R-:W-:-:S05]  /*16f70*/  @!P5 LOP3.LUT R11, R11, R10, RZ, 0x3c, !PT ;  /* 0x0000000a0b0bd212 */ /* 0x000fca00078e3cff */
[----:B------:R0:W3:Y:S04]  /*16f80*/  @!P5 LDG.E.U8 R226, desc[UR28][R10.64] ;  /* 0x0000001c0ae2d981 */ /* 0x0000e8000c1e1100 */
[----:B------:R-:W0:Y:S04]  /*16f90*/  LDL R10, [R1+0x48c] ;  /* 0x00048c00010a7983 */ /* 0x000e280000100800 */
[----:B------:R-:W0:Y:S01]  /*16fa0*/  LDL R11, [R1+0x490] ;  /* 0x00049000010b7983 */ /* 0x000e220000100800 */
[----:B------:R-:W-:Y:S02]  /*16fb0*/  PRMT R228, RZ, 0x7610, R228 ;  /* 0x00007610ffe47816 */ /* 0x000fe400000000e4 */
[----:B0-----:R-:W-:-:S04]  /*16fc0*/  @!P6 LOP3.LUT R11, R11, R10, RZ, 0x3c, !PT ;  /* 0x0000000a0b0be212 */ /* 0x001fc800078e3cff */
[----:B------:R-:W-:-:S04]  /*16fd0*/  @!P6 LOP3.LUT R10, R11, R10, RZ, 0x3c, !PT ;  /* 0x0000000a0b0ae212 */ /* 0x000fc800078e3cff */
[----:B------:R-:W-:-:S05]  /*16fe0*/  @!P6 LOP3.LUT R11, R11, R10, RZ, 0x3c, !PT ;  /* 0x0000000a0b0be212 */ /* 0x000fca00078e3cff */
[----:B------:R0:W3:Y:S04]  /*16ff0*/  @!P6 LDG.E.U8 R228, desc[UR28][R10.64] ;  /* 0x0000001c0ae4e981 */ /* 0x0000e8000c1e1100 */
[----:B------:R-:W0:Y:S04]  /*17000*/  LDL R10, [R1+0x484] ;  /* 0x00048400010a7983 */ /* 0x000e280000100800 */
[----:B------:R-:W0:Y:S01]  /*17010*/  LDL R11, [R1+0x488] ;  /* 0x00048800010b7983 */ /* 0x000e220000100800 */
[----:B------:R-:W-:Y:S02]  /*17020*/  PRMT R230, RZ, 0x7610, R230 ;  /* 0x00007610ffe67816 */ /* 0x000fe400000000e6 */
[----:B------:R-:W-:-:S02]  /*17030*/  PRMT R18, RZ, 0x7610, R18 ;  /* 0x00007610ff127816 */ /* 0x000fc40000000012 */
[----:B0-----:R-:W-:-:S04]  /*17040*/  @!P2 LOP3.LUT R11, R11, R10, RZ, 0x3c, !PT ;  /* 0x0000000a0b0ba212 */ /* 0x001fc800078e3cff */
[----:B------:R-:W-:-:S04]  /*17050*/  @!P2 LOP3.LUT R10, R11, R10, RZ, 0x3c, !PT ;  /* 0x0000000a0b0aa212 */ /* 0x000fc800078e3cff */
[----:B------:R-:W-:-:S05]  /*17060*/  @!P2 LOP3.LUT R11, R11, R10, RZ, 0x3c, !PT ;  /* 0x0000000a0b0ba212 */ /* 0x000fca00078e3cff */
[----:B------:R2:W3:Y:S02]  /*17070*/  @!P2 LDG.E.U8 R230, desc[UR28][R10.64] ;  /* 0x0000001c0ae6a981 */ /* 0x0004e4000c1e1100 */
[----:B--2---:R-:W-:Y:S02]  /*17080*/  @!P3 IMAD.MOV.U32 R10, RZ, RZ, R13 ;  /* 0x000000ffff0ab224 */ /* 0x004fe400078e000d */
[----:B----4-:R-:W-:Y:S01]  /*17090*/  @!P3 IMAD.MOV.U32 R11, RZ, RZ, R17 ;  /* 0x000000ffff0bb224 */ /* 0x010fe200078e0011 */
[----:B------:R-:W-:Y:S01]  /*170a0*/  PRMT R203, RZ, 0x7610, R203 ;  /* 0x00007610ffcb7816 */ /* 0x000fe200000000cb */
[----:B------:R-:W2:Y:S04]  /*170b0*/  LDL R17, [R1+0x5dc] ;  /* 0x0005dc0001117983 */ /* 0x000ea80000100800 */
[----:B------:R-:W4:Y:S04]  /*170c0*/  @!P3 LDG.E.U8 R18, desc[UR28][R10.64] ;  /* 0x0000001c0a12b981 */ /* 0x000f28000c1e1100 */
[----:B------:R-:W3:Y:S04]  /*170d0*/  LDL R13, [R1+0x5e0] ;  /* 0x0005e000010d7983 */ /* 0x000ee80000100800 */
[----:B------:R-:W2:Y:S04]  /*170e0*/  LDL R10, [R1+0x640] ;  /* 0x00064000010a7983 */ /* 0x000ea80000100800 */
[----:B------:R-:W2:Y:S01]  /*170f0*/  LDL R11, [R1+0x644] ;  /* 0x00064400010b7983 */ /* 0x000ea20000100800 */
[----:B------:R-:W-:-:S03]  /*17100*/  UISETP.GE.AND UP0, UPT, UR35, UR13, UPT ;  /* 0x0000000d2300728c */ /* 0x000fc6000bf06270 */
[----:B----4-:R0:W-:Y:S01]  /*17110*/  STL [R1+0x3c], R18 ;  /* 0x00003c1201007387 */ /* 0x0101e20000100800 */
[----:B--2---:R-:W-:-:S04]  /*17120*/  @!P1 LOP3.LUT R11, R11, R10, RZ, 0x3c, !PT ;  /* 0x0000000a0b0b9212 */ /* 0x004fc800078e3cff */
[----:B------:R-:W-:-:S04]  /*17130*/  @!P1 LOP3.LUT R10, R11, R10, RZ, 0x3c, !PT ;  /* 0x0000000a0b0a9212 */ /* 0x000fc800078e3cff */
[----:B------:R-:W-:-:S05]  /*17140*/  @!P1 LOP3.LUT R11, R11, R10, RZ, 0x3c, !PT ;  /* 0x0000000a0b0b9212 */ /* 0x000fca00078e3cff */
[----:B------:R1:W2:Y:S04]  /*17150*/  @!P1 LDG.E.U8 R203, desc[UR28][R10.64] ;  /* 0x0000001c0acb9981 */ /* 0x0002a8000c1e1100 */
[----:B------:R-:W1:Y:S04]  /*17160*/  LDL R10, [R1+0x61c] ;  /* 0x00061c00010a7983 */ /* 0x000e680000100800 */
[----:B------:R-:W1:Y:S01]  /*17170*/  LDL R11, [R1+0x620] ;  /* 0x00062000010b7983 */ /* 0x000e620000100800 */
[----:B------:R-:W-:Y:S01]  /*17180*/  PLOP3.LUT P5, PT, PT, PT, UP0, 0x80, 0x0 ;  /* 0x000000000000781c */ /* 0x000fe20003faf008 */
[----:B------:R-:W-:Y:S01]  /*17190*/  UISETP.GE.AND UP1, UPT, UR34, UR13, UPT ;  /* 0x0000000d2200728c */ /* 0x000fe2000bf26270 */
[----:B------:R-:W-:-:S05]  /*171a0*/  PLOP3.LUT P4, PT, PT, PT, UP0, 0x80, 0x0 ;  /* 0x000000000000781c */ /* 0x000fca0003f8f008 */
[----:B------:R-:W-:Y:S02]  /*171b0*/  PLOP3.LUT P3, PT, PT, PT, UP1, 0x80, 0x0 ;  /* 0x000000000000781c */ /* 0x000fe40003f6f018 */
[----:B------:R-:W-:Y:S02]  /*171c0*/  PLOP3.LUT P2, PT, PT, PT, UP1, 0x80, 0x0 ;  /* 0x000000000000781c */ /* 0x000fe40003f4f018 */
[----:B------:R-:W-:Y:S02]  /*171d0*/  PRMT R162, RZ, 0x7610, R162 ;  /* 0x00007610ffa27816 */ /* 0x000fe400000000a2 */
[----:B------:R-:W-:Y:S01]  /*171e0*/  PRMT R170, RZ, 0x7610, R170 ;  /* 0x00007610ffaa7816 */ /* 0x000fe200000000aa */
[----:B0-----:R-:W0:Y:S01]  /*171f0*/  S2R R18, SR_TID.X ;  /* 0x0000000000127919 */ /* 0x001e220000002100 */
[----:B-1----:R-:W-:-:S04]  /*17200*/  @!P5 LOP3.LUT R11, R11, R10, RZ, 0x3c, !PT ;  /* 0x0000000a0b0bd212 */ /* 0x002fc800078e3cff */
[----:B------:R-:W-:-:S04]  /*17210*/  @!P5 LOP3.LUT R10, R11, R10, RZ, 0x3c, !PT ;  /* 0x0000000a0b0ad212 */ /* 0x000fc800078e3cff */
[----:B------:R-:W-:-:S05]  /*17220*/  @!P5 LOP3.LUT R11, R11, R10, RZ, 0x3c, !PT ;  /* 0x0000000a0b0bd212 */ /* 0x000fca00078e3cff */
[----:B------:R3:W4:Y:S02]  /*17230*/  @!P4 LDG.E.U8 R162, desc[UR28][R10.64] ;  /* 0x0000001c0aa2c981 */ /* 0x000724000c1e1100 */
[----:B---3--:R-:W-:Y:S02]  /*17240*/  @!P3 IMAD.MOV.U32 R10, RZ, RZ, R13 ;  /* 0x000000ffff0ab224 */ /* 0x008fe400078e000d */
[----:B------:R-:W-:Y:S01]  /*17250*/  @!P3 IMAD.MOV.U32 R11, RZ, RZ, R17 ;  /* 0x000000ffff0bb224 */ /* 0x000fe200078e0011 */
[----:B0-----:R-:W-:Y:S01]  /*17260*/  SHF.R.U32.HI R18, RZ, 0x6, R18 ;  /* 0x00000006ff127819 */ /* 0x001fe20000011612 */
[----:B------:R-:W3:Y:S04]  /*17270*/  LDL R17, [R1+0x55c] ;  /* 0x00055c0001117983 */ /* 0x000ee80000100800 */
[----:B------:R0:W4:Y:S01]  /*17280*/  @!P2 LDG.E.U8 R170, desc[UR28][R10.64] ;  /* 0x0000001c0aaaa981 */ /* 0x000122000c1e1100 */
[----:B------:R-:W-:-:S03]  /*17290*/  PRMT R232, RZ, 0x7610, R232 ;  /* 0x00007610ffe87816 */ /* 0x000fc600000000e8 */
[----:B------:R-:W2:Y:S04]  /*172a0*/  LDL R13, [R1+0x560] ;  /* 0x00056000010d7983 */ /* 0x000ea80000100800 */
[----:B------:R-:W0:Y:S04]  /*172b0*/  LDL R10, [R1+0x474] ;  /* 0x00047400010a7983 */ /* 0x000e280000100800 */
[----:B------:R-:W0:Y:S01]  /*172c0*/  LDL R11, [R1+0x478] ;  /* 0x00047800010b7983 */ /* 0x000e220000100800 */
[----:B------:R-:W-:-:S04]  /*172d0*/  SGXT.U32 R18, R18, 0x1 ;  /* 0x000000011212781a */ /* 0x000fc80000000000 */
[----:B------:R-:W-:-:S04]  /*172e0*/  LOP3.LUT R18, R18, 0x78, RZ, 0xfc, !PT ;  /* 0x0000007812127812 */ /* 0x000fc800078efcff */
[----:B------:R-:W-:Y:S02]  /*172f0*/  ISETP.GE.AND P4, PT, R18, UR13, PT ;  /* 0x0000000d12007c0c */ /* 0x000fe4000bf86270 */
[----:B------:R-:W1:Y:S02]  /*17300*/  S2R R18, SR_TID.X ;  /* 0x0000000000127919 */ /* 0x000e640000002100 */
[----:B-1----:R-:W-:-:S04]  /*17310*/  SHF.R.U32.HI R18, RZ, 0x6, R18 ;  /* 0x00000006ff127819 */ /* 0x002fc80000011612 */
[----:B------:R-:W-:-:S04]  /*17320*/  SGXT.U32 R18, R18, 0x1 ;  /* 0x000000011212781a */ /* 0x000fc80000000000 */
[----:B------:R-:W-:-:S04]  /*17330*/  LOP3.LUT R18, R18, 0x7a, RZ, 0xfc, !PT ;  /* 0x0000007a12127812 */ /* 0x000fc800078efcff */
[----:B------:R-:W-:Y:S02]  /*17340*/  ISETP.GE.AND P3, PT, R18, UR13, PT ;  /* 0x0000000d12007c0c */ /* 0x000fe4000bf66270 */
[----:B------:R-:W4:Y:S01]  /*17350*/  LDL.LU R18, [R1+0xbdc] ;  /* 0x000bdc0001127983 */ /* 0x000f220000300800 */
[----:B0-----:R-:W-:-:S04]  /*17360*/  @!P4 LOP3.LUT R11, R11, R10, RZ, 0x3c, !PT ;  /* 0x0000000a0b0bc212 */ /* 0x001fc800078e3cff */
[----:B------:R-:W-:-:S04]  /*17370*/  @!P4 LOP3.LUT R10, R11, R10, RZ, 0x3c, !PT ;  /* 0x0000000a0b0ac212 */ /* 0x000fc800078e3cff */
[----:B------:R-:W-:-:S05]  /*17380*/  @!P4 LOP3.LUT R11, R11, R10, RZ, 0x3c, !PT ;  /* 0x0000000a0b0bc212 */ /* 0x000fca00078e3cff */
[----:B------:R0:W4:Y:S04]  /*17390*/  @!P4 LDG.E.U8 R232, desc[UR28][R10.64] ;  /* 0x0000001c0ae8c981 */ /* 0x000128000c1e1100 */
[----:B------:R-:W0:Y:S04]  /*173a0*/  LDL R10, [R1+0x59c] ;  /* 0x00059c00010a7983 */ /* 0x000e280000100800 */
[----:B------:R-:W0:Y:S01]  /*173b0*/  LDL R11, [R1+0x5a0] ;  /* 0x0005a000010b7983 */ /* 0x000e220000100800 */
[----:B------:R-:W-:-:S06]  /*173c0*/  UISETP.GE.AND UP0, UPT, UR33, UR13, UPT ;  /* 0x0000000d2100728c */ /* 0x000fcc000bf06270 */
[----:B------:R-:W-:Y:S02]  /*173d0*/  PLOP3.LUT P1, PT, PT, PT, UP0, 0x80, 0x0 ;  /* 0x000000000000781c */ /* 0x000fe40003f2f008 */
[----:B------:R-:W-:Y:S02]  /*173e0*/  PLOP3.LUT P5, PT, PT, PT, UP0, 0x80, 0x0 ;  /* 0x000000000000781c */ /* 0x000fe40003faf008 */
[----:B------:R-:W-:-:S09]  /*173f0*/  PRMT R178, RZ, 0x7610, R178 ;  /* 0x00007610ffb27816 */ /* 0x000fd200000000b2 */
        /* <DEDUP_REMOVED lines=9> */
[----:B------:R-:W-:Y:S02]  /*17490*/  PRMT R234, RZ, 0x7610, R234 ;  /* 0x00007610ffea7816 */ /* 0x000fe400000000ea */
[----:B------:R-:W-:Y:S02]  /*174a0*/  PRMT R186, RZ, 0x7610, R186 ;  /* 0x00007610ffba7816 */ /* 0x000fe400000000ba */
[----:B0-----:R-:W-:-:S04]  /*174b0*/  @!P3 LOP3.LUT R11, R11, R10, RZ, 0x3c, !PT ;  /* 0x0000000a0b0bb212 */ /* 0x001fc800078e3cff */
[----:B------:R-:W-:-:S04]  /*174c0*/  @!P3 LOP3.LUT R10, R11, R10, RZ, 0x3c, !PT ;  /* 0x0000000a0b0ab212 */ /* 0x000fc800078e3cff */
[----:B------:R-:W-:-:S05]  /*174d0*/  @!P3 LOP3.LUT R11, R11, R10, RZ, 0x3c, !PT ;  /* 0x0000000a0b0bb212 */ /* 0x000fca00078e3cff */
[----:B------:R2:W4:Y:S02]  /*174e0*/  @!P3 LDG.E.U8 R234, desc[UR28][R10.64] ;  /* 0x0000001c0aeab981 */ /* 0x000524000c1e1100 */
[----:B--2---:R-:W-:Y:S02]  /*174f0*/  @!P2 IMAD.MOV.U32 R10, RZ, RZ, R13 ;  /* 0x000000ffff0aa224 */ /* 0x004fe400078e000d */
[----:B---3--:R-:W-:Y:S01]  /*17500*/  @!P2 IMAD.MOV.U32 R11, RZ, RZ, R17 ;  /* 0x000000ffff0ba224 */ /* 0x008fe200078e0011 */
[----:B------:R-:W-:Y:S01]  /*17510*/  UISETP.GE.AND UP2, UPT, UR31, UR13, UPT ;  /* 0x0000000d1f00728c */ /* 0x000fe2000bf46270 */
[----:B------:R-:W-:Y:S01]  /*17520*/  PRMT R188, RZ, 0x7610, R188 ;  /* 0x00007610ffbc7816 */ /* 0x000fe200000000bc */
[----:B------:R-:W2:Y:S04]  /*17530*/  LDL R13, [R1+0x464] ;  /* 0x00046400010d7983 */ /* 0x000ea80000100800 */
[----:B------:R0:W3:Y:S04]  /*17540*/  @!P6 LDG.E.U8 R186, desc[UR28][R10.64] ;  /* 0x0000001c0abae981 */ /* 0x0000e8000c1e1100 */
[----:B------:R-:W0:Y:S04]  /*17550*/  LDL R10, [R1+0x51c] ;  /* 0x00051c00010a7983 */ /* 0x000e280000100800 */
[----:B------:R-:W0:Y:S01]  /*17560*/  LDL R11, [R1+0x520] ;  /* 0x00052000010b7983 */ /* 0x000e220000100800 */
[----:B------:R-:W-:-:S02]  /*17570*/  PLOP3.LUT P1, PT, PT, PT, UP2, 0x80, 0x0 ;  /* 0x000000000000781c */ /* 0x000fc40003f2f028 */
[----:B------:R-:W-:Y:S02]  /*17580*/  SHF.R.U32.HI R17, RZ, 0x6, R12 ;  /* 0x00000006ff117819 */ /* 0x000fe4000001160c */
[----:B------:R-:W-:Y:S01]  /*17590*/  PLOP3.LUT P5, PT, PT, PT, UP2, 0x80, 0x0 ;  /* 0x000000000000781c */ /* 0x000fe20003faf028 */
[----:B------:R-:W2:Y:S01]  /*175a0*/  LDL R12, [R1+0x468] ;  /* 0x00046800010c7983 */ /* 0x000ea20000100800 */
        /* <DEDUP_REMOVED lines=40> */
[----:B------:R-:W-:-:S06]  /*17830*/  PRMT R236, RZ, 0x7610, R236 ;  /* 0x00007610ffec7816 */ /* 0x000fcc00000000ec */
[----:B--2---:R-:W2:Y:S01]  /*17840*/  @!P2 LDG.E.U8 R236, desc[UR28][R12.64] ;  /* 0x0000001c0ceca981 */ /* 0x004ea2000c1e1100 */
[----:B------:R-:W-:Y:S01]  /*17850*/  PRMT R240, RZ, 0x7610, R240 ;  /* 0x00007610fff07816 */ /* 0x000fe200000000f0 */
[----:B------:R-:W-:Y:S01]  /*17860*/  BAR.SYNC.DEFER_BLOCKING 0x0 ;  /* 0x0000000000007b1d */ /* 0x000fe20000010000 */
[----:B0-----:R-:W-:-:S04]  /*17870*/  @!P0 LOP3.LUT R11, R11, R10, RZ, 0x3c, !PT ;  /* 0x0000000a0b0b8212 */ /* 0x001fc800078e3cff */
[----:B------:R-:W-:-:S04]  /*17880*/  @!P0 LOP3.LUT R10, R11, R10, RZ, 0x3c, !PT ;  /* 0x0000000a0b0a8212 */ /* 0x000fc800078e3cff */
[----:B------:R-:W-:-:S05]  /*17890*/  @!P0 LOP3.LUT R11, R11, R10, RZ, 0x3c, !PT ;  /* 0x0000000a0b0b8212 */ /* 0x000fca00078e3cff */
[----:B------:R0:W2:Y:S04]  /*178a0*/  @!P0 LDG.E.U8 R240, desc[UR28][R10.64] ;  /* 0x0000001c0af08981 */ /* 0x0000a8000c1e1100 */
[----:B------:R-:W0:Y:S04]  /*178b0*/  LDL R10, [R1+0xa34] ;  /* 0x000a3400010a7983 */ /* 0x000e280000100800 */
[----:B------:R-:W0:Y:S01]  /*178c0*/  LDL R11, [R1+0xa38] ;  /* 0x000a3800010b7983 */ /* 0x000e220000100800 */
[----:B------:R-:W-:Y:S02]  /*178d0*/  PRMT R242, RZ, 0x7610, R242 ;  /* 0x00007610fff27816 */ /* 0x000fe400000000f2 */
        /* <DEDUP_REMOVED lines=45> */
[----:B------:R-:W4:Y:S04]  /*17bb0*/  @!P0 LDG.E.U8 R16, desc[UR28][R10.64] ;  /* 0x0000001c0a108981 */ /* 0x000f28000c1e1100 */
[----:B----4-:R0:W-:Y:S04]  /*17bc0*/  STL [R1+0x38], R16 ;  /* 0x0000381001007387 */ /* 0x0101e80000100800 */
[----:B0-----:R-:W4:Y:S04]  /*17bd0*/  LDL.LU R16, [R1+0xbd4] ;  /* 0x000bd40001107983 */ /* 0x001f280000300800 */
[----:B------:R-:W3:Y:S04]  /*17be0*/  LDL R10, [R1+0x874] ;  /* 0x00087400010a7983 */ /* 0x000ee80000100800 */
[----:B------:R-:W3:Y:S01]  /*17bf0*/  LDL R11, [R1+0x878] ;  /* 0x00087800010b7983 */ /* 0x000ee20000100800 */
[----:B------:R-:W-:-:S02]  /*17c00*/  PRMT R15, RZ, 0x7610, R15 ;  /* 0x00007610ff0f7816 */ /* 0x000fc4000000000f */
[----:B---3--:R-:W-:-:S04]  /*17c10*/  @!P0 LOP3.LUT R11, R11, R10, RZ, 0x3c, !PT ;  /* 0x0000000a0b0b8212 */ /* 0x008fc800078e3cff */
[----:B------:R-:W-:-:S04]  /*17c20*/  @!P0 LOP3.LUT R10, R11, R10, RZ, 0x3c, !PT ;  /* 0x0000000a0b0a8212 */ /* 0x000fc800078e3cff */
[----:B------:R-:W-:-:S05]  /*17c30*/  @!P0 LOP3.LUT R11, R11, R10, RZ, 0x3c, !PT ;  /* 0x0000000a0b0b8212 */ /* 0x000fca00078e3cff */
[----:B------:R-:W3:Y:S04]  /*17c40*/  @!P0 LDG.E.U8 R15, desc[UR28][R10.64] ;  /* 0x0000001c0a0f8981 */ /* 0x000ee8000c1e1100 */
[----:B---3--:R0:W-:Y:S04]  /*17c50*/  STL [R1+0x34], R15 ;  /* 0x0000340f01007387 */ /* 0x0081e80000100800 */
[----:B0-----:R-:W3:Y:S04]  /*17c60*/  LDL.LU R15, [R1+0xbd0] ;  /* 0x000bd000010f7983 */ /* 0x001ee80000300800 */
[----:B------:R-:W2:Y:S04]  /*17c70*/  LDL R10, [R1+0x834] ;  /* 0x00083400010a7983 */ /* 0x000ea80000100800 */
[----:B------:R-:W2:Y:S01]  /*17c80*/  LDL R11, [R1+0x838] ;  /* 0x00083800010b7983 */ /* 0x000ea20000100800 */
[----:B------:R-:W-:-:S02]  /*17c90*/  PRMT R14, RZ, 0x7610, R14 ;  /* 0x00007610ff0e7816 */ /* 0x000fc4000000000e */
[----:B--2---:R-:W-:-:S04]  /*17ca0*/  @!P0 LOP3.LUT R11, R11, R10, RZ, 0x3c, !PT ;  /* 0x0000000a0b0b8212 */ /* 0x004fc800078e3cff */
[----:B------:R-:W-:-:S04]  /*17cb0*/  @!P0 LOP3.LUT R10, R11, R10, RZ, 0x3c, !PT ;  /* 0x0000000a0b0a8212 */ /* 0x000fc800078e3cff */
[----:B------:R-:W-:-:S05]  /*17cc0*/  @!P0 LOP3.LUT R11, R11, R10, RZ, 0x3c, !PT ;  /* 0x0000000a0b0b8212 */ /* 0x000fca00078e3cff */
[----:B------:R-:W2:Y:S04]  /*17cd0*/  @!P0 LDG.E.U8 R14, desc[UR28][R10.64] ;  /* 0x0000001c0a0e8981 */ /* 0x000ea8000c1e1100 */
[----:B--2---:R0:W-:Y:S04]  /*17ce0*/  STL [R1+0x30], R14 ;  /* 0x0000300e01007387 */ /* 0x0041e80000100800 */
[----:B0-----:R-:W2:Y:S04]  /*17cf0*/  LDL.LU R14, [R1+0xbcc] ;  /* 0x000bcc00010e7983 */ /* 0x001ea80000300800 */
[----:B------:R-:W4:Y:S04]  /*17d00*/  LDL R10, [R1+0x7f4] ;  /* 0x0007f400010a7983 */ /* 0x000f280000100800 */
[----:B------:R-:W4:Y:S01]  /*17d10*/  LDL R11, [R1+0x7f8] ;  /* 0x0007f800010b7983 */ /* 0x000f220000100800 */
[----:B------:R-:W-:-:S02]  /*17d20*/  PRMT R9, RZ, 0x7610, R9 ;  /* 0x00007610ff097816 */ /* 0x000fc40000000009 */
[----:B----4-:R-:W-:-:S04]  /*17d30*/  @!P0 LOP3.LUT R11, R11, R10, RZ, 0x3c, !PT ;  /* 0x0000000a0b0b8212 */ /* 0x010fc800078e3cff */
        /* <DEDUP_REMOVED lines=55> */
[----:B--2---:R0:W-:Y:S04]  /*180b0*/  STL [R1+0x18], R159 ;  /* 0x0000189f01007387 */ /* 0x0041e80000100800 */
[----:B0-----:R-:W2:Y:S04]  /*180c0*/  LDL R159, [R1+0x318] ;  /* 0x00031800019f7983 */ /* 0x001ea80000100800 */
        /* <DEDUP_REMOVED lines=35> */
[----:B------:R-:W3:Y:S01]  /*18300*/  @!P0 LDG.E.U8 R2, desc[UR28][R10.64] ;  /* 0x0000001c0a028981 */ /* 0x000ee2000c1e1100 */
[----:B------:R-:W-:-:S03]  /*18310*/  PRMT R158, RZ, 0x7610, R158 ;  /* 0x00007610ff9e7816 */ /* 0x000fc6000000009e */
[----:B---3--:R0:W-:Y:S04]  /*18320*/  STL [R1+0x4], R2 ;  /* 0x0000040201007387 */ /* 0x0081e80000100800 */
[----:B0-----:R-:W3:Y:S04]  /*18330*/  LDL.LU R2, [R1+0xba8] ;  /* 0x000ba80001027983 */ /* 0x001ee80000300800 */
[----:B------:R-:W2:Y:S01]  /*18340*/  LDL R11, [R1+0x314] ;  /* 0x00031400010b7983 */ /* 0x000ea20000100800 */
[----:B------:R-:W-:Y:S01]  /*18350*/  @!P0 IMAD.MOV.U32 R10, RZ, RZ, R159 ;  /* 0x000000ffff0a8224 */ /* 0x000fe200078e009f */
[----:B------:R-:W-:-:S02]  /*18360*/  PRMT R252, RZ, 0x7610, R252 ;  /* 0x00007610fffc7816 */ /* 0x000fc400000000fc */
[----:B------:R-:W4:Y:S04]  /*18370*/  LDL R159, [R1+0x214] ;  /* 0x00021400019f7983 */ /* 0x000f280000100800 */
[----:B--2---:R0:W2:Y:S04]  /*18380*/  @!P0 LDG.E.U8 R158, desc[UR28][R10.64] ;  /* 0x0000001c0a9e8981 */ /* 0x0040a8000c1e1100 */
[----:B------:R-:W0:Y:S04]  /*18390*/  LDL R10, [R1+0x2d4] ;  /* 0x0002d400010a7983 */ /* 0x000e280000100800 */
[----:B------:R-:W0:Y:S02]  /*183a0*/  LDL R11, [R1+0x2d8] ;  /* 0x0002d800010b7983 */ /* 0x000e240000100800 */
[----:B0-----:R-:W-:-:S04]  /*183b0*/  @!P0 LOP3.LUT R11, R11, R10, RZ, 0x3c, !PT ;  /* 0x0000000a0b0b8212 */ /* 0x001fc800078e3cff */
[----:B------:R-:W-:-:S04]  /*183c0*/  @!P0 LOP3.LUT R10, R11, R10, RZ, 0x3c, !PT ;  /* 0x0000000a0b0a8212 */ /* 0x000fc800078e3cff */
[----:B------:R-:W-:Y:S01]  /*183d0*/  @!P0 LOP3.LUT R11, R11, R10, RZ, 0x3c, !PT ;  /* 0x0000000a0b0b8212 */ /* 0x000fe200078e3cff */
[----:B--2---:R0:W-:Y:S04]  /*183e0*/  STL [R1], R158 ;  /* 0x0000009e01007387 */ /* 0x0041e80000100800 */
[----:B------:R1:W2:Y:S01]  /*183f0*/  @!P0 LDG.E.U8 R252, desc[UR28][R10.64] ;  /* 0x0000001c0afc8981 */ /* 0x0002a2000c1e1100 */
[----:B------:R-:W-:-:S03]  /*18400*/  PRMT R249, RZ, 0x7610, R249 ;  /* 0x00007610fff97816 */ /* 0x000fc600000000f9 */
[----:B0-----:R-:W3:Y:S04]  /*18410*/  LDL R158, [R1+0x218] ;  /* 0x00021800019e7983 */ /* 0x001ee80000100800 */
[----:B------:R-:W4:Y:S01]  /*18420*/  LDL R11, [R1+0x294] ;  /* 0x00029400010b7983 */ /* 0x000f220000100800 */
[----:B-1----:R-:W-:-:S03]  /*18430*/  @!P0 IMAD.MOV.U32 R10, RZ, RZ, R0 ;  /* 0x000000ffff0a8224 */ /* 0x002fc600078e0000 */
[----:B--2---:R0:W-:Y:S01]  /*18440*/  STL [R1+0xb90], R252 ;  /* 0x000b90fc01007387 */ /* 0x0041e20000100800 */
[----:B------:R-:W-:Y:S02]  /*18450*/  PRMT R247, RZ, 0x7610, R247 ;  /* 0x00007610fff77816 */ /* 0x000fe400000000f7 */
[----:B------:R-:W-:Y:S01]  /*18460*/  PRMT R245, RZ, 0x7610, R245 ;  /* 0x00007610fff57816 */ /* 0x000fe200000000f5 */
[----:B------:R-:W2:Y:S04]  /*18470*/  LDL R0, [R1+0x1d8] ;  /* 0x0001d80001007983 */ /* 0x000ea80000100800 */
[----:B0-----:R-:W3:Y:S04]  /*18480*/  LDL R252, [R1+0x258] ;  /* 0x0002580001fc7983 */ /* 0x001ee80000100800 */
[----:B----4-:R3:W4:Y:S04]  /*18490*/  @!P0 LDG.E.U8 R249, desc[UR28][R10.64] ;  /* 0x0000001c0af98981 */ /* 0x010728000c1e1100 */
[----:B------:R-:W2:Y:S01]  /*184a0*/  LDL R11, [R1+0x254] ;  /* 0x00025400010b7983 */ /* 0x000ea20000100800 */
[----:B---3--:R-:W-:-:S05]  /*184b0*/  @!P0 IMAD.MOV.U32 R10, RZ, RZ, R252 ;  /* 0x000000ffff0a8224 */ /* 0x008fca00078e00fc */
[----:B--2---:R0:W2:Y:S04]  /*184c0*/  @!P0 LDG.E.U8 R247, desc[UR28][R10.64] ;  /* 0x0000001c0af78981 */ /* 0x0040a8000c1e1100 */
[----:B----4-:R1:W-:Y:S04]  /*184d0*/  STL [R1+0xb94], R249 ;  /* 0x000b94f901007387 */ /* 0x0103e80000100800 */
[----:B------:R-:W3:Y:S01]  /*184e0*/  LDL R252, [R1+0x154] ;  /* 0x0001540001fc7983 */ /* 0x000ee20000100800 */
[----:B0-----:R-:W-:Y:S02]  /*184f0*/  @!P0 IMAD.MOV.U32 R10, RZ, RZ, R158 ;  /* 0x000000ffff0a8224 */ /* 0x001fe400078e009e */
[----:B------:R-:W-:Y:S01]  /*18500*/  @!P0 IMAD.MOV.U32 R11, RZ, RZ, R159 ;  /* 0x000000ffff0b8224 */ /* 0x000fe200078e009f */
[----:B-1----:R-:W4:Y:S04]  /*18510*/  LDL R249, [R1+0x158] ;  /* 0x0001580001f97983 */ /* 0x002f280000100800 */
[----:B------:R0:W3:Y:S04]  /*18520*/  @!P0 LDG.E.U8 R245, desc[UR28][R10.64] ;  /* 0x0000001c0af58981 */ /* 0x0000e8000c1e1100 */
[----:B--2---:R1:W-:Y:S04]  /*18530*/  STL [R1+0xb98], R247 ;  /* 0x000b98f701007387 */ /* 0x0043e80000100800 */
[----:B------:R-:W2:Y:S01]  /*18540*/  LDL R11, [R1+0x1d4] ;  /* 0x0001d400010b7983 */ /* 0x000ea20000100800 */
[----:B------:R-:W-:Y:S01]  /*18550*/  PRMT R243, RZ, 0x7610, R243 ;  /* 0x00007610fff37816 */ /* 0x000fe200000000f3 */
[----:B0-----:R-:W-:-:S02]  /*18560*/  @!P0 IMAD.MOV.U32 R10, RZ, RZ, R0 ;  /* 0x000000ffff0a8224 */ /* 0x001fc400078e0000 */
[----:B------:R-:W4:Y:S04]  /*18570*/  LDL R159, [R1+0x114] ;  /* 0x00011400019f7983 */ /* 0x000f280000100800 */
[----:B-1----:R-:W4:Y:S04]  /*18580*/  LDL R247, [R1+0x198] ;  /* 0x0001980001f77983 */ /* 0x002f280000100800 */
[----:B------:R-:W4:Y:S04]  /*18590*/  LDL R158, [R1+0x118] ;  /* 0x00011800019e7983 */ /* 0x000f280000100800 */
[----:B---3--:R0:W-:Y:S01]  /*185a0*/  STL [R1+0xb9c], R245 ;  /* 0x000b9cf501007387 */ /* 0x0081e20000100800 */
[----:B------:R-:W-:-:S03]  /*185b0*/  PRMT R241, RZ, 0x7610, R241 ;  /* 0x00007610fff17816 */ /* 0x000fc600000000f1 */
[----:B------:R-:W3:Y:S04]  /*185c0*/  LDL R0, [R1+0xd8] ;  /* 0x0000d80001007983 */ /* 0x000ee80000100800 */
[----:B0-----:R-:W3:Y:S04]  /*185d0*/  LDL R245, [R1+0xd4] ;  /* 0x0000d40001f57983 */ /* 0x001ee80000100800 */
[----:B--2---:R4:W2:Y:S04]  /*185e0*/  @!P0 LDG.E.U8 R243, desc[UR28][R10.64] ;  /* 0x0000001c0af38981 */ /* 0x0048a8000c1e1100 */
[----:B------:R-:W3:Y:S01]  /*185f0*/  LDL R11, [R1+0x194] ;  /* 0x00019400010b7983 */ /* 0x000ee20000100800 */
[----:B----4-:R-:W-:Y:S01]  /*18600*/  @!P0 IMAD.MOV.U32 R10, RZ, RZ, R247 ;  /* 0x000000ffff0a8224 */ /* 0x010fe200078e00f7 */
[----:B------:R-:W-:-:S02]  /*18610*/  PRMT R239, RZ, 0x7610, R239 ;  /* 0x00007610ffef7816 */ /* 0x000fc400000000ef */
[----:B------:R-:W-:Y:S02]  /*18620*/  PRMT R237, RZ, 0x7610, R237 ;  /* 0x00007610ffed7816 */ /* 0x000fe400000000ed */
[----:B---3--:R0:W3:Y:S02]  /*18630*/  @!P0 LDG.E.U8 R241, desc[UR28][R10.64] ;  /* 0x0000001c0af18981 */ /* 0x0080e4000c1e1100 */
[----:B0-----:R-:W-:Y:S02]  /*18640*/  @!P0 IMAD.MOV.U32 R10, RZ, RZ, R249 ;  /* 0x000000ffff0a8224 */ /* 0x001fe400078e00f9 */
[----:B------:R-:W-:-:S05]  /*18650*/  @!P0 IMAD.MOV.U32 R11, RZ, RZ, R252 ;  /* 0x000000ffff0b8224 */ /* 0x000fca00078e00fc */
[----:B------:R0:W4:Y:S01]  /*18660*/  @!P0 LDG.E.U8 R239, desc[UR28][R10.64] ;  /* 0x0000001c0aef8981 */ /* 0x000122000c1e1100 */
[----:B------:R-:W-:-:S03]  /*18670*/  PRMT R235, RZ, 0x7610, R235 ;  /* 0x00007610ffeb7816 */ /* 0x000fc600000000eb */
[----:B--2---:R1:W-:Y:S01]  /*18680*/  STL [R1+0xba0], R243 ;  /* 0x000ba0f301007387 */ /* 0x0043e20000100800 */
[----:B0-----:R-:W-:Y:S02]  /*18690*/  @!P0 IMAD.MOV.U32 R10, RZ, RZ, R158 ;  /* 0x000000ffff0a8224 */ /* 0x001fe400078e009e */
[----:B------:R-:W-:-:S05]  /*186a0*/  @!P0 IMAD.MOV.U32 R11, RZ, RZ, R159 ;  /* 0x000000ffff0b8224 */ /* 0x000fca00078e009f */
[----:B------:R0:W2:Y:S02]  /*186b0*/  @!P0 LDG.E.U8 R237, desc[UR28][R10.64] ;  /* 0x0000001c0aed8981 */ /* 0x0000a4000c1e1100 */
[----:B0-----:R-:W-:Y:S02]  /*186c0*/  @!P0 IMAD.MOV.U32 R10, RZ, RZ, R0 ;  /* 0x000000ffff0a8224 */ /* 0x001fe400078e0000 */
[----:B------:R-:W-:-:S05]  /*186d0*/  @!P0 IMAD.MOV.U32 R11, RZ, RZ, R245 ;  /* 0x000000ffff0b8224 */ /* 0x000fca00078e00f5 */
[----:B------:R0:W2:Y:S04]  /*186e0*/  @!P0 LDG.E.U8 R235, desc[UR28][R10.64] ;  /* 0x0000001c0aeb8981 */ /* 0x0000a8000c1e1100 */
[----:B---3--:R3:W-:Y:S04]  /*186f0*/  STL [R1+0xba4], R241 ;  /* 0x000ba4f101007387 */ /* 0x0087e80000100800 */
[----:B------:R-:W0:Y:S04]  /*18700*/  LDL R252, [R1+0x98] ;  /* 0x0000980001fc7983 */ /* 0x000e280000100800 */
[----:B------:R-:W4:Y:S04]  /*18710*/  LDL R11, [R1+0x94] ;  /* 0x00009400010b7983 */ /* 0x000f280000100800 */
[----:B-1----:R-:W2:Y:S04]  /*18720*/  LDL R243, [R1+0x458] ;  /* 0x0004580001f37983 */ /* 0x002ea80000100800 */
[----:B---3--:R-:W3:Y:S04]  /*18730*/  LDL R241, [R1+0x65c] ;  /* 0x00065c0001f17983 */ /* 0x008ee80000100800 */
[----:B------:R-:W2:Y:S04]  /*18740*/  LDL R159, [R1+0xa2c] ;  /* 0x000a2c00019f7983 */ /* 0x000ea80000100800 */
[----:B------:R-:W2:Y:S04]  /*18750*/  LDL R158, [R1+0xa30] ;  /* 0x000a3000019e7983 */ /* 0x000ea80000100800 */
[----:B------:R-:W2:Y:S04]  /*18760*/  LDL R249, [R1+0x9ec] ;  /* 0x0009ec0001f97983 */ /* 0x000ea80000100800 */
[----:B------:R-:W2:Y:S01]  /*18770*/  LDL R247, [R1+0x9f0] ;  /* 0x0009f00001f77983 */ /* 0x000ea20000100800 */
[----:B------:R-:W-:-:S03]  /*18780*/  PRMT R233, RZ, 0x7610, R233 ;  /* 0x00007610ffe97816 */ /* 0x000fc600000000e9 */
[----:B------:R-:W2:Y:S04]  /*18790*/  LDL R245, [R1+0x9ac] ;  /* 0x0009ac0001f57983 */ /* 0x000ea80000100800 */
[----:B------:R-:W2:Y:S01]  /*187a0*/  LDL R0, [R1+0x9b0] ;  /* 0x0009b00001007983 */ /* 0x000ea20000100800 */
[----:B------:R-:W-:Y:S01]  /*187b0*/  PRMT R231, RZ, 0x7610, R231 ;  /* 0x00007610ffe77816 */ /* 0x000fe200000000e7 */
[----:B0-----:R-:W-:Y:S01]  /*187c0*/  @!P0 IMAD.MOV.U32 R10, RZ, RZ, R252 ;  /* 0x000000ffff0a8224 */ /* 0x001fe200078e00fc */
[----:B------:R-:W-:Y:S01]  /*187d0*/  PRMT R229, RZ, 0x7610, R229 ;  /* 0x00007610ffe57816 */ /* 0x000fe200000000e5 */
[----:B------:R-:W2:Y:S04]  /*187e0*/  LDL R252, [R1+0x8f0] ;  /* 0x0008f00001fc7983 */ /* 0x000ea80000100800 */
[----:B----4-:R3:W4:Y:S02]  /*187f0*/  @!P0 LDG.E.U8 R233, desc[UR28][R10.64] ;  /* 0x0000001c0ae98981 */ /* 0x010724000c1e1100 */
[----:B---3--:R-:W-:-:S02]  /*18800*/  @!P0 IMAD.MOV.U32 R10, RZ, RZ, R241 ;  /* 0x000000ffff0a8224 */ /* 0x008fc400078e00f1 */
[----:B--2---:R-:W-:Y:S01]  /*18810*/  @!P0 IMAD.MOV.U32 R11, RZ, RZ, R243 ;  /* 0x000000ffff0b8224 */ /* 0x004fe200078e00f3 */
[----:B------:R-:W2:Y:S04]  /*18820*/  LDL R241, [R1+0x970] ;  /* 0x0009700001f17983 */ /* 0x000ea80000100800 */
[----:B------:R-:W3:Y:S04]  /*18830*/  LDL R243, [R1+0x96c] ;  /* 0x00096c0001f37983 */ /* 0x000ee80000100800 */
[----:B------:R0:W4:Y:S02]  /*18840*/  @!P0 LDG.E.U8 R231, desc[UR28][R10.64] ;  /* 0x0000001c0ae78981 */ /* 0x000124000c1e1100 */
[----:B0-----:R-:W-:-:S02]  /*18850*/  @!P0 IMAD.MOV.U32 R10, RZ, RZ, R158 ;  /* 0x000000ffff0a8224 */ /* 0x001fc400078e009e */
[----:B------:R-:W-:Y:S01]  /*18860*/  @!P0 IMAD.MOV.U32 R11, RZ, RZ, R159 ;  /* 0x000000ffff0b8224 */ /* 0x000fe200078e009f */
[----:B------:R-:W4:Y:S04]  /*18870*/  LDL R158, [R1+0x930] ;  /* 0x00093000019e7983 */ /* 0x000f280000100800 */
[----:B------:R-:W4:Y:S01]  /*18880*/  LDL R159, [R1+0x92c] ;  /* 0x00092c00019f7983 */ /* 0x000f220000100800 */
[----:B------:R-:W-:-:S03]  /*18890*/  PRMT R227, RZ, 0x7610, R227 ;  /* 0x00007610ffe37816 */ /* 0x000fc600000000e3 */
[----:B------:R0:W4:Y:S01]  /*188a0*/  @!P0 LDG.E.U8 R229, desc[UR28][R10.64] ;  /* 0x0000001c0ae58981 */ /* 0x000122000c1e1100 */
[----:B------:R-:W-:Y:S01]  /*188b0*/  PRMT R225, RZ, 0x7610, R225 ;  /* 0x00007610ffe17816 */ /* 0x000fe200000000e1 */
[----:B0-----:R-:W-:Y:S02]  /*188c0*/  @!P0 IMAD.MOV.U32 R10, RZ, RZ, R247 ;  /* 0x000000ffff0a8224 */ /* 0x001fe400078e00f7 */
[----:B------:R-:W-:Y:S01]  /*188d0*/  @!P0 IMAD.MOV.U32 R11, RZ, RZ, R249 ;  /* 0x000000ffff0b8224 */ /* 0x000fe200078e00f9 */
[----:B------:R-:W-:Y:S01]  /*188e0*/  PRMT R223, RZ, 0x7610, R223 ;  /* 0x00007610ffdf7816 */ /* 0x000fe200000000df */
[----:B------:R-:W4:Y:S04]  /*188f0*/  LDL R249, [R1+0x82c] ;  /* 0x00082c0001f97983 */ /* 0x000f280000100800 */
[----:B------:R0:W4:Y:S01]  /*18900*/  @!P0 LDG.E.U8 R227, desc[UR28][R10.64] ;  /* 0x0000001c0ae38981 */ /* 0x000122000c1e1100 */
[----:B------:R-:W-:-:S03]  /*18910*/  PRMT R221, RZ, 0x7610, R221 ;  /* 0x00007610ffdd7816 */ /* 0x000fc600000000dd */
[----:B------:R-:W4:Y:S01]  /*18920*/  LDL R247, [R1+0x830] ;  /* 0x0008300001f77983 */ /* 0x000f220000100800 */
[----:B0-----:R-:W-:Y:S02]  /*18930*/  @!P0 IMAD.MOV.U32 R10, RZ, RZ, R0 ;  /* 0x000000ffff0a8224 */ /* 0x001fe400078e0000 */
[----:B------:R-:W-:Y:S01]  /*18940*/  @!P0 IMAD.MOV.U32 R11, RZ, RZ, R245 ;  /* 0x000000ffff0b8224 */ /* 0x000fe200078e00f5 */
[----:B------:R-:W4:Y:S04]  /*18950*/  LDL R0, [R1+0x8b0] ;  /* 0x0008b00001007983 */ /* 0x000f280000100800 */
[----:B------:R2:W4:Y:S04]  /*18960*/  @!P0 LDG.E.U8 R225, desc[UR28][R10.64] ;  /* 0x0000001c0ae18981 */ /* 0x000528000c1e1100 */
[----:B------:R-:W4:Y:S01]  /*18970*/  LDL R245, [R1+0x8ac] ;  /* 0x0008ac0001f57983 */ /* 0x000f220000100800 */
[----:B--2---:R-:W-:-:S03]  /*18980*/  @!P0 IMAD.MOV.U32 R10, RZ, RZ, R241 ;  /* 0x000000ffff0a8224 */ /* 0x004fc600078e00f1 */
[----:B------:R-:W2:Y:S01]  /*18990*/  LDL R241, [R1+0x870] ;  /* 0x0008700001f17983 */ /* 0x000ea20000100800 */
[----:B---3--:R-:W-:-:S03]  /*189a0*/  @!P0 IMAD.MOV.U32 R11, RZ, RZ, R243 ;  /* 0x000000ffff0b8224 */ /* 0x008fc600078e00f3 */
[----:B------:R-:W3:Y:S04]  /*189b0*/  LDL R243, [R1+0x86c] ;  /* 0x00086c0001f37983 */ /* 0x000ee80000100800 */
[----:B------:R4:W3:Y:S02]  /*189c0*/  @!P0 LDG.E.U8 R223, desc[UR28][R10.64] ;  /* 0x0000001c0adf8981 */ /* 0x0008e4000c1e1100 */
[----:B----4-:R-:W-:Y:S01]  /*189d0*/  @!P0 IMAD.MOV.U32 R10, RZ, RZ, R158 ;  /* 0x000000ffff0a8224 */ /* 0x010fe200078e009e */
[----:B------:R-:W-:Y:S01]  /*189e0*/  PRMT R219, RZ, 0x7610, R219 ;  /* 0x00007610ffdb7816 */ /* 0x000fe200000000db */
[----:B------:R-:W4:Y:S01]  /*189f0*/  LDL R158, [R1+0x7f0] ;  /* 0x0007f000019e7983 */ /* 0x000f220000100800 */
[----:B------:R-:W-:-:S03]  /*18a00*/  @!P0 IMAD.MOV.U32 R11, RZ, RZ, R159 ;  /* 0x000000ffff0b8224 */ /* 0x000fc600078e009f */
[----:B------:R-:W4:Y:S04]  /*18a10*/  LDL R159, [R1+0x7ec] ;  /* 0x0007ec00019f7983 */ /* 0x000f280000100800 */
[----:B------:R0:W4:Y:S04]  /*18a20*/  @!P0 LDG.E.U8 R221, desc[UR28][R10.64] ;  /* 0x0000001c0add8981 */ /* 0x000128000c1e1100 */
[----:B------:R-:W2:Y:S01]  /*18a30*/  LDL R11, [R1+0x8ec] ;  /* 0x0008ec00010b7983 */ /* 0x000ea20000100800 */
[----:B0-----:R-:W-:Y:S01]  /*18a40*/  @!P0 IMAD.MOV.U32 R10, RZ, RZ, R252 ;  /* 0x000000ffff0a8224 */ /* 0x001fe200078e00fc */
[----:B------:R-:W-:-:S02]  /*18a50*/  PRMT R217, RZ, 0x7610, R217 ;  /* 0x00007610ffd97816 */ /* 0x000fc400000000d9 */
[----:B------:R-:W-:Y:S01]  /*18a60*/  PRMT R215, RZ, 0x7610, R215 ;  /* 0x00007610ffd77816 */ /* 0x000fe200000000d7 */
[----:B------:R-:W4:Y:S01]  /*18a70*/  LDL R252, [R1+0x730] ;  /* 0x0007300001fc7983 */ /* 0x000f220000100800 */
[----:B------:R-:W-:-:S03]  /*18a80*/  PRMT R214, RZ, 0x7610, R214 ;  /* 0x00007610ffd67816 */ /* 0x000fc600000000d6 */
[----:B--2---:R0:W2:Y:S02]  /*18a90*/  @!P0 LDG.E.U8 R219, desc[UR28][R10.64] ;  /* 0x0000001c0adb8981 */ /* 0x0040a4000c1e1100 */
[----:B0-----:R-:W-:Y:S02]  /*18aa0*/  @!P0 IMAD.MOV.U32 R10, RZ, RZ, R0 ;  /* 0x000000ffff0a8224 */ /* 0x001fe400078e0000 */
[----:B------:R-:W-:Y:S01]  /*18ab0*/  @!P0 IMAD.MOV.U32 R11, RZ, RZ, R245 ;  /* 0x000000ffff0b8224 */ /* 0x000fe200078e00f5 */
[----:B------:R-:W2:Y:S04]  /*18ac0*/  LDL R0, [R1+0x7b0] ;  /* 0x0007b00001007983 */ /* 0x000ea80000100800 */
[----:B------:R-:W2:Y:S04]  /*18ad0*/  LDL R245, [R1+0x7ac] ;  /* 0x0007ac0001f57983 */ /* 0x000ea80000100800 */
[----:B------:R0:W2:Y:S02]  /*18ae0*/  @!P0 LDG.E.U8 R217, desc[UR28][R10.64] ;  /* 0x0000001c0ad98981 */ /* 0x0000a4000c1e1100 */
[----:B0-----:R-:W-:-:S02]  /*18af0*/  @!P0 IMAD.MOV.U32 R10, RZ, RZ, R241 ;  /* 0x000000ffff0a8224 */ /* 0x001fc400078e00f1 */
[----:B---3--:R-:W-:Y:S01]  /*18b00*/  @!P0 IMAD.MOV.U32 R11, RZ, RZ, R243 ;  /* 0x000000ffff0b8224 */ /* 0x008fe200078e00f3 */
[----:B------:R-:W3:Y:S04]  /*18b10*/  LDL R241, [R1+0x770] ;  /* 0x0007700001f17983 */ /* 0x000ee80000100800 */
[----:B------:R-:W3:Y:S04]  /*18b20*/  LDL R243, [R1+0x76c] ;  /* 0x00076c0001f37983 */ /* 0x000ee80000100800 */
[----:B------:R0:W3:Y:S01]  /*18b30*/  @!P0 LDG.E.U8 R215, desc[UR28][R10.64] ;  /* 0x0000001c0ad78981 */ /* 0x0000e2000c1e1100 */
[----:B------:R-:W-:Y:S01]  /*18b40*/  PRMT R213, RZ, 0x7610, R213 ;  /* 0x00007610ffd57816 */ /* 0x000fe200000000d5 */
[----:B0-----:R-:W-:-:S02]  /*18b50*/  @!P0 IMAD.MOV.U32 R10, RZ, RZ, R247 ;  /* 0x000000ffff0a8224 */ /* 0x001fc400078e00f7 */
[----:B------:R-:W-:Y:S01]  /*18b60*/  @!P0 IMAD.MOV.U32 R11, RZ, RZ, R249 ;  /* 0x000000ffff0b8224 */ /* 0x000fe200078e00f9 */
[----:B------:R-:W-:Y:S01]  /*18b70*/  PRMT R212, RZ, 0x7610, R212 ;  /* 0x00007610ffd47816 */ /* 0x000fe200000000d4 */
[----:B------:R-:W3:Y:S04]  /*18b80*/  LDL R249, [R1+0x66c] ;  /* 0x00066c0001f97983 */ /* 0x000ee80000100800 */
[----:B------:R4:W3:Y:S01]  /*18b90*/  @!P0 LDG.E.U8 R214, desc[UR28][R10.64] ;  /* 0x0000001c0ad68981 */ /* 0x0008e2000c1e1100 */
[----:B------:R-:W-:-:S03]  /*18ba0*/  PRMT R157, RZ, 0x7610, R157 ;  /* 0x00007610ff9d7816 */ /* 0x000fc6000000009d */
[----:B------:R-:W3:Y:S01]  /*18bb0*/  LDL R247, [R1+0x670] ;  /* 0x0006700001f77983 */ /* 0x000ee20000100800 */
[----:B----4-:R-:W-:Y:S02]  /*18bc0*/  @!P0 IMAD.MOV.U32 R10, RZ, RZ, R158 ;  /* 0x000000ffff0a8224 */ /* 0x010fe400078e009e */
[----:B------:R-:W-:Y:S01]  /*18bd0*/  @!P0 IMAD.MOV.U32 R11, RZ, RZ, R159 ;  /* 0x000000ffff0b8224 */ /* 0x000fe200078e009f */
[----:B------:R-:W4:Y:S04]  /*18be0*/  LDL R158, [R1+0x6f0] ;  /* 0x0006f000019e7983 */ /* 0x000f280000100800 */
[----:B------:R2:W4:Y:S04]  /*18bf0*/  @!P0 LDG.E.U8 R213, desc[UR28][R10.64] ;  /* 0x0000001c0ad58981 */ /* 0x000528000c1e1100 */
[----:B------:R-:W4:Y:S01]  /*18c00*/  LDL R159, [R1+0x6ec] ;  /* 0x0006ec00019f7983 */ /* 0x000f220000100800 */
[----:B--2---:R-:W-:-:S03]  /*18c10*/  @!P0 IMAD.MOV.U32 R10, RZ, RZ, R0 ;  /* 0x000000ffff0a8224 */ /* 0x004fc600078e0000 */
[----:B------:R-:W2:Y:S01]  /*18c20*/  LDL R0, [R1+0x6b0] ;  /* 0x0006b00001007983 */ /* 0x000ea20000100800 */
[----:B------:R-:W-:-:S03]  /*18c30*/  @!P0 IMAD.MOV.U32 R11, RZ, RZ, R245 ;  /* 0x000000ffff0b8224 */ /* 0x000fc600078e00f5 */
[----:B------:R-:W2:Y:S04]  /*18c40*/  LDL R245, [R1+0x6ac] ;  /* 0x0006ac0001f57983 */ /* 0x000ea80000100800 */
[----:B------:R3:W2:Y:S02]  /*18c50*/  @!P0 LDG.E.U8 R212, desc[UR28][R10.64] ;  /* 0x0000001c0ad48981 */ /* 0x0006a4000c1e1100 */
[----:B---3--:R-:W-:Y:S01]  /*18c60*/  @!P0 IMAD.MOV.U32 R10, RZ, RZ, R241 ;  /* 0x000000ffff0a8224 */ /* 0x008fe200078e00f1 */
[----:B------:R-:W-:Y:S01]  /*18c70*/  PRMT R156, RZ, 0x7610, R156 ;  /* 0x00007610ff9c7816 */ /* 0x000fe2000000009c */
[----:B------:R-:W3:Y:S01]  /*18c80*/  LDL R241, [R1+0x410] ;  /* 0x0004100001f17983 */ /* 0x000ee20000100800 */
[----:B------:R-:W-:-:S03]  /*18c90*/  @!P0 IMAD.MOV.U32 R11, RZ, RZ, R243 ;  /* 0x000000ffff0b8224 */ /* 0x000fc600078e00f3 */
[----:B------:R-:W3:Y:S04]  /*18ca0*/  LDL R243, [R1+0x40c] ;  /* 0x00040c0001f37983 */ /* 0x000ee80000100800 */
[----:B------:R0:W3:Y:S04]  /*18cb0*/  @!P0 LDG.E.U8 R157, desc[UR28][R10.64] ;  /* 0x0000001c0a9d8981 */ /* 0x0000e8000c1e1100 */
[----:B------:R-:W4:Y:S01]  /*18cc0*/  LDL R11, [R1+0x72c] ;  /* 0x00072c00010b7983 */ /* 0x000f220000100800 */
[----:B0-----:R-:W-:Y:S01]  /*18cd0*/  @!P0 IMAD.MOV.U32 R10, RZ, RZ, R252 ;  /* 0x000000ffff0a8224 */ /* 0x001fe200078e00fc */
[----:B------:R-:W-:-:S02]  /*18ce0*/  PRMT R155, RZ, 0x7610, R155 ;  /* 0x00007610ff9b7816 */ /* 0x000fc4000000009b */
[----:B------:R-:W-:Y:S01]  /*18cf0*/  PRMT R154, RZ, 0x7610, R154 ;  /* 0x00007610ff9a7816 */ /* 0x000fe2000000009a */
[----:B------:R-:W3:Y:S01]  /*18d00*/  LDL R252, [R1+0x350] ;  /* 0x0003500001fc7983 */ /* 0x000ee20000100800 */
[----:B------:R-:W-:-:S03]  /*18d10*/  PRMT R153, RZ, 0x7610, R153 ;  /* 0x00007610ff997816 */ /* 0x000fc60000000099 */
[----:B----4-:R0:W4:Y:S02]  /*18d20*/  @!P0 LDG.E.U8 R156, desc[UR28][R10.64] ;  /* 0x0000001c0a9c8981 */ /* 0x010124000c1e1100 */
[----:B0-----:R-:W-:Y:S02]  /*18d30*/  @!P0 IMAD.MOV.U32 R10, RZ, RZ, R158 ;  /* 0x000000ffff0a8224 */ /* 0x001fe400078e009e */
[----:B------:R-:W-:Y:S01]  /*18d40*/  @!P0 IMAD.MOV.U32 R11, RZ, RZ, R159 ;  /* 0x000000ffff0b8224 */ /* 0x000fe200078e009f */
[----:B------:R-:W4:Y:S04]  /*18d50*/  LDL R158, [R1+0x3d0] ;  /* 0x0003d000019e7983 */ /* 0x000f280000100800 */
[----:B------:R-:W4:Y:S04]  /*18d60*/  LDL R159, [R1+0x3cc] ;  /* 0x0003cc00019f7983 */ /* 0x000f280000100800 */
[----:B------:R2:W4:Y:S02]  /*18d70*/  @!P0 LDG.E.U8 R155, desc[UR28][R10.64] ;  /* 0x0000001c0a9b8981 */ /* 0x000524000c1e1100 */
[----:B--2---:R-:W-:-:S02]  /*18d80*/  @!P0 IMAD.MOV.U32 R10, RZ, RZ, R0 ;  /* 0x000000ffff0a8224 */ /* 0x004fc400078e0000 */
[----:B------:R-:W-:Y:S01]  /*18d90*/  @!P0 IMAD.MOV.U32 R11, RZ, RZ, R245 ;  /* 0x000000ffff0b8224 */ /* 0x000fe200078e00f5 */
[----:B------:R-:W2:Y:S04]  /*18da0*/  LDL R0, [R1+0x390] ;  /* 0x0003900001007983 */ /* 0x000ea80000100800 */
[----:B------:R-:W2:Y:S04]  /*18db0*/  LDL R245, [R1+0x38c] ;  /* 0x00038c0001f57983 */ /* 0x000ea80000100800 */
[----:B------:R0:W2:Y:S01]  /*18dc0*/  @!P0 LDG.E.U8 R154, desc[UR28][R10.64] ;  /* 0x0000001c0a9a8981 */ /* 0x0000a2000c1e1100 */
[----:B------:R-:W-:Y:S01]  /*18dd0*/  PRMT R152, RZ, 0x7610, R152 ;  /* 0x00007610ff987816 */ /* 0x000fe20000000098 */
[----:B0-----:R-:W-:-:S02]  /*18de0*/  @!P0 IMAD.MOV.U32 R10, RZ, RZ, R247 ;  /* 0x000000ffff0a8224 */ /* 0x001fc400078e00f7 */
[----:B------:R-:W-:Y:S01]  /*18df0*/  @!P0 IMAD.MOV.U32 R11, RZ, RZ, R249 ;  /* 0x000000ffff0b8224 */ /* 0x000fe200078e00f9 */
[----:B------:R-:W-:Y:S01]  /*18e00*/  PRMT R23, RZ, 0x7610, R23 ;  /* 0x00007610ff177816 */ /* 0x000fe20000000017 */
[----:B------:R-:W2:Y:S04]  /*18e10*/  LDL R249, [R1+0x28c] ;  /* 0x00028c0001f97983 */ /* 0x000ea80000100800 */
[----:B------:R3:W2:Y:S01]  /*18e20*/  @!P0 LDG.E.U8 R153, desc[UR28][R10.64] ;  /* 0x0000001c0a998981 */ /* 0x0006a2000c1e1100 */
[----:B------:R-:W-:-:S03]  /*18e30*/  PRMT R22, RZ, 0x7610, R22 ;  /* 0x00007610ff167816 */ /* 0x000fc60000000016 */
[----:B------:R-:W2:Y:S01]  /*18e40*/  LDL R247, [R1+0x290] ;  /* 0x0002900001f77983 */ /* 0x000ea20000100800 */
[----:B---3--:R-:W-:Y:S02]  /*18e50*/  @!P0 IMAD.MOV.U32 R10, RZ, RZ, R241 ;  /* 0x000000ffff0a8224 */ /* 0x008fe400078e00f1 */
[----:B------:R-:W-:Y:S01]  /*18e60*/  @!P0 IMAD.MOV.U32 R11, RZ, RZ, R243 ;  /* 0x000000ffff0b8224 */ /* 0x000fe200078e00f3 */
[----:B------:R-:W3:Y:S04]  /*18e70*/  LDL R241, [R1+0x310] ;  /* 0x0003100001f17983 */ /* 0x000ee80000100800 */
[----:B------:R4:W3:Y:S04]  /*18e80*/  @!P0 LDG.E.U8 R152, desc[UR28][R10.64] ;  /* 0x0000001c0a988981 */ /* 0x0008e8000c1e1100 */
[----:B------:R-:W3:Y:S01]  /*18e90*/  LDL R243, [R1+0x30c] ;  /* 0x00030c0001f37983 */ /* 0x000ee20000100800 */
[----:B----4-:R-:W-:-:S03]  /*18ea0*/  @!P0 IMAD.MOV.U32 R10, RZ, RZ, R158 ;  /* 0x000000ffff0a8224 */ /* 0x010fc600078e009e */
[----:B------:R-:W4:Y:S01]  /*18eb0*/  LDL R158, [R1+0x2d0] ;  /* 0x0002d000019e7983 */ /* 0x000f220000100800 */
[----:B------:R-:W-:-:S03]  /*18ec0*/  @!P0 IMAD.MOV.U32 R11, RZ, RZ, R159 ;  /* 0x000000ffff0b8224 */ /* 0x000fc600078e009f */
[----:B------:R-:W4:Y:S04]  /*18ed0*/  LDL R159, [R1+0x2cc] ;  /* 0x0002cc00019f7983 */ /* 0x000f280000100800 */
[----:B------:R2:W4:Y:S02]  /*18ee0*/  @!P0 LDG.E.U8 R23, desc[UR28][R10.64] ;  /* 0x0000001c0a178981 */ /* 0x000524000c1e1100 */
[----:B--2---:R-:W-:Y:S01]  /*18ef0*/  @!P0 IMAD.MOV.U32 R10, RZ, RZ, R0 ;  /* 0x000000ffff0a8224 */ /* 0x004fe200078e0000 */
[----:B------:R-:W-:Y:S01]  /*18f00*/  PRMT R21, RZ, 0x7610, R21 ;  /* 0x00007610ff157816 */ /* 0x000fe20000000015 */
[----:B------:R-:W2:Y:S01]  /*18f10*/  LDL R0, [R1+0x250] ;  /* 0x0002500001007983 */ /* 0x000ea20000100800 */
[----:B------:R-:W-:-:S03]  /*18f20*/  @!P0 IMAD.MOV.U32 R11, RZ, RZ, R245 ;  /* 0x000000ffff0b8224 */ /* 0x000fc600078e00f5 */
[----:B------:R-:W2:Y:S04]  /*18f30*/  LDL R245, [R1+0x24c] ;  /* 0x00024c0001f57983 */ /* 0x000ea80000100800 */
[----:B------:R0:W2:Y:S04]  /*18f40*/  @!P0 LDG.E.U8 R22, desc[UR28][R10.64] ;  /* 0x0000001c0a168981 */ /* 0x0000a8000c1e1100 */
[----:B------:R-:W3:Y:S01]  /*18f50*/  LDL R11, [R1+0x34c] ;  /* 0x00034c00010b7983 */ /* 0x000ee20000100800 */
[----:B0-----:R-:W-:Y:S01]  /*18f60*/  @!P0 IMAD.MOV.U32 R10, RZ, RZ, R252 ;  /* 0x000000ffff0a8224 */ /* 0x001fe200078e00fc */
[----:B------:R-:W-:-:S02]  /*18f70*/  PRMT R20, RZ, 0x7610, R20 ;  /* 0x00007610ff147816 */ /* 0x000fc40000000014 */
[----:B------:R-:W-:Y:S01]  /*18f80*/  PRMT R19, RZ, 0x7610, R19 ;  /* 0x00007610ff137816 */ /* 0x000fe20000000013 */
[----:B------:R-:W2:Y:S01]  /*18f90*/  LDL R252, [R1+0x190] ;  /* 0x0001900001fc7983 */ /* 0x000ea20000100800 */
[----:B------:R-:W-:-:S03]  /*18fa0*/  PRMT R18, RZ, 0x7610, R18 ;  /* 0x00007610ff127816 */ /* 0x000fc60000000012 */
[----:B---3--:R0:W3:Y:S02]  /*18fb0*/  @!P0 LDG.E.U8 R21, desc[UR28][R10.64] ;  /* 0x0000001c0a158981 */ /* 0x0080e4000c1e1100 */
[----:B0-----:R-:W-:Y:S02]  /*18fc0*/  @!P0 IMAD.MOV.U32 R10, RZ, RZ, R241 ;  /* 0x000000ffff0a8224 */ /* 0x001fe400078e00f1 */
[----:B------:R-:W-:Y:S01]  /*18fd0*/  @!P0 IMAD.MOV.U32 R11, RZ, RZ, R243 ;  /* 0x000000ffff0b8224 */ /* 0x000fe200078e00f3 */
[----:B------:R-:W3:Y:S04]  /*18fe0*/  LDL R241, [R1+0x210] ;  /* 0x0002100001f17983 */ /* 0x000ee80000100800 */
[----:B------:R-:W3:Y:S04]  /*18ff0*/  LDL R243, [R1+0x20c] ;  /* 0x00020c0001f37983 */ /* 0x000ee80000100800 */
[----:B------:R4:W3:Y:S02]  /*19000*/  @!P0 LDG.E.U8 R20, desc[UR28][R10.64] ;  /* 0x0000001c0a148981 */ /* 0x0008e4000c1e1100 */
[----:B----4-:R-:W-:-:S02]  /*19010*/  @!P0 IMAD.MOV.U32 R10, RZ, RZ, R158 ;  /* 0x000000ffff0a8224 */ /* 0x010fc400078e009e */
[----:B------:R-:W-:Y:S01]  /*19020*/  @!P0 IMAD.MOV.U32 R11, RZ, RZ, R159 ;  /* 0x000000ffff0b8224 */ /* 0x000fe200078e009f */
[----:B------:R-:W4:Y:S04]  /*19030*/  LDL R158, [R1+0x1d0] ;  /* 0x0001d000019e7983 */ /* 0x000f280000100800 */
[----:B------:R-:W4:Y:S04]  /*19040*/  LDL R159, [R1+0x1cc] ;  /* 0x0001cc00019f7983 */ /* 0x000f280000100800 */
[----:B------:R0:W4:Y:S01]  /*19050*/  @!P0 LDG.E.U8 R19, desc[UR28][R10.64] ;  /* 0x0000001c0a138981 */ /* 0x000122000c1e1100 */
[----:B------:R-:W-:Y:S01]  /*19060*/  PRMT R17, RZ, 0x7610, R17 ;  /* 0x00007610ff117816 */ /* 0x000fe20000000011 */
[----:B0-----:R-:W-:-:S02]  /*19070*/  @!P0 IMAD.MOV.U32 R10, RZ, RZ, R247 ;  /* 0x000000ffff0a8224 */ /* 0x001fc400078e00f7 */
[----:B------:R-:W-:Y:S01]  /*19080*/  @!P0 IMAD.MOV.U32 R11, RZ, RZ, R249 ;  /* 0x000000ffff0b8224 */ /* 0x000fe200078e00f9 */
[----:B------:R-:W-:Y:S01]  /*19090*/  PRMT R16, RZ, 0x7610, R16 ;  /* 0x00007610ff107816 */ /* 0x000fe20000000010 */
[----:B------:R-:W4:Y:S04]  /*190a0*/  LDL R247, [R1+0x14c] ;  /* 0x00014c0001f77983 */ /* 0x000f280000100800 */
[----:B------:R2:W4:Y:S01]  /*190b0*/  @!P0 LDG.E.U8 R18, desc[UR28][R10.64] ;  /* 0x0000001c0a128981 */ /* 0x000522000c1e1100 */
[----:B------:R-:W-:-:S03]  /*190c0*/  PRMT R15, RZ, 0x7610, R15 ;  /* 0x00007610ff0f7816 */ /* 0x000fc6000000000f */
[----:B------:R-:W4:Y:S01]  /*190d0*/  LDL R249, [R1+0x8c] ;  /* 0x00008c0001f97983 */ /* 0x000f220000100800 */
[----:B--2---:R-:W-:Y:S02]  /*190e0*/  @!P0 IMAD.MOV.U32 R10, RZ, RZ, R0 ;  /* 0x000000ffff0a8224 */ /* 0x004fe400078e0000 */
[----:B------:R-:W-:Y:S01]  /*190f0*/  @!P0 IMAD.MOV.U32 R11, RZ, RZ, R245 ;  /* 0x000000ffff0b8224 */ /* 0x000fe200078e00f5 */
[----:B------:R-:W2:Y:S04]  /*19100*/  LDL R0, [R1+0x150] ;  /* 0x0001500001007983 */ /* 0x000ea80000100800 */
[----:B------:R3:W2:Y:S04]  /*19110*/  @!P0 LDG.E.U8 R17, desc[UR28][R10.64] ;  /* 0x0000001c0a118981 */ /* 0x0006a8000c1e1100 */
[----:B------:R-:W2:Y:S01]  /*19120*/  LDL R245, [R1+0x10c] ;  /* 0x00010c0001f57983 */ /* 0x000ea20000100800 */
[----:B---3--:R-:W-:-:S03]  /*19130*/  @!P0 IMAD.MOV.U32 R10, RZ, RZ, R241 ;  /* 0x000000ffff0a8224 */ /* 0x008fc600078e00f1 */
[----:B------:R-:W3:Y:S01]  /*19140*/  LDL R241, [R1+0x90] ;  /* 0x0000900001f17983 */ /* 0x000ee20000100800 */
[----:B------:R-:W-:-:S03]  /*19150*/  @!P0 IMAD.MOV.U32 R11, RZ, RZ, R243 ;  /* 0x000000ffff0b8224 */ /* 0x000fc600078e00f3 */
[----:B------:R-:W3:Y:S04]  /*19160*/  LDL R243, [R1+0x110] ;  /* 0x0001100001f37983 */ /* 0x000ee80000100800 */
[----:B------:R4:W3:Y:S02]  /*19170*/  @!P0 LDG.E.U8 R16, desc[UR28][R10.64] ;  /* 0x0000001c0a108981 */ /* 0x0008e4000c1e1100 */
[----:B----4-:R-:W-:Y:S02]  /*19180*/  @!P0 IMAD.MOV.U32 R10, RZ, RZ, R158 ;  /* 0x000000ffff0a8224 */ /* 0x010fe400078e009e */
[----:B------:R-:W4:Y:S01]  /*19190*/  LDL R158, [R1+0xd0] ;  /* 0x0000d000019e7983 */ /* 0x000f220000100800 */
[----:B------:R-:W-:-:S03]  /*191a0*/  @!P0 IMAD.MOV.U32 R11, RZ, RZ, R159 ;  /* 0x000000ffff0b8224 */ /* 0x000fc600078e009f */
[----:B------:R-:W4:Y:S04]  /*191b0*/  LDL R159, [R1+0xcc] ;  /* 0x0000cc00019f7983 */ /* 0x000f280000100800 */
[----:B------:R0:W4:Y:S04]  /*191c0*/  @!P0 LDG.E.U8 R15, desc[UR28][R10.64] ;  /* 0x0000001c0a0f8981 */ /* 0x000128000c1e1100 */
[----:B------:R-:W2:Y:S01]  /*191d0*/  LDL R11, [R1+0x18c] ;  /* 0x00018c00010b7983 */ /* 0x000ea20000100800 */
[----:B------:R-:W-:Y:S01]  /*191e0*/  PRMT R14, RZ, 0x7610, R14 ;  /* 0x00007610ff0e7816 */ /* 0x000fe2000000000e */
[----:B0-----:R-:W-:Y:S01]  /*191f0*/  @!P0 IMAD.MOV.U32 R10, RZ, RZ, R252 ;  /* 0x000000ffff0a8224 */ /* 0x001fe200078e00fc */
[----:B------:R-:W-:-:S02]  /*19200*/  PRMT R13, RZ, 0x7610, R13 ;  /* 0x00007610ff0d7816 */ /* 0x000fc4000000000d */
[----:B------:R-:W-:Y:S01]  /*19210*/  PRMT R12, RZ, 0x7610, R12 ;  /* 0x00007610ff0c7816 */ /* 0x000fe2000000000c */
[----:B------:R0:W-:Y:S01]  /*19220*/  STS.U8 [R9+UR7+0x8000], R203 ;  /* 0x008000cb09007988 */ /* 0x0001e20008000007 */
[----:B------:R-:W-:-:S03]  /*19230*/  PRMT R207, RZ, 0x7610, R207 ;  /* 0x00007610ffcf7816 */ /* 0x000fc600000000cf */
[----:B------:R1:W-:Y:S04]  /*19240*/  STS.U8 [R9+UR7+0x8002], R199 ;  /* 0x008002c709007988 */ /* 0x0003e80008000007 */
[----:B------:R-:W4:Y:S04]  /*19250*/  LDL R252, [R1+0x9a8] ;  /* 0x0009a80001fc7983 */ /* 0x000f280000100800 */
[----:B--2---:R2:W4:Y:S02]  /*19260*/  @!P0 LDG.E.U8 R14, desc[UR28][R10.64] ;  /* 0x0000001c0a0e8981 */ /* 0x004524000c1e1100 */
[----:B--2---:R-:W-:-:S02]  /*19270*/  @!P0 IMAD.MOV.U32 R10, RZ, RZ, R0 ;  /* 0x000000ffff0a8224 */ /* 0x004fc400078e0000 */
[----:B------:R-:W-:Y:S01]  /*19280*/  @!P0 IMAD.MOV.U32 R11, RZ, RZ, R247 ;  /* 0x000000ffff0b8224 */ /* 0x000fe200078e00f7 */
[----:B------:R-:W2:Y:S04]  /*19290*/  LDL R0, [R1+0xa50] ;  /* 0x000a500001007983 */ /* 0x000ea80000100800 */
[----:B------:R3:W2:Y:S04]  /*192a0*/  @!P0 LDG.E.U8 R13, desc[UR28][R10.64] ;  /* 0x0000001c0a0d8981 */ /* 0x0006a8000c1e1100 */
[----:B------:R-:W2:Y:S01]  /*192b0*/  LDL R247, [R1+0x658] ;  /* 0x0006580001f77983 */ /* 0x000ea20000100800 */
[----:B---3--:R-:W-:-:S02]  /*192c0*/  @!P0 IMAD.MOV.U32 R10, RZ, RZ, R243 ;  /* 0x000000ffff0a8224 */ /* 0x008fc400078e00f3 */
[----:B------:R-:W-:Y:S01]  /*192d0*/  @!P0 IMAD.MOV.U32 R11, RZ, RZ, R245 ;  /* 0x000000ffff0b8224 */ /* 0x000fe200078e00f5 */
[----:B------:R-:W3:Y:S04]  /*192e0*/  LDL R243, [R1+0xa28] ;  /* 0x000a280001f37983 */ /* 0x000ee80000100800 */
[----:B------:R0:W3:Y:S04]  /*192f0*/  @!P0 LDG.E.U8 R12, desc[UR28][R10.64] ;  /* 0x0000001c0a0c8981 */ /* 0x0000e8000c1e1100 */
[----:B------:R-:W3:Y:S01]  /*19300*/  LDL R245, [R1+0xa24] ;  /* 0x000a240001f57983 */ /* 0x000ee20000100800 */
[----:B0-----:R-:W-:-:S06]  /*19310*/  PRMT R11, RZ, 0x7610, R11 ;  /* 0x00007610ff0b7816 */ /* 0x001fcc000000000b */
[----:B----4-:R0:W4:Y:S02]  /*19320*/  @!P0 LDG.E.U8 R11, desc[UR28][R158.64] ;  /* 0x0000001c9e0b8981 */ /* 0x010124000c1e1100 */
[----:B0-----:R-:W-:Y:S02]  /*19330*/  @!P0 IMAD.MOV.U32 R158, RZ, RZ, R241 ;  /* 0x000000ffff9e8224 */ /* 0x001fe400078e00f1 */
[----:B------:R-:W-:Y:S01]  /*19340*/  @!P0 IMAD.MOV.U32 R159, RZ, RZ, R249 ;  /* 0x000000ffff9f8224 */ /* 0x000fe200078e00f9 */
[----:B------:R-:W4:Y:S04]  /*19350*/  LDL R241, [R1+0x9e8] ;  /* 0x0009e80001f17983 */ /* 0x000f280000100800 */
[----:B------:R-:W4:Y:S01]  /*19360*/  LDL R249, [R1+0x9e4] ;  /* 0x0009e40001f97983 */ /* 0x000f220000100800 */
[----:B------:R-:W-:-:S06]  /*19370*/  PRMT R10, RZ, 0x7610, R10 ;  /* 0x00007610ff0a7816 */ /* 0x000fcc000000000a */
[----:B------:R2:W4:Y:S01]  /*19380*/  @!P0 LDG.E.U8 R10, desc[UR28][R158.64] ;  /* 0x0000001c9e0a8981 */ /* 0x000522000c1e1100 */
[----:B------:R-:W-:Y:S02]  /*19390*/  PRMT R203, RZ, 0x7610, R203 ;  /* 0x00007610ffcb7816 */ /* 0x000fe400000000cb */
[----:B-1----:R-:W-:Y:S01]  /*193a0*/  PRMT R199, RZ, 0x7610, R199 ;  /* 0x00007610ffc77816 */ /* 0x002fe200000000c7 */
[----:B--2---:R-:W-:Y:S02]  /*193b0*/  @!P0 IMAD.MOV.U32 R158, RZ, RZ, R0 ;  /* 0x000000ffff9e8224 */ /* 0x004fe400078e0000 */
[----:B------:R-:W2:Y:S01]  /*193c0*/  LDL R0, [R1+0x968] ;  /* 0x0009680001007983 */ /* 0x000ea20000100800 */
[----:B------:R-:W-:-:S03]  /*193d0*/  @!P0 IMAD.MOV.U32 R159, RZ, RZ, R247 ;  /* 0x000000ffff9f8224 */ /* 0x000fc600078e00f7 */
[----:B------:R-:W2:Y:S04]  /*193e0*/  LDL R247, [R1+0x964] ;  /* 0x0009640001f77983 */ /* 0x000ea80000100800 */
[----:B------:R3:W2:Y:S02]  /*193f0*/  @!P0 LDG.E.U8 R207, desc[UR28][R158.64] ;  /* 0x0000001c9ecf8981 */ /* 0x0006a4000c1e1100 */
[----:B---3--:R-:W-:Y:S02]  /*19400*/  @!P0 IMAD.MOV.U32 R158, RZ, RZ, R243 ;  /* 0x000000ffff9e8224 */ /* 0x008fe400078e00f3 */
[----:B------:R-:W-:Y:S01]  /*19410*/  @!P0 IMAD.MOV.U32 R159, RZ, RZ, R245 ;  /* 0x000000ffff9f8224 */ /* 0x000fe200078e00f5 */
[----:B------:R-:W3:Y:S04]  /*19420*/  LDL R243, [R1+0x928] ;  /* 0x0009280001f37983 */ /* 0x000ee80000100800 */
[----:B------:R4:W2:Y:S04]  /*19430*/  @!P0 LDG.E.U8 R203, desc[UR28][R158.64] ;  /* 0x0000001c9ecb8981 */ /* 0x0008a8000c1e1100 */
[----:B------:R-:W2:Y:S01]  /*19440*/  LDL R245, [R1+0x924] ;  /* 0x0009240001f57983 */ /* 0x000ea20000100800 */
[----:B----4-:R-:W-:-:S03]  /*19450*/  @!P0 IMAD.MOV.U32 R158, RZ, RZ, R241 ;  /* 0x000000ffff9e8224 */ /* 0x010fc600078e00f1 */
[----:B------:R-:W4:Y:S01]  /*19460*/  LDL R241, [R1+0x8e8] ;  /* 0x0008e80001f17983 */ /* 0x000f220000100800 */
[----:B------:R-:W-:-:S03]  /*19470*/  @!P0 IMAD.MOV.U32 R159, RZ, RZ, R249 ;  /* 0x000000ffff9f8224 */ /* 0x000fc600078e00f9 */
[----:B------:R0:W-:Y:S04]  /*19480*/  STS.U8 [R9+UR7+0x8004], R195 ;  /* 0x008004c309007988 */ /* 0x0001e80008000007 */
[----:B------:R1:W4:Y:S04]  /*19490*/  @!P0 LDG.E.U8 R199, desc[UR28][R158.64] ;  /* 0x0000001c9ec78981 */ /* 0x000328000c1e1100 */
[----:B------:R-:W4:Y:S04]  /*194a0*/  LDL R249, [R1+0x8e4] ;  /* 0x0008e40001f97983 */ /* 0x000f280000100800 */
[----:B------:R-:W4:Y:S01]  /*194b0*/  LDL R159, [R1+0x9a4] ;  /* 0x0009a400019f7983 */ /* 0x000f220000100800 */
[----:B0-----:R-:W-:Y:S01]  /*194c0*/  PRMT R195, RZ, 0x7610, R195 ;  /* 0x00007610ffc37816 */ /* 0x001fe200000000c3 */
[----:B-1----:R-:W-:-:S02]  /*194d0*/  @!P0 IMAD.MOV.U32 R158, RZ, RZ, R252 ;  /* 0x000000ffff9e8224 */ /* 0x002fc400078e00fc */
[----:B------:R0:W-:Y:S04]  /*194e0*/  STS.U8 [R9+UR7+0x8006], R189 ;  /* 0x008006bd09007988 */ /* 0x0001e80008000007 */
[----:B------:R-:W-:Y:S04]  /*194f0*/  STS.U8 [R9+UR7+0x8008], R161 ;  /* 0x008008a109007988 */ /* 0x000fe80008000007 */
[----:B------:R3:W-:Y:S01]  /*19500*/  STS.U8 [R9+UR7+0x800a], R160 ;  /* 0x00800aa009007988 */ /* 0x0007e20008000007 */
[----:B0-----:R-:W-:-:S03]  /*19510*/  PRMT R189, RZ, 0x7610, R189 ;  /* 0x00007610ffbd7816 */ /* 0x001fc600000000bd */
[----:B------:R-:W-:Y:S04]  /*19520*/  STS.U8 [R9+UR7+0x800c], R163 ;  /* 0x00800ca309007988 */ /* 0x000fe80008000007 */
[----:B------:R-:W-:Y:S01]  /*19530*/  STS.U8 [R9+UR7+0x800e], R162 ;  /* 0x00800ea209007988 */ /* 0x000fe20008000007 */
[----:B---3--:R-:W-:-:S03]  /*19540*/  @!P0 IMAD.MOV.U32 R160, RZ, RZ, R243 ;  /* 0x000000ffffa08224 */ /* 0x008fc600078e00f3 */
[----:B------:R-:W3:Y:S01]  /*19550*/  LDL R243, [R1+0x868] ;  /* 0x0008680001f37983 */ /* 0x000ee20000100800 */
[----:B--2---:R-:W-:-:S03]  /*19560*/  @!P0 IMAD.MOV.U32 R161, RZ, RZ, R245 ;  /* 0x000000ffffa18224 */ /* 0x004fc600078e00f5 */
[----:B------:R-:W2:Y:S04]  /*19570*/  LDL R245, [R1+0x864] ;  /* 0x0008640001f57983 */ /* 0x000ea80000100800 */
[----:B----4-:R0:W4:Y:S02]  /*19580*/  @!P0 LDG.E.U8 R195, desc[UR28][R158.64] ;  /* 0x0000001c9ec38981 */ /* 0x010124000c1e1100 */
[----:B0-----:R-:W-:Y:S02]  /*19590*/  @!P0 IMAD.MOV.U32 R158, RZ, RZ, R0 ;  /* 0x000000ffff9e8224 */ /* 0x001fe400078e0000 */
[----:B------:R-:W-:Y:S01]  /*195a0*/  @!P0 IMAD.MOV.U32 R159, RZ, RZ, R247 ;  /* 0x000000ffff9f8224 */ /* 0x000fe200078e00f7 */
[----:B------:R-:W3:Y:S04]  /*195b0*/  LDL R0, [R1+0x8a8] ;  /* 0x0008a80001007983 */ /* 0x000ee80000100800 */
[----:B------:R-:W2:Y:S04]  /*195c0*/  LDL R247, [R1+0x8a4] ;  /* 0x0008a40001f77983 */ /* 0x000ea80000100800 */
[----:B------:R0:W4:Y:S02]  /*195d0*/  @!P0 LDG.E.U8 R189, desc[UR28][R158.64] ;  /* 0x0000001c9ebd8981 */ /* 0x000124000c1e1100 */
[----:B0-----:R-:W-:-:S06]  /*195e0*/  PRMT R158, RZ, 0x7610, R158 ;  /* 0x00007610ff9e7816 */ /* 0x001fcc000000009e */
[----:B------:R0:W4:Y:S02]  /*195f0*/  @!P0 LDG.E.U8 R158, desc[UR28][R160.64] ;  /* 0x0000001ca09e8981 */ /* 0x000124000c1e1100 */
[----:B0-----:R-:W-:Y:S02]  /*19600*/  @!P0 IMAD.MOV.U32 R160, RZ, RZ, R241 ;  /* 0x000000ffffa08224 */ /* 0x001fe400078e00f1 */
[----:B------:R-:W4:Y:S04]  /*19610*/  LDL R241, [R1+0x828] ;  /* 0x0008280001f17983 */ /* 0x000f280000100800 */
[----:B------:R0:W-:Y:S01]  /*19620*/  STL [R1+0xb48], R9 ;  /* 0x000b480901007387 */ /* 0x0001e20000100800 */
[----:B------:R-:W-:Y:S01]  /*19630*/  PRMT R159, RZ, 0x7610, R159 ;  /* 0x00007610ff9f7816 */ /* 0x000fe2000000009f */
[----:B------:R-:W-:-:S02]  /*19640*/  @!P0 IMAD.MOV.U32 R161, RZ, RZ, R249 ;  /* 0x000000ffffa18224 */ /* 0x000fc400078e00f9 */
[----:B------:R-:W4:Y:S04]  /*19650*/  LDL R252, [R1+0x7a4] ;  /* 0x0007a40001fc7983 */ /* 0x000f280000100800 */
[----:B------:R1:W4:Y:S04]  /*19660*/  @!P0 LDG.E.U8 R159, desc[UR28][R160.64] ;  /* 0x0000001ca09f8981 */ /* 0x000328000c1e1100 */
[----:B0-----:R-:W4:Y:S04]  /*19670*/  LDL R9, [R1+0x824] ;  /* 0x0008240001097983 */ /* 0x001f280000100800 */
[----:B------:R-:W4:Y:S01]  /*19680*/  LDL R249, [R1+0x7a8] ;  /* 0x0007a80001f97983 */ /* 0x000f220000100800 */
[----:B-1----:R-:W-:-:S03]  /*19690*/  PRMT R160, RZ, 0x7610, R160 ;  /* 0x00007610ffa07816 */ /* 0x002fc600000000a0 */
[----:B------:R4:W-:Y:S04]  /*196a0*/  STS.U8 [R8+UR7+0x8002], R164 ;  /* 0x008002a408007988 */ /* 0x0009e80008000007 */
[----:B------:R0:W-:Y:S01]  /*196b0*/  STS.U8 [R8+UR7+0x8000], R165 ;  /* 0x008000a508007988 */ /* 0x0001e20008000007 */
[----:B---3--:R-:W-:-:S03]  /*196c0*/  @!P0 IMAD.MOV.U32 R162, RZ, RZ, R0 ;  /* 0x000000ffffa28224 */ /* 0x008fc600078e0000 */
[----:B------:R-:W3:Y:S01]  /*196d0*/  LDL R0, [R1+0x7e8] ;  /* 0x0007e80001007983 */ /* 0x000ee20000100800 */
[----:B--2---:R-:W-:-:S03]  /*196e0*/  @!P0 IMAD.MOV.U32 R163, RZ, RZ, R247 ;  /* 0x000000ffffa38224 */ /* 0x004fc600078e00f7 */
[----:B------:R-:W2:Y:S04]  /*196f0*/  LDL R247, [R1+0x7e4] ;  /* 0x0007e40001f77983 */ /* 0x000ea80000100800 */
[----:B------:R1:W2:Y:S02]  /*19700*/  @!P0 LDG.E.U8 R160, desc[UR28][R162.64] ;  /* 0x0000001ca2a08981 */ /* 0x0002a4000c1e1100 */
[----:B-1----:R-:W-:Y:S02]  /*19710*/  @!P0 IMAD.MOV.U32 R162, RZ, RZ, R243 ;  /* 0x000000ffffa28224 */ /* 0x002fe400078e00f3 */
[----:B------:R-:W-:Y:S01]  /*19720*/  @!P0 IMAD.MOV.U32 R163, RZ, RZ, R245 ;  /* 0x000000ffffa38224 */ /* 0x000fe200078e00f5 */
[----:B------:R-:W2:Y:S04]  /*19730*/  LDL R243, [R1+0x768] ;  /* 0x0007680001f37983 */ /* 0x000ea80000100800 */
[----:B------:R-:W2:Y:S01]  /*19740*/  LDL R245, [R1+0x764] ;  /* 0x0007640001f57983 */ /* 0x000ea20000100800 */
[----:B----4-:R-:W-:-:S03]  /*19750*/  @!P0 IMAD.MOV.U32 R164, RZ, RZ, R241 ;  /* 0x000000ffffa48224 */ /* 0x010fc600078e00f1 */
[----:B------:R-:W4:Y:S01]  /*19760*/  LDL R241, [R1+0x724] ;  /* 0x0007240001f17983 */ /* 0x000f220000100800 */
[----:B0-----:R-:W-:-:S03]  /*19770*/  @!P0 IMAD.MOV.U32 R165, RZ, RZ, R9 ;  /* 0x000000ffffa58224 */ /* 0x001fc600078e0009 */
[----:B------:R-:W4:Y:S01]  /*19780*/  LDL R9, [R1+0x728] ;  /* 0x0007280001097983 */ /* 0x000f220000100800 */
[----:B------:R-:W-:-:S06]  /*19790*/  PRMT R161, RZ, 0x7610, R161 ;  /* 0x00007610ffa17816 */ /* 0x000fcc00000000a1 */
[----:B------:R0:W4:Y:S02]  /*197a0*/  @!P0 LDG.E.U8 R161, desc[UR28][R162.64] ;  /* 0x0000001ca2a18981 */ /* 0x000124000c1e1100 */
[----:B0-----:R-:W-:Y:S02]  /*197b0*/  PRMT R162, RZ, 0x7610, R162 ;  /* 0x00007610ffa27816 */ /* 0x001fe400000000a2 */
[----:B------:R-:W-:-:S04]  /*197c0*/  PRMT R163, RZ, 0x7610, R163 ;  /* 0x00007610ffa37816 */ /* 0x000fc800000000a3 */
[----:B------:R3:W4:Y:S04]  /*197d0*/  @!P0 LDG.E.U8 R162, desc[UR28][R164.64] ;  /* 0x0000001ca4a28981 */ /* 0x000728000c1e1100 */
[----:B------:R0:W-:Y:S04]  /*197e0*/  STS.U8 [R8+UR7+0x8004], R167 ;  /* 0x008004a708007988 */ /* 0x0001e80008000007 */
[----:B------:R1:W-:Y:S01]  /*197f0*/  STS.U8 [R8+UR7+0x8006], R166 ;  /* 0x008006a608007988 */ /* 0x0003e20008000007 */
[----:B0-----:R-:W-:-:S03]  /*19800*/  @!P0 IMAD.MOV.U32 R167, RZ, RZ, R252 ;  /* 0x000000ffffa78224 */ /* 0x001fc600078e00fc */
[----:B------:R4:W-:Y:S01]  /*19810*/  STS.U8 [R8+UR7+0x8008], R169 ;  /* 0x008008a908007988 */ /* 0x0009e20008000007 */
[----:B-1----:R-:W-:-:S03]  /*19820*/  @!P0 IMAD.MOV.U32 R166, RZ, RZ, R249 ;  /* 0x000000ffffa68224 */ /* 0x002fc600078e00f9 */
[----:B------:R0:W-:Y:S04]  /*19830*/  STS.U8 [R8+UR7+0x800a], R168 ;  /* 0x00800aa808007988 */ /* 0x0001e80008000007 */
[----:B------:R-:W4:Y:S01]  /*19840*/  LDL R252, [R1+0x404] ;  /* 0x0004040001fc7983 */ /* 0x000f220000100800 */
[----:B---3--:R-:W-:-:S03]  /*19850*/  @!P0 IMAD.MOV.U32 R164, RZ, RZ, R0 ;  /* 0x000000ffffa48224 */ /* 0x008fc600078e0000 */
[----:B------:R-:W3:Y:S01]  /*19860*/  LDL R0, [R1+0x6e8] ;  /* 0x0006e80001007983 */ /* 0x000ee20000100800 */
[----:B--2---:R-:W-:-:S03]  /*19870*/  @!P0 IMAD.MOV.U32 R165, RZ, RZ, R247 ;  /* 0x000000ffffa58224 */ /* 0x004fc600078e00f7 */
[----:B------:R-:W2:Y:S04]  /*19880*/  LDL R247, [R1+0x6e4] ;  /* 0x0006e40001f77983 */ /* 0x000ea80000100800 */
[----:B------:R1:W2:Y:S02]  /*19890*/  @!P0 LDG.E.U8 R163, desc[UR28][R164.64] ;  /* 0x0000001ca4a38981 */ /* 0x0002a4000c1e1100 */
[----:B-1----:R-:W-:-:S06]  /*198a0*/  PRMT R164, RZ, 0x7610, R164 ;  /* 0x00007610ffa47816 */ /* 0x002fcc00000000a4 */
        /* <DEDUP_REMOVED lines=11> */
[----:B0-----:R-:W-:-:S06]  /*19960*/  PRMT R166, RZ, 0x7610, R166 ;  /* 0x00007610ffa67816 */ /* 0x001fcc00000000a6 */
[----:B------:R3:W4:Y:S01]  /*19970*/  @!P0 LDG.E.U8 R166, desc[UR28][R168.64] ;  /* 0x0000001ca8a68981 */ /* 0x000722000c1e1100 */
[----:B------:R-:W-:-:S03]  /*19980*/  PRMT R167, RZ, 0x7610, R167 ;  /* 0x00007610ffa77816 */ /* 0x000fc600000000a7 */
[----:B------:R-:W-:Y:S04]  /*19990*/  STS.U8 [R8+UR7+0x800c], R171 ;  /* 0x00800cab08007988 */ /* 0x000fe80008000007 */
[----:B------:R0:W-:Y:S01]  /*199a0*/  STS.U8 [R8+UR7+0x800e], R170 ;  /* 0x00800eaa08007988 */ /* 0x0001e20008000007 */
[----:B---3--:R-:W-:-:S03]  /*199b0*/  @!P0 IMAD.MOV.U32 R168, RZ, RZ, R0 ;  /* 0x000000ffffa88224 */ /* 0x008fc600078e0000 */
[----:B------:R-:W3:Y:S01]  /*199c0*/  LDL R0, [R1+0x408] ;  /* 0x0004080001007983 */ /* 0x000ee20000100800 */
[----:B--2---:R-:W-:-:S03]  /*199d0*/  @!P0 IMAD.MOV.U32 R169, RZ, RZ, R247 ;  /* 0x000000ffffa98224 */ /* 0x004fc600078e00f7 */
[----:B------:R-:W-:Y:S04]  /*199e0*/  STL [R1+0xb4c], R8 ;  /* 0x000b4c0801007387 */ /* 0x000fe80000100800 */
[----:B------:R1:W2:Y:S04]  /*199f0*/  @!P0 LDG.E.U8 R167, desc[UR28][R168.64] ;  /* 0x0000001ca8a78981 */ /* 0x0002a8000c1e1100 */
[----:B------:R-:W2:Y:S04]  /*19a00*/  LDL R249, [R1+0x384] ;  /* 0x0003840001f97983 */ /* 0x000ea80000100800 */
[----:B------:R-:W2:Y:S01]  /*19a10*/  LDL R247, [R1+0x388] ;  /* 0x0003880001f77983 */ /* 0x000ea20000100800 */
[----:B-1----:R-:W-:Y:S01]  /*19a20*/  PRMT R168, RZ, 0x7610, R168 ;  /* 0x00007610ffa87816 */ /* 0x002fe200000000a8 */
[----:B0-----:R-:W-:-:S02]  /*19a30*/  @!P0 IMAD.MOV.U32 R170, RZ, RZ, R243 ;  /* 0x000000ffffaa8224 */ /* 0x001fc400078e00f3 */
[----:B------:R-:W-:Y:S01]  /*19a40*/  @!P0 IMAD.MOV.U32 R171, RZ, RZ, R245 ;  /* 0x000000ffffab8224 */ /* 0x000fe200078e00f5 */
[----:B------:R-:W2:Y:S04]  /*19a50*/  LDL R243, [R1+0x3c8] ;  /* 0x0003c80001f37983 */ /* 0x000ea80000100800 */
[----:B------:R-:W2:Y:S04]  /*19a60*/  LDL R245, [R1+0x3c4] ;  /* 0x0003c40001f57983 */ /* 0x000ea80000100800 */
[----:B------:R4:W2:Y:S04]  /*19a70*/  @!P0 LDG.E.U8 R168, desc[UR28][R170.64] ;  /* 0x0000001caaa88981 */ /* 0x0008a8000c1e1100 */
[----:B------:R0:W-:Y:S04]  /*19a80*/  STS.U8 [R7+UR7+0x8000], R173 ;  /* 0x008000ad07007988 */ /* 0x0001e80008000007 */
[----:B------:R3:W-:Y:S01]  /*19a90*/  STS.U8 [R7+UR7+0x8002], R172 ;  /* 0x008002ac07007988 */ /* 0x0007e20008000007 */
[----:B----4-:R-:W-:-:S03]  /*19aa0*/  @!P0 IMAD.MOV.U32 R171, RZ, RZ, R241 ;  /* 0x000000ffffab8224 */ /* 0x010fc600078e00f1 */
[----:B------:R-:W4:Y:S01]  /*19ab0*/  LDL R241, [R1+0x344] ;  /* 0x0003440001f17983 */ /* 0x000f220000100800 */
[----:B------:R-:W-:-:S03]  /*19ac0*/  @!P0 IMAD.MOV.U32 R170, RZ, RZ, R9 ;  /* 0x000000ffffaa8224 */ /* 0x000fc600078e0009 */
[----:B------:R-:W4:Y:S01]  /*19ad0*/  LDL R9, [R1+0x348] ;  /* 0x0003480001097983 */ /* 0x000f220000100800 */
[----:B------:R-:W-:Y:S01]  /*19ae0*/  PRMT R169, RZ, 0x7610, R169 ;  /* 0x00007610ffa97816 */ /* 0x000fe200000000a9 */
[----:B0-----:R-:W-:Y:S02]  /*19af0*/  @!P0 IMAD.MOV.U32 R173, RZ, RZ, R252 ;  /* 0x000000ffffad8224 */ /* 0x001fe400078e00fc */
[----:B------:R-:W4:Y:S04]  /*19b00*/  LDL R8, [R1+0x304] ;  /* 0x0003040001087983 */ /* 0x000f280000100800 */
[----:B------:R0:W4:Y:S02]  /*19b10*/  @!P0 LDG.E.U8 R169, desc[UR28][R170.64] ;  /* 0x0000001caaa98981 */ /* 0x000124000c1e1100 */
[----:B0-----:R-:W-:-:S02]  /*19b20*/  PRMT R170, RZ, 0x7610, R170 ;  /* 0x00007610ffaa7816 */ /* 0x001fc400000000aa */
[----:B------:R-:W-:Y:S01]  /*19b30*/  PRMT R171, RZ, 0x7610, R171 ;  /* 0x00007610ffab7816 */ /* 0x000fe200000000ab */
[----:B------:R2:W-:Y:S04]  /*19b40*/  STS.U8 [R7+UR7+0x8004], R175 ;  /* 0x008004af07007988 */ /* 0x0005e80008000007 */
[----:B------:R0:W-:Y:S01]  /*19b50*/  STS.U8 [R7+UR7+0x8006], R174 ;  /* 0x008006ae07007988 */ /* 0x0001e20008000007 */
[----:B---3--:R-:W-:-:S03]  /*19b60*/  @!P0 IMAD.MOV.U32 R172, RZ, RZ, R0 ;  /* 0x000000ffffac8224 */ /* 0x008fc600078e0000 */
[----:B------:R-:W3:Y:S04]  /*19b70*/  LDL R0, [R1+0x308] ;  /* 0x0003080001007983 */ /* 0x000ee80000100800 */
[----:B------:R1:W3:Y:S01]  /*19b80*/  @!P0 LDG.E.U8 R170, desc[UR28][R172.64] ;  /* 0x0000001cacaa8981 */ /* 0x0002e2000c1e1100 */
[----:B--2---:R-:W-:-:S03]  /*19b90*/  @!P0 IMAD.MOV.U32 R175, RZ, RZ, R249 ;  /* 0x000000ffffaf8224 */ /* 0x004fc600078e00f9 */
[----:B------:R2:W-:Y:S01]  /*19ba0*/  STS.U8 [R7+UR7+0x8008], R177 ;  /* 0x008008b107007988 */ /* 0x0005e20008000007 */
[----:B0-----:R-:W-:-:S03]  /*19bb0*/  @!P0 IMAD.MOV.U32 R174, RZ, RZ, R247 ;  /* 0x000000ffffae8224 */ /* 0x001fc600078e00f7 */
[----:B------:R3:W-:Y:S04]  /*19bc0*/  STS.U8 [R7+UR7+0x800a], R176 ;  /* 0x00800ab007007988 */ /* 0x0007e80008000007 */
[----:B------:R-:W3:Y:S01]  /*19bd0*/  LDL R249, [R1+0x204] ;  /* 0x0002040001f97983 */ /* 0x000ee20000100800 */
[----:B-1----:R-:W-:-:S03]  /*19be0*/  @!P0 IMAD.MOV.U32 R172, RZ, RZ, R243 ;  /* 0x000000ffffac8224 */ /* 0x002fc600078e00f3 */
[----:B------:R-:W3:Y:S01]  /*19bf0*/  LDL R243, [R1+0x2c8] ;  /* 0x0002c80001f37983 */ /* 0x000ee20000100800 */
[----:B------:R-:W-:-:S03]  /*19c00*/  @!P0 IMAD.MOV.U32 R173, RZ, RZ, R245 ;  /* 0x000000ffffad8224 */ /* 0x000fc600078e00f5 */
[----:B------:R-:W3:Y:S04]  /*19c10*/  LDL R245, [R1+0x2c4] ;  /* 0x0002c40001f57983 */ /* 0x000ee80000100800 */
[----:B------:R0:W3:Y:S02]  /*19c20*/  @!P0 LDG.E.U8 R171, desc[UR28][R172.64] ;  /* 0x0000001cacab8981 */ /* 0x0000e4000c1e1100 */
[----:B0-----:R-:W-:-:S06]  /*19c30*/  PRMT R172, RZ, 0x7610, R172 ;  /* 0x00007610ffac7816 */ /* 0x001fcc00000000ac */
[----:B------:R4:W3:Y:S02]  /*19c40*/  @!P0 LDG.E.U8 R172, desc[UR28][R174.64] ;  /* 0x0000001caeac8981 */ /* 0x0008e4000c1e1100 */
[----:B----4-:R-:W-:Y:S02]  /*19c50*/  @!P0 IMAD.MOV.U32 R175, RZ, RZ, R241 ;  /* 0x000000ffffaf8224 */ /* 0x010fe400078e00f1 */
[----:B------:R-:W4:Y:S01]  /*19c60*/  LDL R241, [R1+0x284] ;  /* 0x0002840001f17983 */ /* 0x000f220000100800 */
[----:B------:R-:W-:-:S03]  /*19c70*/  @!P0 IMAD.MOV.U32 R174, RZ, RZ, R9 ;  /* 0x000000ffffae8224 */ /* 0x000fc600078e0009 */
[----:B------:R-:W4:Y:S01]  /*19c80*/  LDL R9, [R1+0x288] ;  /* 0x0002880001097983 */ /* 0x000f220000100800 */
[----:B------:R-:W-:Y:S01]  /*19c90*/  PRMT R173, RZ, 0x7610, R173 ;  /* 0x00007610ffad7816 */ /* 0x000fe200000000ad */
[----:B--2---:R-:W-:Y:S02]  /*19ca0*/  @!P0 IMAD.MOV.U32 R177, RZ, RZ, R8 ;  /* 0x000000ffffb18224 */ /* 0x004fe400078e0008 */
[----:B------:R-:W2:Y:S04]  /*19cb0*/  LDL R8, [R1+0x244] ;  /* 0x0002440001087983 */ /* 0x000ea80000100800 */
[----:B------:R0:W2:Y:S02]  /*19cc0*/  @!P0 LDG.E.U8 R173, desc[UR28][R174.64] ;  /* 0x0000001caead8981 */ /* 0x0000a4000c1e1100 */
[----:B0-----:R-:W-:-:S02]  /*19cd0*/  PRMT R174, RZ, 0x7610, R174 ;  /* 0x00007610ffae7816 */ /* 0x001fc400000000ae */
[----:B------:R4:W-:Y:S04]  /*19ce0*/  STS.U8 [R7+UR7+0x800c], R179 ;  /* 0x00800cb307007988 */ /* 0x0009e80008000007 */
[----:B------:R0:W-:Y:S01]  /*19cf0*/  STS.U8 [R7+UR7+0x800e], R178 ;  /* 0x00800eb207007988 */ /* 0x0001e20008000007 */
[----:B---3--:R-:W-:-:S03]  /*19d00*/  @!P0 IMAD.MOV.U32 R176, RZ, RZ, R0 ;  /* 0x000000ffffb08224 */ /* 0x008fc600078e0000 */
[----:B------:R-:W3:Y:S04]  /*19d10*/  LDL R0, [R1+0x248] ;  /* 0x0002480001007983 */ /* 0x000ee80000100800 */
[----:B------:R1:W3:Y:S02]  /*19d20*/  @!P0 LDG.E.U8 R174, desc[UR28][R176.64] ;  /* 0x0000001cb0ae8981 */ /* 0x0002e4000c1e1100 */
[----:B-1----:R-:W-:Y:S02]  /*19d30*/  @!P0 IMAD.MOV.U32 R176, RZ, RZ, R243 ;  /* 0x000000ffffb08224 */ /* 0x002fe400078e00f3 */
[----:B------:R-:W3:Y:S04]  /*19d40*/  LDL R243, [R1+0x208] ;  /* 0x0002080001f37983 */ /* 0x000ee80000100800 */
[----:B------:R1:W-:Y:S01]  /*19d50*/  STL [R1+0xb50], R7 ;  /* 0x000b500701007387 */ /* 0x0003e20000100800 */
[----:B----4-:R-:W-:Y:S01]  /*19d60*/  @!P0 IMAD.MOV.U32 R179, RZ, RZ, R241 ;  /* 0x000000ffffb38224 */ /* 0x010fe200078e00f1 */
[----:B------:R-:W-:-:S02]  /*19d70*/  PRMT R175, RZ, 0x7610, R175 ;  /* 0x00007610ffaf7816 */ /* 0x000fc400000000af */
[----:B------:R-:W4:Y:S01]  /*19d80*/  LDL R241, [R1+0x1c4] ;  /* 0x0001c40001f17983 */ /* 0x000f220000100800 */
[----:B0-----:R-:W-:-:S03]  /*19d90*/  @!P0 IMAD.MOV.U32 R178, RZ, RZ, R9 ;  /* 0x000000ffffb28224 */ /* 0x001fc600078e0009 */
[----:B------:R-:W4:Y:S01]  /*19da0*/  LDL R9, [R1+0x1c8] ;  /* 0x0001c80001097983 */ /* 0x000f220000100800 */
[----:B------:R-:W-:-:S03]  /*19db0*/  @!P0 IMAD.MOV.U32 R177, RZ, RZ, R245 ;  /* 0x000000ffffb18224 */ /* 0x000fc600078e00f5 */
[----:B------:R-:W4:Y:S04]  /*19dc0*/  LDL R247, [R1+0x184] ;  /* 0x0001840001f77983 */ /* 0x000f280000100800 */
[----:B------:R0:W4:Y:S04]  /*19dd0*/  @!P0 LDG.E.U8 R175, desc[UR28][R176.64] ;  /* 0x0000001cb0af8981 */ /* 0x000128000c1e1100 */
[----:B------:R-:W4:Y:S04]  /*19de0*/  LDL R245, [R1+0x188] ;  /* 0x0001880001f57983 */ /* 0x000f280000100800 */
[----:B------:R-:W-:Y:S01]  /*19df0*/  STS.U8 [R6+UR7+0x8002], R180 ;  /* 0x008002b406007988 */ /* 0x000fe20008000007 */
[----:B0-----:R-:W-:-:S03]  /*19e00*/  PRMT R176, RZ, 0x7610, R176 ;  /* 0x00007610ffb07816 */ /* 0x001fc600000000b0 */
[----:B------:R0:W-:Y:S04]  /*19e10*/  STS.U8 [R6+UR7+0x8000], R181 ;  /* 0x008000b506007988 */ /* 0x0001e80008000007 */
[----:B------:R2:W4:Y:S01]  /*19e20*/  @!P0 LDG.E.U8 R176, desc[UR28][R178.64] ;  /* 0x0000001cb2b08981 */ /* 0x000522000c1e1100 */
[----:B------:R-:W-:-:S03]  /*19e30*/  PRMT R177, RZ, 0x7610, R177 ;  /* 0x00007610ffb17816 */ /* 0x000fc600000000b1 */
[----:B-1----:R-:W4:Y:S01]  /*19e40*/  LDL R7, [R1+0x108] ;  /* 0x0001080001077983 */ /* 0x002f220000100800 */
[----:B--2---:R-:W-:-:S03]  /*19e50*/  @!P0 IMAD.MOV.U32 R179, RZ, RZ, R8 ;  /* 0x000000ffffb38224 */ /* 0x004fc600078e0008 */
[----:B------:R-:W2:Y:S01]  /*19e60*/  LDL R8, [R1+0x144] ;  /* 0x0001440001087983 */ /* 0x000ea20000100800 */
[----:B0-----:R-:W-:Y:S02]  /*19e70*/  @!P0 IMAD.MOV.U32 R181, RZ, RZ, R249 ;  /* 0x000000ffffb58224 */ /* 0x001fe400078e00f9 */
[----:B---3--:R-:W-:Y:S02]  /*19e80*/  @!P0 IMAD.MOV.U32 R178, RZ, RZ, R0 ;  /* 0x000000ffffb28224 */ /* 0x008fe400078e0000 */
[----:B------:R-:W3:Y:S04]  /*19e90*/  LDL R0, [R1+0x148] ;  /* 0x0001480001007983 */ /* 0x000ee80000100800 */
[----:B------:R0:W3:Y:S02]  /*19ea0*/  @!P0 LDG.E.U8 R177, desc[UR28][R178.64] ;  /* 0x0000001cb2b18981 */ /* 0x0000e4000c1e1100 */
[----:B0-----:R-:W-:Y:S01]  /*19eb0*/  PRMT R178, RZ, 0x7610, R178 ;  /* 0x00007610ffb27816 */ /* 0x001fe200000000b2 */
[----:B------:R-:W-:-:S02]  /*19ec0*/  @!P0 IMAD.MOV.U32 R180, RZ, RZ, R243 ;  /* 0x000000ffffb48224 */ /* 0x000fc400078e00f3 */
[----:B------:R-:W3:Y:S04]  /*19ed0*/  LDL R243, [R1+0x104] ;  /* 0x0001040001f37983 */ /* 0x000ee80000100800 */
[----:B------:R4:W3:Y:S02]  /*19ee0*/  @!P0 LDG.E.U8 R178, desc[UR28][R180.64] ;  /* 0x0000001cb4b28981 */ /* 0x0008e4000c1e1100 */
[----:B----4-:R-:W-:Y:S02]  /*19ef0*/  @!P0 IMAD.MOV.U32 R181, RZ, RZ, R241 ;  /* 0x000000ffffb58224 */ /* 0x010fe400078e00f1 */
[----:B------:R-:W4:Y:S01]  /*19f00*/  LDL R241, [R1+0xc4] ;  /* 0x0000c40001f17983 */ /* 0x000f220000100800 */
[----:B------:R-:W-:-:S03]  /*19f10*/  @!P0 IMAD.MOV.U32 R180, RZ, RZ, R9 ;  /* 0x000000ffffb48224 */ /* 0x000fc600078e0009 */
[----:B------:R-:W4:Y:S01]  /*19f20*/  LDL R9, [R1+0xc8] ;  /* 0x0000c80001097983 */ /* 0x000f220000100800 */
[----:B------:R-:W-:-:S03]  /*19f30*/  PRMT R179, RZ, 0x7610, R179 ;  /* 0x00007610ffb37816 */ /* 0x000fc600000000b3 */
[----:B------:R0:W-:Y:S04]  /*19f40*/  STS.U8 [R6+UR7+0x8004], R183 ;  /* 0x008004b706007988 */ /* 0x0001e80008000007 */
[----:B------:R1:W4:Y:S04]  /*19f50*/  @!P0 LDG.E.U8 R179, desc[UR28][R180.64] ;  /* 0x0000001cb4b38981 */ /* 0x000328000c1e1100 */
[----:B------:R1:W-:Y:S01]  /*19f60*/  STS.U8 [R6+UR7+0x8006], R182 ;  /* 0x008006b606007988 */ /* 0x0003e20008000007 */
[----:B0-----:R-:W-:Y:S01]  /*19f70*/  @!P0 IMAD.MOV.U32 R183, RZ, RZ, R247 ;  /* 0x000000ffffb78224 */ /* 0x001fe200078e00f7 */
[----:B-1----:R-:W-:Y:S01]  /*19f80*/  PRMT R180, RZ, 0x7610, R180 ;  /* 0x00007610ffb47816 */ /* 0x002fe200000000b4 */
[----:B------:R-:W-:-:S05]  /*19f90*/  @!P0 IMAD.MOV.U32 R182, RZ, RZ, R245 ;  /* 0x000000ffffb68224 */ /* 0x000fca00078e00f5 */
[----:B------:R2:W4:Y:S01]  /*19fa0*/  @!P0 LDG.E.U8 R180, desc[UR28][R182.64] ;  /* 0x0000001cb6b48981 */ /* 0x000522000c1e1100 */
[----:B------:R-:W-:-:S03]  /*19fb0*/  PRMT R181, RZ, 0x7610, R181 ;  /* 0x00007610ffb57816 */ /* 0x000fc600000000b5 */
[----:B------:R-:W-:Y:S01]  /*19fc0*/  STS.U8 [R6+UR7+0x8008], R185 ;  /* 0x008008b906007988 */ /* 0x000fe20008000007 */
[----:B--2---:R-:W-:-:S03]  /*19fd0*/  @!P0 IMAD.MOV.U32 R183, RZ, RZ, R8 ;  /* 0x000000ffffb78224 */ /* 0x004fc600078e0008 */
[----:B------:R-:W2:Y:S04]  /*19fe0*/  LDL R8, [R1+0x84] ;  /* 0x0000840001087983 */ /* 0x000ea80000100800 */
[----:B------:R0:W-:Y:S02]  /*19ff0*/  STS.U8 [R6+UR7+0x800a], R184 ;  /* 0x00800ab806007988 */ /* 0x0001e40008000007 */
[----:B0-----:R-:W-:Y:S02]  /*1a000*/  @!P0 IMAD.MOV.U32 R184, RZ, RZ, R7 ;  /* 0x000000ffffb88224 */ /* 0x001fe400078e0007 */
[----:B------:R-:W2:Y:S01]  /*1a010*/  LDL R7, [R1+0xa4c] ;  /* 0x000a4c0001077983 */ /* 0x000ea20000100800 */
[----:B---3--:R-:W-:-:S03]  /*1a020*/  @!P0 IMAD.MOV.U32 R182, RZ, RZ, R0 ;  /* 0x000000ffffb68224 */ /* 0x008fc600078e0000 */
[----:B------:R-:W3:Y:S04]  /*1a030*/  LDL R0, [R1+0x88] ;  /* 0x0000880001007983 */ /* 0x000ee80000100800 */
[----:B------:R0:W3:Y:S02]  /*1a040*/  @!P0 LDG.E.U8 R181, desc[UR28][R182.64] ;  /* 0x0000001cb6b58981 */ /* 0x0000e4000c1e1100 */
[----:B0-----:R-:W-:Y:S01]  /*1a050*/  PRMT R182, RZ, 0x7610, R182 ;  /* 0x00007610ffb67816 */ /* 0x001fe200000000b6 */
[----:B------:R-:W-:Y:S02]  /*1a060*/  @!P0 IMAD.MOV.U32 R185, RZ, RZ, R243 ;  /* 0x000000ffffb98224 */ /* 0x000fe400078e00f3 */
[----:B------:R-:W3:Y:S04]  /*1a070*/  LDL R243, [R1+0x654] ;  /* 0x0006540001f37983 */ /* 0x000ee80000100800 */
[----:B------:R4:W3:Y:S02]  /*1a080*/  @!P0 LDG.E.U8 R182, desc[UR28][R184.64] ;  /* 0x0000001cb8b68981 */ /* 0x0008e4000c1e1100 */
[----:B----4-:R-:W-:-:S02]  /*1a090*/  @!P0 IMAD.MOV.U32 R185, RZ, RZ, R241 ;  /* 0x000000ffffb98224 */ /* 0x010fc400078e00f1 */
[----:B------:R-:W4:Y:S01]  /*1a0a0*/  LDL R241, [R1+0xa1c] ;  /* 0x000a1c0001f17983 */ /* 0x000f220000100800 */
[----:B------:R-:W-:-:S03]  /*1a0b0*/  @!P0 IMAD.MOV.U32 R184, RZ, RZ, R9 ;  /* 0x000000ffffb88224 */ /* 0x000fc600078e0009 */
[----:B------:R-:W4:Y:S01]  /*1a0c0*/  LDL R9, [R1+0xa20] ;  /* 0x000a200001097983 */ /* 0x000f220000100800 */
[----:B------:R-:W-:-:S03]  /*1a0d0*/  PRMT R183, RZ, 0x7610, R183 ;  /* 0x00007610ffb77816 */ /* 0x000fc600000000b7 */
[----:B------:R-:W-:Y:S04]  /*1a0e0*/  STS.U8 [R6+UR7+0x800c], R187 ;  /* 0x00800cbb06007988 */ /* 0x000fe80008000007 */
[----:B------:R0:W4:Y:S04]  /*1a0f0*/  @!P0 LDG.E.U8 R183, desc[UR28][R184.64] ;  /* 0x0000001cb8b78981 */ /* 0x000128000c1e1100 */
[----:B------:R-:W-:Y:S04]  /*1a100*/  STS.U8 [R6+UR7+0x800e], R186 ;  /* 0x00800eba06007988 */ /* 0x000fe80008000007 */
[----:B------:R1:W-:Y:S01]  /*1a110*/  STL [R1+0xb54], R6 ;  /* 0x000b540601007387 */ /* 0x0003e20000100800 */
[----:B0-----:R-:W-:-:S03]  /*1a120*/  PRMT R184, RZ, 0x7610, R184 ;  /* 0x00007610ffb87816 */ /* 0x001fc600000000b8 */
[----:B------:R-:W4:Y:S04]  /*1a130*/  LDL R245, [R1+0x99c] ;  /* 0x00099c0001f57983 */ /* 0x000f280000100800 */
[----:B------:R0:W-:Y:S04]  /*1a140*/  STS.U8 [R5+UR7+0x8000], R205 ;  /* 0x008000cd05007988 */ /* 0x0001e80008000007 */
[----:B-1----:R-:W4:Y:S01]  /*1a150*/  LDL R6, [R1+0x960] ;  /* 0x0009600001067983 */ /* 0x002f220000100800 */
[----:B--2---:R-:W-:-:S03]  /*1a160*/  @!P0 IMAD.MOV.U32 R187, RZ, RZ, R8 ;  /* 0x000000ffffbb8224 */ /* 0x004fc600078e0008 */
[----:B------:R-:W2:Y:S01]  /*1a170*/  LDL R8, [R1+0x9dc] ;  /* 0x0009dc0001087983 */ /* 0x000ea20000100800 */
[----:B0-----:R-:W-:Y:S01]  /*1a180*/  PRMT R205, RZ, 0x7610, R205 ;  /* 0x00007610ffcd7816 */ /* 0x001fe200000000cd */
[----:B---3--:R-:W-:Y:S02]  /*1a190*/  @!P0 IMAD.MOV.U32 R186, RZ, RZ, R0 ;  /* 0x000000ffffba8224 */ /* 0x008fe400078e0000 */
[----:B------:R-:W3:Y:S04]  /*1a1a0*/  LDL R0, [R1+0x9e0] ;  /* 0x0009e00001007983 */ /* 0x000ee80000100800 */
[----:B------:R0:W3:Y:S02]  /*1a1b0*/  @!P0 LDG.E.U8 R184, desc[UR28][R186.64] ;  /* 0x0000001cbab88981 */ /* 0x0000e4000c1e1100 */
[----:B0-----:R-:W-:-:S02]  /*1a1c0*/  @!P0 IMAD.MOV.U32 R186, RZ, RZ, R7 ;  /* 0x000000ffffba8224 */ /* 0x001fc400078e0007 */
        /* <DEDUP_REMOVED lines=8> */
[----:B------:R0:W-:Y:S04]  /*1a250*/  STS.U8 [R5+UR7+0x8002], R201 ;  /* 0x008002c905007988 */ /* 0x0001e80008000007 */
[----:B------:R1:W-:Y:S01]  /*1a260*/  STS.U8 [R5+UR7+0x8004], R197 ;  /* 0x008004c505007988 */ /* 0x0003e20008000007 */
[----:B0-----:R-:W-:Y:S02]  /*1a270*/  PRMT R201, RZ, 0x7610, R201 ;  /* 0x00007610ffc97816 */ /* 0x001fe400000000c9 */
[----:B-1----:R-:W-:-:S04]  /*1a280*/  PRMT R197, RZ, 0x7610, R197 ;  /* 0x00007610ffc57816 */ /* 0x002fc800000000c5 */
[----:B------:R2:W4:Y:S04]  /*1a290*/  @!P0 LDG.E.U8 R201, desc[UR28][R186.64] ;  /* 0x0000001cbac98981 */ /* 0x000528000c1e1100 */
[----:B------:R0:W-:Y:S01]  /*1a2a0*/  STS.U8 [R5+UR7+0x8006], R193 ;  /* 0x008006c105007988 */ /* 0x0001e20008000007 */
[----:B--2---:R-:W-:Y:S01]  /*1a2b0*/  @!P0 IMAD.MOV.U32 R187, RZ, RZ, R8 ;  /* 0x000000ffffbb8224 */ /* 0x004fe200078e0008 */
[----:B0-----:R-:W-:Y:S02]  /*1a2c0*/  PRMT R193, RZ, 0x7610, R193 ;  /* 0x00007610ffc17816 */ /* 0x001fe400000000c1 */
[----:B------:R-:W2:Y:S04]  /*1a2d0*/  LDL R8, [R1+0x8dc] ;  /* 0x0008dc0001087983 */ /* 0x000ea80000100800 */
[----:B------:R4:W-:Y:S04]  /*1a2e0*/  STS.U8 [R5+UR7+0x8008], R191 ;  /* 0x008008bf05007988 */ /* 0x0009e80008000007 */
[----:B------:R0:W-:Y:S01]  /*1a2f0*/  STS.U8 [R5+UR7+0x800a], R190 ;  /* 0x00800abe05007988 */ /* 0x0001e20008000007 */
[----:B---3--:R-:W-:-:S03]  /*1a300*/  @!P0 IMAD.MOV.U32 R186, RZ, RZ, R0 ;  /* 0x000000ffffba8224 */ /* 0x008fc600078e0000 */
[----:B------:R-:W3:Y:S04]  /*1a310*/  LDL R0, [R1+0x8e0] ;  /* 0x0008e00001007983 */ /* 0x000ee80000100800 */
[----:B------:R1:W3:Y:S02]  /*1a320*/  @!P0 LDG.E.U8 R197, desc[UR28][R186.64] ;  /* 0x0000001cbac58981 */ /* 0x0002e4000c1e1100 */
[----:B-1----:R-:W-:Y:S02]  /*1a330*/  @!P0 IMAD.MOV.U32 R187, RZ, RZ, R245 ;  /* 0x000000ffffbb8224 */ /* 0x002fe400078e00f5 */
[----:B------:R-:W-:-:S05]  /*1a340*/  @!P0 IMAD.MOV.U32 R186, RZ, RZ, R243 ;  /* 0x000000ffffba8224 */ /* 0x000fca00078e00f3 */
[----:B------:R1:W3:Y:S02]  /*1a350*/  @!P0 LDG.E.U8 R193, desc[UR28][R186.64] ;  /* 0x0000001cbac18981 */ /* 0x0002e4000c1e1100 */
[----:B-1----:R-:W-:Y:S02]  /*1a360*/  @!P0 IMAD.MOV.U32 R186, RZ, RZ, R6 ;  /* 0x000000ffffba8224 */ /* 0x002fe400078e0006 */
[----:B------:R-:W-:Y:S01]  /*1a370*/  @!P0 IMAD.MOV.U32 R187, RZ, RZ, R7 ;  /* 0x000000ffffbb8224 */ /* 0x000fe200078e0007 */
[----:B------:R-:W3:Y:S04]  /*1a380*/  LDL R6, [R1+0x8a0] ;  /* 0x0008a00001067983 */ /* 0x000ee80000100800 */
[----:B------:R-:W3:Y:S01]  /*1a390*/  LDL R7, [R1+0x89c] ;  /* 0x00089c0001077983 */ /* 0x000ee20000100800 */
        /* <DEDUP_REMOVED lines=9> */
[----:B------:R0:W-:Y:S01]  /*1a430*/  STS.U8 [R5+UR7+0x800e], R188 ;  /* 0x00800ebc05007988 */ /* 0x0001e20008000007 */
[----:B--2---:R-:W-:-:S03]  /*1a440*/  @!P0 IMAD.MOV.U32 R191, RZ, RZ, R8 ;  /* 0x000000ffffbf8224 */ /* 0x004fc600078e0008 */
[----:B------:R-:W2:Y:S01]  /*1a450*/  LDL R8, [R1+0x81c] ;  /* 0x00081c0001087983 */ /* 0x000ea20000100800 */
[----:B0-----:R-:W-:-:S03]  /*1a460*/  PRMT R188, RZ, 0x7610, R188 ;  /* 0x00007610ffbc7816 */ /* 0x001fc600000000bc */
[----:B------:R-:W-:Y:S01]  /*1a470*/  STS.U8 [R5+UR7+0x800c], R211 ;  /* 0x00800cd305007988 */ /* 0x000fe20008000007 */
[----:B---3--:R-:W-:-:S03]  /*1a480*/  @!P0 IMAD.MOV.U32 R190, RZ, RZ, R0 ;  /* 0x000000ffffbe8224 */ /* 0x008fc600078e0000 */
[----:B------:R-:W3:Y:S04]  /*1a490*/  LDL R0, [R1+0x820] ;  /* 0x0008200001007983 */ /* 0x000ee80000100800 */
[----:B------:R0:W3:Y:S04]  /*1a4a0*/  @!P0 LDG.E.U8 R187, desc[UR28][R190.64] ;  /* 0x0000001cbebb8981 */ /* 0x0000e8000c1e1100 */
[----:B------:R1:W-:Y:S04]  /*1a4b0*/  STL [R1+0xb58], R5 ;  /* 0x000b580501007387 */ /* 0x0003e80000100800 */
[----:B------:R-:W3:Y:S04]  /*1a4c0*/  LDL R243, [R1+0x79c] ;  /* 0x00079c0001f37983 */ /* 0x000ee80000100800 */
[----:B-1----:R-:W3:Y:S01]  /*1a4d0*/  LDL R5, [R1+0x760] ;  /* 0x0007600001057983 */ /* 0x002ee20000100800 */
[----:B0-----:R-:W-:-:S03]  /*1a4e0*/  @!P0 IMAD.MOV.U32 R190, RZ, RZ, R6 ;  /* 0x000000ffffbe8224 */ /* 0x001fc600078e0006 */
        /* <DEDUP_REMOVED lines=17> */
[----:B------:R0:W-:Y:S02]  /*1a600*/  STS.U8 [R4+UR7+0x8006], R198 ;  /* 0x008006c604007988 */ /* 0x0001e40008000007 */
[----:B0-----:R-:W-:Y:S01]  /*1a610*/  PRMT R198, RZ, 0x7610, R198 ;  /* 0x00007610ffc67816 */ /* 0x001fe200000000c6 */
[----:B---3--:R-:W-:-:S02]  /*1a620*/  @!P0 IMAD.MOV.U32 R190, RZ, RZ, R0 ;  /* 0x000000ffffbe8224 */ /* 0x008fc400078e0000 */
[----:B------:R-:W3:Y:S04]  /*1a630*/  LDL R0, [R1+0x720] ;  /* 0x0007200001007983 */ /* 0x000ee80000100800 */
[----:B------:R0:W3:Y:S02]  /*1a640*/  @!P0 LDG.E.U8 R194, desc[UR28][R190.64] ;  /* 0x0000001cbec28981 */ /* 0x0000e4000c1e1100 */
[----:B0-----:R-:W-:Y:S02]  /*1a650*/  @!P0 IMAD.MOV.U32 R190, RZ, RZ, R6 ;  /* 0x000000ffffbe8224 */ /* 0x001fe400078e0006 */
[----:B------:R-:W3:Y:S01]  /*1a660*/  LDL R6, [R1+0x6e0] ;  /* 0x0006e00001067983 */ /* 0x000ee20000100800 */
[----:B------:R-:W-:-:S03]  /*1a670*/  @!P0 IMAD.MOV.U32 R191, RZ, RZ, R7 ;  /* 0x000000ffffbf8224 */ /* 0x000fc600078e0007 */
[----:B------:R-:W3:Y:S04]  /*1a680*/  LDL R7, [R1+0x6dc] ;  /* 0x0006dc0001077983 */ /* 0x000ee80000100800 */
[----:B------:R4:W3:Y:S02]  /*1a690*/  @!P0 LDG.E.U8 R196, desc[UR28][R190.64] ;  /* 0x0000001cbec48981 */ /* 0x0008e4000c1e1100 */
[----:B----4-:R-:W-:Y:S02]  /*1a6a0*/  @!P0 IMAD.MOV.U32 R190, RZ, RZ, R241 ;  /* 0x000000ffffbe8224 */ /* 0x010fe400078e00f1 */
[----:B------:R-:W-:-:S05]  /*1a6b0*/  @!P0 IMAD.MOV.U32 R191, RZ, RZ, R243 ;  /* 0x000000ffffbf8224 */ /* 0x000fca00078e00f3 */
[----:B------:R0:W4:Y:S02]  /*1a6c0*/  @!P0 LDG.E.U8 R198, desc[UR28][R190.64] ;  /* 0x0000001cbec68981 */ /* 0x000124000c1e1100 */
[----:B0-----:R-:W-:Y:S02]  /*1a6d0*/  @!P0 IMAD.MOV.U32 R191, RZ, RZ, R9 ;  /* 0x000000ffffbf8224 */ /* 0x001fe400078e0009 */
        /* <DEDUP_REMOVED lines=15> */
[----:B------:R0:W3:Y:S02]  /*1a7d0*/  @!P0 LDG.E.U8 R202, desc[UR28][R190.64] ;  /* 0x0000001cbeca8981 */ /* 0x0000e4000c1e1100 */
[----:B0-----:R-:W-:Y:S02]  /*1a7e0*/  @!P0 IMAD.MOV.U32 R190, RZ, RZ, R6 ;  /* 0x000000ffffbe8224 */ /* 0x001fe400078e0006 */
[----:B------:R-:W3:Y:S01]  /*1a7f0*/  LDL R6, [R1+0x400] ;  /* 0x0004000001067983 */ /* 0x000ee20000100800 */
[----:B------:R-:W-:-:S03]  /*1a800*/  @!P0 IMAD.MOV.U32 R191, RZ, RZ, R7 ;  /* 0x000000ffffbf8224 */ /* 0x000fc600078e0007 */
[----:B------:R-:W3:Y:S04]  /*1a810*/  LDL R7, [R1+0x3fc] ;  /* 0x0003fc0001077983 */ /* 0x000ee80000100800 */
[----:B------:R4:W3:Y:S04]  /*1a820*/  @!P0 LDG.E.U8 R204, desc[UR28][R190.64] ;  /* 0x0000001cbecc8981 */ /* 0x0008e8000c1e1100 */
[----:B------:R0:W-:Y:S04]  /*1a830*/  STL [R1+0xb5c], R4 ;  /* 0x000b5c0401007387 */ /* 0x0001e80000100800 */
[----:B------:R-:W3:Y:S04]  /*1a840*/  LDL R241, [R1+0x3bc] ;  /* 0x0003bc0001f17983 */ /* 0x000ee80000100800 */
[----:B0-----:R-:W3:Y:S01]  /*1a850*/  LDL R4, [R1+0x380] ;  /* 0x0003800001047983 */ /* 0x001ee20000100800 */
[----:B----4-:R-:W-:-:S03]  /*1a860*/  @!P0 IMAD.MOV.U32 R191, RZ, RZ, R9 ;  /* 0x000000ffffbf8224 */ /* 0x010fc600078e0009 */
[----:B------:R-:W4:Y:S01]  /*1a870*/  LDL R9, [R1+0x3c0] ;  /* 0x0003c00001097983 */ /* 0x000f220000100800 */
[----:B------:R-:W-:-:S03]  /*1a880*/  @!P0 IMAD.MOV.U32 R190, RZ, RZ, R5 ;  /* 0x000000ffffbe8224 */ /* 0x000fc600078e0005 */
[----:B------:R-:W4:Y:S01]  /*1a890*/  LDL R5, [R1+0x37c] ;  /* 0x00037c0001057983 */ /* 0x000f220000100800 */
[----:B------:R-:W-:-:S03]  /*1a8a0*/  PRMT R206, RZ, 0x7610, R206 ;  /* 0x00007610ffce7816 */ /* 0x000fc600000000ce */
[----:B------:R0:W-:Y:S04]  /*1a8b0*/  STS.U8 [R3+UR7+0x8000], R208 ;  /* 0x008000d003007988 */ /* 0x0001e80008000007 */
[----:B------:R2:W4:Y:S01]  /*1a8c0*/  @!P0 LDG.E.U8 R206, desc[UR28][R190.64] ;  /* 0x0000001cbece8981 */ /* 0x000522000c1e1100 */
[----:B0-----:R-:W-:-:S03]  /*1a8d0*/  PRMT R208, RZ, 0x7610, R208 ;  /* 0x00007610ffd07816 */ /* 0x001fc600000000d0 */
[----:B------:R0:W-:Y:S04]  /*1a8e0*/  STS.U8 [R3+UR7+0x8002], R210 ;  /* 0x008002d203007988 */ /* 0x0001e80008000007 */
[----:B------:R1:W-:Y:S01]  /*1a8f0*/  STS.U8 [R3+UR7+0x8004], R209 ;  /* 0x008004d103007988 */ /* 0x0003e20008000007 */
[----:B0-----:R-:W-:Y:S01]  /*1a900*/  PRMT R210, RZ, 0x7610, R210 ;  /* 0x00007610ffd27816 */ /* 0x001fe200000000d2 */
[----:B--2---:R-:W-:Y:S02]  /*1a910*/  @!P0 IMAD.MOV.U32 R191, RZ, RZ, R8 ;  /* 0x000000ffffbf8224 */ /* 0x004fe400078e0008 */
[----:B------:R-:W2:Y:S01]  /*1a920*/  LDL R8, [R1+0x33c] ;  /* 0x00033c0001087983 */ /* 0x000ea20000100800 */
[----:B-1----:R-:W-:Y:S01]  /*1a930*/  PRMT R209, RZ, 0x7610, R209 ;  /* 0x00007610ffd17816 */ /* 0x002fe200000000d1 */
        /* <DEDUP_REMOVED lines=8> */
[----:B0-----:R-:W-:Y:S02]  /*1a9c0*/  @!P0 IMAD.MOV.U32 R191, RZ, RZ, R241 ;  /* 0x000000ffffbf8224 */ /* 0x001fe400078e00f1 */
[----:B----4-:R-:W-:-:S05]  /*1a9d0*/  @!P0 IMAD.MOV.U32 R190, RZ, RZ, R9 ;  /* 0x000000ffffbe8224 */ /* 0x010fca00078e0009 */
[----:B------:R0:W4:Y:S02]  /*1a9e0*/  @!P0 LDG.E.U8 R209, desc[UR28][R190.64] ;  /* 0x0000001cbed18981 */ /* 0x000124000c1e1100 */
[----:B0-----:R-:W-:Y:S02]  /*1a9f0*/  @!P0 IMAD.MOV.U32 R190, RZ, RZ, R4 ;  /* 0x000000ffffbe8224 */ /* 0x001fe400078e0004 */
[----:B------:R-:W-:Y:S01]  /*1aa00*/  @!P0 IMAD.MOV.U32 R191, RZ, RZ, R5 ;  /* 0x000000ffffbf8224 */ /* 0x000fe200078e0005 */
[----:B------:R-:W4:Y:S04]  /*1aa10*/  LDL R4, [R1+0x2c0] ;  /* 0x0002c00001047983 */ /* 0x000f280000100800 */
[----:B------:R-:W4:Y:S01]  /*1aa20*/  LDL R5, [R1+0x2bc] ;  /* 0x0002bc0001057983 */ /* 0x000f220000100800 */
[----:B------:R-:W-:-:S06]  /*1aa30*/  PRMT R211, RZ, 0x7610, R211 ;  /* 0x00007610ffd37816 */ /* 0x000fcc00000000d3 */
[----:B------:R2:W4:Y:S04]  /*1aa40*/  @!P0 LDG.E.U8 R211, desc[UR28][R190.64] ;  /* 0x0000001cbed38981 */ /* 0x000528000c1e1100 */
[----:B------:R0:W-:Y:S01]  /*1aa50*/  STS.U8 [R3+UR7+0x8006], R216 ;  /* 0x008006d803007988 */ /* 0x0001e20008000007 */
[----:B--2---:R-:W-:-:S03]  /*1aa60*/  @!P0 IMAD.MOV.U32 R191, RZ, RZ, R8 ;  /* 0x000000ffffbf8224 */ /* 0x004fc600078e0008 */
[----:B------:R-:W2:Y:S01]  /*1aa70*/  LDL R8, [R1+0x27c] ;  /* 0x00027c0001087983 */ /* 0x000ea20000100800 */
[----:B0-----:R-:W-:-:S03]  /*1aa80*/  PRMT R216, RZ, 0x7610, R216 ;  /* 0x00007610ffd87816 */ /* 0x001fc600000000d8 */
[----:B------:R0:W-:Y:S02]  /*1aa90*/  STS.U8 [R3+UR7+0x8008], R218 ;  /* 0x008008da03007988 */ /* 0x0001e40008000007 */
[----:B0-----:R-:W-:Y:S02]  /*1aaa0*/  PRMT R218, RZ, 0x7610, R218 ;  /* 0x00007610ffda7816 */ /* 0x001fe400000000da */
[----:B------:R0:W-:Y:S04]  /*1aab0*/  STS.U8 [R3+UR7+0x800a], R220 ;  /* 0x00800adc03007988 */ /* 0x0001e80008000007 */
[----:B------:R-:W-:Y:S04]  /*1aac0*/  STS.U8 [R3+UR7+0x800c], R224 ;  /* 0x00800ce003007988 */ /* 0x000fe80008000007 */
[----:B------:R1:W-:Y:S01]  /*1aad0*/  STS.U8 [R3+UR7+0x800e], R222 ;  /* 0x00800ede03007988 */ /* 0x0003e20008000007 */
        /* <DEDUP_REMOVED lines=8> */
[----:B------:R-:W3:Y:S01]  /*1ab60*/  LDL.LU R252, [R1+0x3c] ;  /* 0x00003c0001fc7983 */ /* 0x000ee20000300800 */
[----:B----4-:R-:W-:-:S03]  /*1ab70*/  @!P0 IMAD.MOV.U32 R190, RZ, RZ, R4 ;  /* 0x000000ffffbe8224 */ /* 0x010fc600078e0004 */
[----:B------:R-:W4:Y:S01]  /*1ab80*/  LDL R4, [R1+0x200] ;  /* 0x0002000001047983 */ /* 0x000f220000100800 */
[----:B------:R-:W-:-:S03]  /*1ab90*/  @!P0 IMAD.MOV.U32 R191, RZ, RZ, R5 ;  /* 0x000000ffffbf8224 */ /* 0x000fc600078e0005 */
[----:B------:R-:W4:Y:S04]  /*1aba0*/  LDL R5, [R1+0x1fc] ;  /* 0x0001fc0001057983 */ /* 0x000f280000100800 */
[----:B------:R0:W-:Y:S01]  /*1abb0*/  STL [R1+0xb60], R3 ;  /* 0x000b600301007387 */ /* 0x0001e20000100800 */
[----:B------:R-:W-:Y:S02]  /*1abc0*/  PRMT R220, RZ, 0x7610, R220 ;  /* 0x00007610ffdc7816 */ /* 0x000fe400000000dc */
[----:B-1----:R-:W-:Y:S01]  /*1abd0*/  PRMT R222, RZ, 0x7610, R222 ;  /* 0x00007610ffde7816 */ /* 0x002fe200000000de */
[----:B------:R-:W4:Y:S04]  /*1abe0*/  LDL R241, [R1+0x17c] ;  /* 0x00017c0001f17983 */ /* 0x000f280000100800 */
[----:B------:R2:W4:Y:S04]  /*1abf0*/  @!P0 LDG.E.U8 R220, desc[UR28][R190.64] ;  /* 0x0000001cbedc8981 */ /* 0x000528000c1e1100 */
[----:B0-----:R-:W4:Y:S04]  /*1ac00*/  LDL R3, [R1+0x1bc] ;  /* 0x0001bc0001037983 */ /* 0x001f280000100800 */
[----:B------:R-:W4:Y:S01]  /*1ac10*/  LDL R9, [R1+0x180] ;  /* 0x0001800001097983 */ /* 0x000f220000100800 */
[----:B--2---:R-:W-:Y:S01]  /*1ac20*/  @!P0 IMAD.MOV.U32 R191, RZ, RZ, R8 ;  /* 0x000000ffffbf8224 */ /* 0x004fe200078e0008 */
[----:B------:R-:W-:-:S02]  /*1ac30*/  PRMT R224, RZ, 0x7610, R224 ;  /* 0x00007610ffe07816 */ /* 0x000fc400000000e0 */
[----:B------:R-:W2:Y:S04]  /*1ac40*/  LDL R8, [R1+0x13c] ;  /* 0x00013c0001087983 */ /* 0x000ea80000100800 */
[----:B------:R0:W-:Y:S02]  /*1ac50*/  STS.U8 [R2+UR7+0x8000], R226 ;  /* 0x008000e202007988 */ /* 0x0001e40008000007 */
[----:B0-----:R-:W-:Y:S01]  /*1ac60*/  PRMT R226, RZ, 0x7610, R226 ;  /* 0x00007610ffe27816 */ /* 0x001fe200000000e2 */
[----:B---3--:R-:W-:Y:S02]  /*1ac70*/  @!P0 IMAD.MOV.U32 R190, RZ, RZ, R0 ;  /* 0x000000ffffbe8224 */ /* 0x008fe400078e0000 */
[----:B------:R-:W3:Y:S04]  /*1ac80*/  LDL R0, [R1+0x1c0] ;  /* 0x0001c00001007983 */ /* 0x000ee80000100800 */
[----:B------:R0:W2:Y:S02]  /*1ac90*/  @!P0 LDG.E.U8 R222, desc[UR28][R190.64] ;  /* 0x0000001cbede8981 */ /* 0x0000a4000c1e1100 */
[----:B0-----:R-:W-:-:S02]  /*1aca0*/  @!P0 IMAD.MOV.U32 R190, RZ, RZ, R6 ;  /* 0x000000ffffbe8224 */ /* 0x001fc400078e0006 */
[----:B------:R-:W-:Y:S02]  /*1acb0*/  @!P0 IMAD.MOV.U32 R191, RZ, RZ, R7 ;  /* 0x000000ffffbf8224 */ /* 0x000fe400078e0007 */
[----:B------:R-:W2:Y:S04]  /*1acc0*/  LDL R7, [R1+0x140] ;  /* 0x0001400001077983 */ /* 0x000ea80000100800 */
[----:B------:R4:W2:Y:S02]  /*1acd0*/  @!P0 LDG.E.U8 R224, desc[UR28][R190.64] ;  /* 0x0000001cbee08981 */ /* 0x0008a4000c1e1100 */
[----:B----4-:R-:W-:Y:S02]  /*1ace0*/  @!P0 IMAD.MOV.U32 R190, RZ, RZ, R4 ;  /* 0x000000ffffbe8224 */ /* 0x010fe400078e0004 */
[----:B------:R-:W4:Y:S01]  /*1acf0*/  LDL R4, [R1+0x100] ;  /* 0x0001000001047983 */ /* 0x000f220000100800 */
[----:B------:R-:W-:-:S03]  /*1ad00*/  @!P0 IMAD.MOV.U32 R191, RZ, RZ, R5 ;  /* 0x000000ffffbf8224 */ /* 0x000fc600078e0005 */
[----:B------:R-:W4:Y:S04]  /*1ad10*/  LDL R5, [R1+0xfc] ;  /* 0x0000fc0001057983 */ /* 0x000f280000100800 */
[----:B------:R0:W4:Y:S02]  /*1ad20*/  @!P0 LDG.E.U8 R226, desc[UR28][R190.64] ;  /* 0x0000001cbee28981 */ /* 0x000124000c1e1100 */
[----:B0-----:R-:W-:Y:S02]  /*1ad30*/  @!P0 IMAD.MOV.U32 R191, RZ, RZ, R3 ;  /* 0x000000ffffbf8224 */ /* 0x001fe400078e0003 */
[----:B------:R-:W4:Y:S04]  /*1ad40*/  LDL R3, [R1+0xbc] ;  /* 0x0000bc0001037983 */ /* 0x000f280000100800 */
[----:B------:R0:W-:Y:S04]  /*1ad50*/  STS.U8 [R2+UR7+0x8002], R228 ;  /* 0x008002e402007988 */ /* 0x0001e80008000007 */
[----:B------:R1:W-:Y:S01]  /*1ad60*/  STS.U8 [R2+UR7+0x8004], R230 ;  /* 0x008004e602007988 */ /* 0x0003e20008000007 */
[----:B0-----:R-:W-:-:S02]  /*1ad70*/  PRMT R228, RZ, 0x7610, R228 ;  /* 0x00007610ffe47816 */ /* 0x001fc400000000e4 */
[----:B-1----:R-:W-:Y:S01]  /*1ad80*/  PRMT R230, RZ, 0x7610, R230 ;  /* 0x00007610ffe67816 */ /* 0x002fe200000000e6 */
[----:B------:R0:W-:Y:S04]  /*1ad90*/  STS.U8 [R2+UR7+0x8008], R232 ;  /* 0x008008e802007988 */ /* 0x0001e80008000007 */
[----:B------:R1:W-:Y:S01]  /*1ada0*/  STS.U8 [R2+UR7+0x800a], R234 ;  /* 0x00800aea02007988 */ /* 0x0003e20008000007 */
[----:B0-----:R-:W-:Y:S02]  /*1adb0*/  PRMT R232, RZ, 0x7610, R232 ;  /* 0x00007610ffe87816 */ /* 0x001fe400000000e8 */
[----:B-1----:R-:W-:Y:S01]  /*1adc0*/  PRMT R234, RZ, 0x7610, R234 ;  /* 0x00007610ffea7816 */ /* 0x002fe200000000ea */
[----:B---3--:R-:W-:Y:S02]  /*1add0*/  @!P0 IMAD.MOV.U32 R190, RZ, RZ, R0 ;  /* 0x000000ffffbe8224 */ /* 0x008fe400078e0000 */
[----:B------:R-:W3:Y:S04]  /*1ade0*/  LDL R0, [R1+0xc0] ;  /* 0x0000c00001007983 */ /* 0x000ee80000100800 */
[----:B------:R0:W3:Y:S04]  /*1adf0*/  @!P0 LDG.E.U8 R228, desc[UR28][R190.64] ;  /* 0x0000001cbee48981 */ /* 0x0000e8000c1e1100 */
[----:B------:R-:W3:Y:S04]  /*1ae00*/  LDL.LU R6, [R1+0x7c] ;  /* 0x00007c0001067983 */ /* 0x000ee80000300800 */
[----:B------:R-:W3:Y:S01]  /*1ae10*/  LDL R243, [R1+0x80] ;  /* 0x0000800001f37983 */ /* 0x000ee20000100800 */
[----:B0-----:R-:W-:-:S02]  /*1ae20*/  @!P0 IMAD.MOV.U32 R190, RZ, RZ, R9 ;  /* 0x000000ffffbe8224 */ /* 0x001fc400078e0009 */
[----:B------:R-:W-:Y:S02]  /*1ae30*/  @!P0 IMAD.MOV.U32 R191, RZ, RZ, R241 ;  /* 0x000000ffffbf8224 */ /* 0x000fe400078e00f1 */
[----:B------:R-:W3:Y:S04]  /*1ae40*/  LDL R241, [R1+0x650] ;  /* 0x0006500001f17983 */ /* 0x000ee80000100800 */
[----:B------:R2:W3:Y:S02]  /*1ae50*/  @!P0 LDG.E.U8 R230, desc[UR28][R190.64] ;  /* 0x0000001cbee68981 */ /* 0x0004e4000c1e1100 */
[----:B--2---:R-:W-:Y:S02]  /*1ae60*/  @!P0 IMAD.MOV.U32 R191, RZ, RZ, R8 ;  /* 0x000000ffffbf8224 */ /* 0x004fe400078e0008 */
[----:B------:R-:W2:Y:S01]  /*1ae70*/  LDL R8, [R1+0xa48] ;  /* 0x000a480001087983 */ /* 0x000ea20000100800 */
[----:B------:R-:W-:-:S03]  /*1ae80*/  @!P0 IMAD.MOV.U32 R190, RZ, RZ, R7 ;  /* 0x000000ffffbe8224 */ /* 0x000fc600078e0007 */
        /* <DEDUP_REMOVED lines=8> */
[----:B------:R-:W4:Y:S01]  /*1af10*/  LDL R3, [R1+0x9d8] ;  /* 0x0009d80001037983 */ /* 0x000f220000100800 */
[----:B------:R-:W0:Y:S03]  /*1af20*/  S2R R9, SR_TID.X ;  /* 0x0000000000097919 */ /* 0x000e260000002100 */
[----:B------:R1:W-:Y:S04]  /*1af30*/  STS.U8 [R2+UR7+0x800c], R236 ;  /* 0x00800cec02007988 */ /* 0x0003e80008000007 */
[----:B------:R1:W-:Y:S02]  /*1af40*/  STS.U8 [R2+UR7+0x800e], R238 ;  /* 0x00800eee02007988 */ /* 0x0003e40008000007 */
[----:B-1----:R-:W-:-:S02]  /*1af50*/  PRMT R236, RZ, 0x7610, R236 ;  /* 0x00007610ffec7816 */ /* 0x002fc400000000ec */
[----:B------:R-:W-:Y:S01]  /*1af60*/  PRMT R238, RZ, 0x7610, R238 ;  /* 0x00007610ffee7816 */ /* 0x000fe200000000ee */
[----:B------:R-:W-:Y:S04]  /*1af70*/  STS.U8 [R2+UR7+0x8006], R252 ;  /* 0x008006fc02007988 */ /* 0x000fe80008000007 */
[----:B------:R-:W-:Y:S01]  /*1af80*/  STL [R1+0xb64], R2 ;  /* 0x000b640201007387 */ /* 0x000fe20000100800 */
[----:B---3--:R-:W-:Y:S01]  /*1af90*/  @!P0 IMAD.MOV.U32 R190, RZ, RZ, R0 ;  /* 0x000000ffffbe8224 */ /* 0x008fe200078e0000 */
[----:B0-----:R-:W-:-:S04]  /*1afa0*/  LOP3.LUT R0, R9, 0x7f, RZ, 0xc0, !PT ;  /* 0x0000007f09007812 */ /* 0x001fc800078ec0ff */
[----:B------:R0:W3:Y:S04]  /*1afb0*/  @!P0 LDG.E.U8 R236, desc[UR28][R190.64] ;  /* 0x0000001cbeec8981 */ /* 0x0000e8000c1e1100 */
[----:B------:R1:W-:Y:S01]  /*1afc0*/  STS.U8 [R0+UR7], R240 ;  /* 0x000000f000007988 */ /* 0x0003e20008000007 */
[----:B0-----:R-:W-:Y:S02]  /*1afd0*/  @!P0 IMAD.MOV.U32 R190, RZ, RZ, R243 ;  /* 0x000000ffffbe8224 */ /* 0x001fe400078e00f3 */
[----:B------:R-:W-:Y:S01]  /*1afe0*/  @!P0 IMAD.MOV.U32 R191, RZ, RZ, R6 ;  /* 0x000000ffffbf8224 */ /* 0x000fe200078e0006 */
[----:B-1----:R-:W-:-:S04]  /*1aff0*/  PRMT R240, RZ, 0x7610, R240 ;  /* 0x00007610fff07816 */ /* 0x002fc800000000f0 */
[----:B------:R0:W3:Y:S04]  /*1b000*/  @!P0 LDG.E.U8 R238, desc[UR28][R190.64] ;  /* 0x0000001cbeee8981 */ /* 0x0000e8000c1e1100 */
[----:B------:R-:W-:Y:S01]  /*1b010*/  STL [R1+0xb68], R6 ;  /* 0x000b680601007387 */ /* 0x000fe20000100800 */
[----:B0-----:R-:W-:Y:S02]  /*1b020*/  @!P0 IMAD.MOV.U32 R191, RZ, RZ, R241 ;  /* 0x000000ffffbf8224 */ /* 0x001fe400078e00f1 */
[----:B--2---:R-:W-:Y:S01]  /*1b030*/  @!P0 IMAD.MOV.U32 R190, RZ, RZ, R8 ;  /* 0x000000ffffbe8224 */ /* 0x004fe200078e0008 */
[----:B------:R0:W-:Y:S04]  /*1b040*/  STS.U8 [R0+UR7+0x400], R242 ;  /* 0x000400f200007988 */ /* 0x0001e80008000007 */
[----:B------:R1:W2:Y:S04]  /*1b050*/  @!P0 LDG.E.U8 R240, desc[UR28][R190.64] ;  /* 0x0000001cbef08981 */ /* 0x0002a8000c1e1100 */
[----:B------:R-:W3:Y:S01]  /*1b060*/  LDL.LU R241, [R1+0x38] ;  /* 0x0000380001f17983 */ /* 0x000ee20000300800 */
[----:B0-----:R-:W-:-:S03]  /*1b070*/  PRMT R242, RZ, 0x7610, R242 ;  /* 0x00007610fff27816 */ /* 0x001fc600000000f2 */
[----:B------:R-:W2:Y:S04]  /*1b080*/  LDL.LU R243, [R1+0x34] ;  /* 0x0000340001f37983 */ /* 0x000ea80000300800 */
[----:B------:R-:W2:Y:S04]  /*1b090*/  LDL.LU R245, [R1+0x30] ;  /* 0x0000300001f57983 */ /* 0x000ea80000300800 */
[----:B------:R-:W2:Y:S04]  /*1b0a0*/  LDL.LU R247, [R1+0x2c] ;  /* 0x00002c0001f77983 */ /* 0x000ea80000300800 */
[----:B------:R-:W2:Y:S01]  /*1b0b0*/  LDL.LU R249, [R1+0x28] ;  /* 0x0000280001f97983 */ /* 0x000ea20000300800 */
[----:B-1----:R-:W-:-:S03]  /*1b0c0*/  @!P0 IMAD.MOV.U32 R191, RZ, RZ, R7 ;  /* 0x000000ffffbf8224 */ /* 0x002fc600078e0007 */
[----:B------:R0:W-:Y:S04]  /*1b0d0*/  STS.U8 [R0+UR7+0x800], R244 ;  /* 0x000800f400007988 */ /* 0x0001e80008000007 */
[----:B------:R-:W2:Y:S04]  /*1b0e0*/  LDL.LU R252, [R1+0x24] ;  /* 0x0000240001fc7983 */ /* 0x000ea80000300800 */
[----:B------:R-:W2:Y:S01]  /*1b0f0*/  LDL.LU R6, [R1+0x18] ;  /* 0x0000180001067983 */ /* 0x000ea20000300800 */
[----:B0-----:R-:W-:-:S03]  /*1b100*/  PRMT R244, RZ, 0x7610, R244 ;  /* 0x00007610fff47816 */ /* 0x001fc600000000f4 */
[----:B------:R-:W2:Y:S01]  /*1b110*/  LDL.LU R2, [R1+0x14] ;  /* 0x0000140001027983 */ /* 0x000ea20000300800 */
[----:B----4-:R-:W-:-:S05]  /*1b120*/  @!P0 IMAD.MOV.U32 R190, RZ, RZ, R5 ;  /* 0x000000ffffbe8224 */ /* 0x010fca00078e0005 */
[----:B------:R0:W4:Y:S02]  /*1b130*/  @!P0 LDG.E.U8 R242, desc[UR28][R190.64] ;  /* 0x0000001cbef28981 */ /* 0x000124000c1e1100 */
[----:B0-----:R-:W-:Y:S02]  /*1b140*/  @!P0 IMAD.MOV.U32 R191, RZ, RZ, R4 ;  /* 0x000000ffffbf8224 */ /* 0x001fe400078e0004 */
[----:B------:R-:W-:Y:S02]  /*1b150*/  @!P0 IMAD.MOV.U32 R190, RZ, RZ, R3 ;  /* 0x000000ffffbe8224 */ /* 0x000fe400078e0003 */
[----:B------:R-:W4:Y:S04]  /*1b160*/  LDL.LU R3, [R1+0x10] ;  /* 0x0000100001037983 */ /* 0x000f280000300800 */
[----:B------:R-:W4:Y:S04]  /*1b170*/  LDL.LU R4, [R1+0xc] ;  /* 0x00000c0001047983 */ /* 0x000f280000300800 */
[----:B------:R-:W4:Y:S04]  /*1b180*/  LDL.LU R5, [R1+0x8] ;  /* 0x0000080001057983 */ /* 0x000f280000300800 */
[----:B------:R-:W4:Y:S04]  /*1b190*/  LDL.LU R7, [R1+0x4] ;  /* 0x0000040001077983 */ /* 0x000f280000300800 */
[----:B------:R-:W4:Y:S04]  /*1b1a0*/  LDL.LU R8, [R1] ;  /* 0x0000000001087983 */ /* 0x000f280000300800 */
[----:B------:R0:W4:Y:S04]  /*1b1b0*/  @!P0 LDG.E.U8 R244, desc[UR28][R190.64] ;  /* 0x0000001cbef48981 */ /* 0x000128000c1e1100 */
[----:B------:R-:W0:Y:S04]  /*1b1c0*/  LDL R190, [R1+0x994] ;  /* 0x0009940001be7983 */ /* 0x000e280000100800 */
[----:B------:R-:W0:Y:S04]  /*1b1d0*/  LDL R191, [R1+0x998] ;  /* 0x0009980001bf7983 */ /* 0x000e280000100800 */
[----:B------:R1:W-:Y:S02]  /*1b1e0*/  STS.U8 [R0+UR7+0xc00], R246 ;  /* 0x000c00f600007988 */ /* 0x0003e40008000007 */
[----:B-1----:R-:W-:-:S02]  /*1b1f0*/  PRMT R246, RZ, 0x7610, R246 ;  /* 0x00007610fff67816 */ /* 0x002fc400000000f6 */
[----:B0-----:R-:W-:-:S04]  /*1b200*/  @!P0 LOP3.LUT R191, R191, R190, RZ, 0x3c, !PT ;  /* 0x000000bebfbf8212 */ /* 0x001fc800078e3cff */
[----:B------:R-:W-:-:S04]  /*1b210*/  @!P0 LOP3.LUT R190, R191, R190, RZ, 0x3c, !PT ;  /* 0x000000bebfbe8212 */ /* 0x000fc800078e3cff */
[----:B------:R-:W-:-:S05]  /*1b220*/  @!P0 LOP3.LUT R191, R191, R190, RZ, 0x3c, !PT ;  /* 0x000000bebfbf8212 */ /* 0x000fca00078e3cff */
        /* <DEDUP_REMOVED lines=21> */
[----:B---3--:R1:W-:Y:S04]  /*1b380*/  STS.U8 [R0+UR7+0x1c00], R241 ;  /* 0x001c00f100007988 */ /* 0x0083e80008000007 */
[----:B--2---:R2:W-:Y:S04]  /*1b390*/  STS.U8 [R0+UR7+0x2000], R243 ;  /* 0x002000f300007988 */ /* 0x0045e80008000007 */
[----:B------:R3:W-:Y:S04]  /*1b3a0*/  STS.U8 [R0+UR7+0x2400], R245 ;  /* 0x002400f500007988 */ /* 0x0007e80008000007 */
[----:B------:R3:W-:Y:S04]  /*1b3b0*/  STS.U8 [R0+UR7+0x2800], R247 ;  /* 0x002800f700007988 */ /* 0x0007e80008000007 */
[----:B------:R3:W-:Y:S04]  /*1b3c0*/  STS.U8 [R0+UR7+0x2c00], R249 ;  /* 0x002c00f900007988 */ /* 0x0007e80008000007 */
[----:B------:R3:W-:Y:S01]  /*1b3d0*/  STS.U8 [R0+UR7+0x3000], R252 ;  /* 0x003000fc00007988 */ /* 0x0007e20008000007 */
[----:B0-----:R-:W-:-:S04]  /*1b3e0*/  @!P0 LOP3.LUT R191, R191, R190, RZ, 0x3c, !PT ;  /* 0x000000bebfbf8212 */ /* 0x001fc800078e3cff */
[----:B------:R-:W-:-:S04]  /*1b3f0*/  @!P0 LOP3.LUT R190, R191, R190, RZ, 0x3c, !PT ;  /* 0x000000bebfbe8212 */ /* 0x000fc800078e3cff */
[----:B------:R-:W-:-:S05]  /*1b400*/  @!P0 LOP3.LUT R191, R191, R190, RZ, 0x3c, !PT ;  /* 0x000000bebfbf8212 */ /* 0x000fca00078e3cff */
[----:B------:R-:W4:Y:S04]  /*1b410*/  @!P0 LDG.E.U8 R251, desc[UR28][R190.64] ;  /* 0x0000001cbefb8981 */ /* 0x000f28000c1e1100 */
[----:B------:R-:W4:Y:S04]  /*1b420*/  LDL.LU R190, [R1+0x20] ;  /* 0x0000200001be7983 */ /* 0x000f280000300800 */
[----:B------:R-:W4:Y:S04]  /*1b430*/  LDL.LU R191, [R1+0x1c] ;  /* 0x00001c0001bf7983 */ /* 0x000f280000300800 */
[----:B-1----:R-:W4:Y:S04]  /*1b440*/  LDL.LU R241, [R1+0xba4] ;  /* 0x000ba40001f17983 */ /* 0x002f280000300800 */
[----:B--2---:R-:W2:Y:S04]  /*1b450*/  LDL.LU R243, [R1+0xba0] ;  /* 0x000ba00001f37983 */ /* 0x004ea80000300800 */
[----:B---3--:R-:W3:Y:S04]  /*1b460*/  LDL.LU R245, [R1+0xb9c] ;  /* 0x000b9c0001f57983 */ /* 0x008ee80000300800 */
[----:B------:R-:W2:Y:S04]  /*1b470*/  LDL.LU R247, [R1+0xb98] ;  /* 0x000b980001f77983 */ /* 0x000ea80000300800 */
[----:B------:R-:W3:Y:S04]  /*1b480*/  LDL.LU R249, [R1+0xb94] ;  /* 0x000b940001f97983 */ /* 0x000ee80000300800 */
[----:B------:R-:W2:Y:S04]  /*1b490*/  LDL.LU R252, [R1+0xb90] ;  /* 0x000b900001fc7983 */ /* 0x000ea80000300800 */
[----:B----4-:R-:W-:Y:S04]  /*1b4a0*/  STS.U8 [R0+UR7+0x3400], R190 ;  /* 0x003400be00007988 */ /* 0x010fe80008000007 */
[----:B------:R-:W-:Y:S04]  /*1b4b0*/  STS.U8 [R0+UR7+0x3800], R191 ;  /* 0x003800bf00007988 */ /* 0x000fe80008000007 */
[----:B------:R-:W-:Y:S04]  /*1b4c0*/  STS.U8 [R0+UR7+0x3c00], R6 ;  /* 0x003c000600007988 */ /* 0x000fe80008000007 */
[----:B------:R-:W-:Y:S04]  /*1b4d0*/  STS.U8 [R0+UR7+0x4000], R2 ;  /* 0x0040000200007988 */ /* 0x000fe80008000007 */
[----:B------:R-:W-:Y:S04]  /*1b4e0*/  STS.U8 [R0+UR7+0x4400], R3 ;  /* 0x0044000300007988 */ /* 0x000fe80008000007 */
[----:B------:R-:W-:Y:S04]  /*1b4f0*/  STS.U8 [R0+UR7+0x4800], R4 ;  /* 0x0048000400007988 */ /* 0x000fe80008000007 */
[----:B------:R-:W-:Y:S04]  /*1b500*/  STS.U8 [R0+UR7+0x4c00], R5 ;  /* 0x004c000500007988 */ /* 0x000fe80008000007 */
[----:B------:R-:W-:Y:S04]  /*1b510*/  STS.U8 [R0+UR7+0x5000], R7 ;  /* 0x0050000700007988 */ /* 0x000fe80008000007 */
[----:B------:R0:W-:Y:S02]  /*1b520*/  STS.U8 [R0+UR7+0x5400], R8 ;  /* 0x0054000800007988 */ /* 0x0001e40008000007 */
[----:B0-----:R-:W0:Y:S02]  /*1b530*/  S2R R8, SR_TID.X ;  /* 0x0000000000087919 */ /* 0x001e240000002100 */
[----:B--2---:R-:W-:Y:S04]  /*1b540*/  STS.U8 [R0+UR7+0x5800], R252 ;  /* 0x005800fc00007988 */ /* 0x004fe80008000007 */
[----:B---3--:R-:W-:Y:S04]  /*1b550*/  STS.U8 [R0+UR7+0x5c00], R249 ;  /* 0x005c00f900007988 */ /* 0x008fe80008000007 */
[----:B------:R-:W-:Y:S04]  /*1b560*/  STS.U8 [R0+UR7+0x6000], R247 ;  /* 0x006000f700007988 */ /* 0x000fe80008000007 */
[----:B------:R-:W-:Y:S04]  /*1b570*/  STS.U8 [R0+UR7+0x6400], R245 ;  /* 0x006400f500007988 */ /* 0x000fe80008000007 */
[----:B------:R-:W-:Y:S04]  /*1b580*/  STS.U8 [R0+UR7+0x6800], R243 ;  /* 0x006800f300007988 */ /* 0x000fe80008000007 */
[----:B------:R-:W-:Y:S01]  /*1b590*/  STS.U8 [R0+UR7+0x6c00], R241 ;  /* 0x006c00f100007988 */ /* 0x000fe20008000007 */
[----:B0-----:R-:W-:-:S03]  /*1b5a0*/  LOP3.LUT R8, R8, 0x7f, RZ, 0xc0, !PT ;  /* 0x0000007f08087812 */ /* 0x001fc600078ec0ff */
[----:B------:R-:W-:Y:S01]  /*1b5b0*/  STS.U8 [R0+UR7+0x7000], R239 ;  /* 0x007000ef00007988 */ /* 0x000fe20008000007 */
[----:B------:R-:W-:-:S03]  /*1b5c0*/  LOP3.LUT R2, R8, 0x10, RZ, 0x3c, !PT ;  /* 0x0000001008027812 */ /* 0x000fc600078e3cff */
[----:B------:R-:W-:Y:S04]  /*1b5d0*/  STS.U8 [R0+UR7+0x7400], R237 ;  /* 0x007400ed00007988 */ /* 0x000fe80008000007 */
        /* <DEDUP_REMOVED lines=26> */
[----:B------:R0:W-:Y:S04]  /*1b780*/  STS.U8 [R2+UR7+0x6080], R17 ;  /* 0x0060801102007988 */ /* 0x0001e80008000007 */
[----:B------:R-:W-:Y:S04]  /*1b790*/  STS.U8 [R2+UR7+0x6480], R16 ;  /* 0x0064801002007988 */ /* 0x000fe80008000007 */
[----:B------:R-:W-:Y:S04]  /*1b7a0*/  STS.U8 [R2+UR7+0x6880], R15 ;  /* 0x0068800f02007988 */ /* 0x000fe80008000007 */
[----:B------:R-:W-:Y:S04]  /*1b7b0*/  STS.U8 [R2+UR7+0x6c80], R14 ;  /* 0x006c800e02007988 */ /* 0x000fe80008000007 */
[----:B------:R-:W-:Y:S04]  /*1b7c0*/  STS.U8 [R2+UR7+0x7080], R13 ;  /* 0x0070800d02007988 */ /* 0x000fe80008000007 */
[----:B------:R-:W-:Y:S04]  /*1b7d0*/  STS.U8 [R2+UR7+0x7480], R12 ;  /* 0x0074800c02007988 */ /* 0x000fe80008000007 */
[----:B------:R1:W-:Y:S04]  /*1b7e0*/  STS.U8 [R2+UR7+0x7880], R11 ;  /* 0x0078800b02007988 */ /* 0x0003e80008000007 */
[----:B------:R2:W-:Y:S04]  /*1b7f0*/  STS.U8 [R2+UR7+0x7c80], R10 ;  /* 0x007c800a02007988 */ /* 0x0005e80008000007 */
[----:B0-----:R-:W3:Y:S04]  /*1b800*/  LDL R17, [R1+0x648] ;  /* 0x0006480001117983 */ /* 0x001ee80000100800 */
[----:B-1----:R-:W4:Y:S04]  /*1b810*/  LDL R11, [R1+0x64c] ;  /* 0x00064c00010b7983 */ /* 0x002f280000100800 */
[----:B--2---:R-:W4:Y:S04]  /*1b820*/  LDL R10, [R1+0xa44] ;  /* 0x000a4400010a7983 */ /* 0x004f280000100800 */
[----:B------:R-:W2:Y:S01]  /*1b830*/  LDL R16, [R1+0xa40] ;  /* 0x000a400001107983 */ /* 0x000ea20000100800 */
[----:B------:R-:W-:-:S03]  /*1b840*/  LOP3.LUT R9, R9, 0x7f, RZ, 0xc0, !PT ;  /* 0x0000007f09097812 */ /* 0x000fc600078ec0ff */
[----:B------:R-:W3:Y:S01]  /*1b850*/  LDL R19, [R1+0xa0c] ;  /* 0x000a0c0001137983 */ /* 0x000ee20000100800 */
[----:B------:R-:W-:-:S03]  /*1b860*/  LOP3.LUT R3, R9, 0x20, RZ, 0x3c, !PT ;  /* 0x0000002009037812 */ /* 0x000fc600078e3cff */
[----:B------:R-:W3:Y:S04]  /*1b870*/  LDL R18, [R1+0xa10] ;  /* 0x000a100001127983 */ /* 0x000ee80000100800 */
        /* <DEDUP_REMOVED lines=44> */
[----:B0-----:R-:W3:Y:S04]  /*1bb40*/  LDL R159, [R1+0x454] ;  /* 0x00045400019f7983 */ /* 0x001ee80000100800 */
[----:B------:R-:W3:Y:S04]  /*1bb50*/  LDL R158, [R1+0xa3c] ;  /* 0x000a3c00019e7983 */ /* 0x000ee80000100800 */
        /* <DEDUP_REMOVED lines=12> */
[----:B------:R-:W3:Y:S04]  /*1bc20*/  LDL R13, [R1+0xa04] ;  /* 0x000a0400010d7983 */ /* 0x000ee80000100800 */
[----:B------:R-:W3:Y:S04]  /*1bc30*/  LDL R12, [R1+0xa08] ;  /* 0x000a0800010c7983 */ /* 0x000ee80000100800 */
[----:B------:R-:W-:Y:S04]  /*1bc40*/  STS.U8 [R2+UR7+0x5d80], R222 ;  /* 0x005d80de02007988 */ /* 0x000fe80008000007 */
[----:B------:R-:W-:Y:S01]  /*1bc50*/  STS.U8 [R2+UR7+0x6180], R224 ;  /* 0x006180e002007988 */ /* 0x000fe20008000007 */
[----:B------:R-:W-:-:S03]  /*1bc60*/  LOP3.LUT R22, R0, 0x40, RZ, 0x3c, !PT ;  /* 0x0000004000167812 */ /* 0x000fc600078e3cff */
[----:B------:R-:W-:Y:S04]  /*1bc70*/  STS.U8 [R2+UR7+0x6580], R226 ;  /* 0x006580e202007988 */ /* 0x000fe80008000007 */
[----:B------:R-:W-:Y:S04]  /*1bc80*/  STS.U8 [R2+UR7+0x6980], R228 ;  /* 0x006980e402007988 */ /* 0x000fe80008000007 */
[----:B------:R-:W-:Y:S04]  /*1bc90*/  STS.U8 [R2+UR7+0x6d80], R230 ;  /* 0x006d80e602007988 */ /* 0x000fe80008000007 */
[----:B------:R-:W-:Y:S04]  /*1bca0*/  STS.U8 [R2+UR7+0x7180], R232 ;  /* 0x007180e802007988 */ /* 0x000fe80008000007 */
[----:B------:R-:W3:Y:S04]  /*1bcb0*/  LDL R21, [R1+0x9fc] ;  /* 0x0009fc0001157983 */ /* 0x000ee80000100800 */
[----:B------:R-:W3:Y:S04]  /*1bcc0*/  LDL R20, [R1+0xa00] ;  /* 0x000a000001147983 */ /* 0x000ee80000100800 */
[----:B------:R-:W-:Y:S04]  /*1bcd0*/  STS.U8 [R2+UR7+0x7580], R234 ;  /* 0x007580ea02007988 */ /* 0x000fe80008000007 */
[----:B------:R-:W-:Y:S04]  /*1bce0*/  STS.U8 [R2+UR7+0x7980], R236 ;  /* 0x007980ec02007988 */ /* 0x000fe80008000007 */
[----:B------:R-:W3:Y:S04]  /*1bcf0*/  LDL R15, [R1+0x9cc] ;  /* 0x0009cc00010f7983 */ /* 0x000ee80000100800 */
[----:B------:R-:W3:Y:S04]  /*1bd00*/  LDL R14, [R1+0x9d0] ;  /* 0x0009d000010e7983 */ /* 0x000ee80000100800 */
[----:B------:R0:W-:Y:S04]  /*1bd10*/  STS.U8 [R2+UR7+0x7d80], R238 ;  /* 0x007d80ee02007988 */ /* 0x0001e80008000007 */
[----:B------:R-:W3:Y:S04]  /*1bd20*/  LDL.LU R6, [R1+0x78] ;  /* 0x0000780001067983 */ /* 0x000ee80000300800 */
[----:B------:R-:W-:Y:S04]  /*1bd30*/  STS.U8 [R22+UR7+0x200], R240 ;  /* 0x000200f016007988 */ /* 0x000fe80008000007 */
[----:B0-----:R-:W3:Y:S04]  /*1bd40*/  LDL.LU R2, [R1+0x9c] ;  /* 0x00009c0001027983 */ /* 0x001ee80000300800 */
[----:B------:R-:W3:Y:S04]  /*1bd50*/  LDL.LU R3, [R1+0x70] ;  /* 0x0000700001037983 */ /* 0x000ee80000300800 */
[----:B------:R-:W3:Y:S04]  /*1bd60*/  LDL.LU R4, [R1+0x68] ;  /* 0x0000680001047983 */ /* 0x000ee80000300800 */
[----:B------:R-:W-:Y:S01]  /*1bd70*/  STS.U8 [R22+UR7+0x600], R242 ;  /* 0x000600f216007988 */ /* 0x000fe20008000007 */
[----:B------:R-:W-:-:S03]  /*1bd80*/  PRMT R161, RZ, 0x7610, R161 ;  /* 0x00007610ffa17816 */ /* 0x000fc600000000a1 */
[----:B------:R-:W3:Y:S04]  /*1bd90*/  LDL.LU R5, [R1+0x60] ;  /* 0x0000600001057983 */ /* 0x000ee80000300800 */
[----:B------:R-:W-:Y:S04]  /*1bda0*/  STS.U8 [R22+UR7+0xa00], R244 ;  /* 0x000a00f416007988 */ /* 0x000fe80008000007 */
[----:B------:R-:W3:Y:S04]  /*1bdb0*/  LDL.LU R7, [R1+0x74] ;  /* 0x0000740001077983 */ /* 0x000ee80000300800 */
[----:B------:R-:W-:Y:S04]  /*1bdc0*/  STS.U8 [R22+UR7+0xe00], R246 ;  /* 0x000e00f616007988 */ /* 0x000fe80008000007 */
[----:B------:R-:W3:Y:S04]  /*1bdd0*/  LDL.LU R8, [R1+0x6c] ;  /* 0x00006c0001087983 */ /* 0x000ee80000300800 */
[----:B------:R-:W-:Y:S04]  /*1bde0*/  STS.U8 [R22+UR7+0x1200], R248 ;  /* 0x001200f816007988 */ /* 0x000fe80008000007 */
[----:B------:R-:W3:Y:S04]  /*1bdf0*/  LDL.LU R9, [R1+0x64] ;  /* 0x0000640001097983 */ /* 0x000ee80000300800 */
[----:B------:R-:W-:Y:S04]  /*1be00*/  STS.U8 [R22+UR7+0x1600], R250 ;  /* 0x001600fa16007988 */ /* 0x000fe80008000007 */
[----:B------:R-:W3:Y:S04]  /*1be10*/  LDL.LU R0, [R1+0x5c] ;  /* 0x00005c0001007983 */ /* 0x000ee80000300800 */
[----:B------:R0:W-:Y:S04]  /*1be20*/  STS.U8 [R22+UR7+0x1a00], R251 ;  /* 0x001a00fb16007988 */ /* 0x0001e80008000007 */
[----:B------:R-:W3:Y:S04]  /*1be30*/  LDL R23, [R1+0x9c4] ;  /* 0x0009c40001177983 */ /* 0x000ee80000100800 */
[----:B----4-:R2:W4:Y:S04]  /*1be40*/  @!P0 LDG.E.U8 R161, desc[UR28][R10.64] ;  /* 0x0000001c0aa18981 */ /* 0x010528000c1e1100 */
[----:B0-----:R-:W4:Y:S01]  /*1be50*/  LDL R22, [R1+0x9c8] ;  /* 0x0009c80001167983 */ /* 0x001f220000100800 */
[----:B--2---:R-:W-:-:S02]  /*1be60*/  @!P0 IMAD.MOV.U32 R10, RZ, RZ, R16 ;  /* 0x000000ffff0a8224 */ /* 0x004fc400078e0010 */
[----:B---3--:R-:W-:Y:S01]  /*1be70*/  @!P0 IMAD.MOV.U32 R11, RZ, RZ, R17 ;  /* 0x000000ffff0b8224 */ /* 0x008fe200078e0011 */
[----:B------:R-:W2:Y:S04]  /*1be80*/  LDL R16, [R1+0x9c0] ;  /* 0x0009c00001107983 */ /* 0x000ea80000100800 */
[----:B------:R-:W3:Y:S01]  /*1be90*/  LDL R17, [R1+0x9bc] ;  /* 0x0009bc0001117983 */ /* 0x000ee20000100800 */
[----:B------:R-:W-:Y:S02]  /*1bea0*/  PRMT R160, RZ, 0x7610, R160 ;  /* 0x00007610ffa07816 */ /* 0x000fe400000000a0 */
[----:B------:R-:W-:-:S04]  /*1beb0*/  PRMT R157, RZ, 0x7610, R157 ;  /* 0x00007610ff9d7816 */ /* 0x000fc8000000009d */
[----:B------:R0:W3:Y:S01]  /*1bec0*/  @!P0 LDG.E.U8 R160, desc[UR28][R10.64] ;  /* 0x0000001c0aa08981 */ /* 0x0000e2000c1e1100 */
[----:B------:R-:W-:Y:S02]  /*1bed0*/  PRMT R156, RZ, 0x7610, R156 ;  /* 0x00007610ff9c7816 */ /* 0x000fe4000000009c */
[----:B------:R-:W-:Y:S02]  /*1bee0*/  PRMT R155, RZ, 0x7610, R155 ;  /* 0x00007610ff9b7816 */ /* 0x000fe4000000009b */
[----:B------:R-:W-:Y:S02]  /*1bef0*/  PRMT R154, RZ, 0x7610, R154 ;  /* 0x00007610ff9a7816 */ /* 0x000fe4000000009a */
[----:B------:R-:W-:Y:S02]  /*1bf00*/  PRMT R153, RZ, 0x7610, R153 ;  /* 0x00007610ff997816 */ /* 0x000fe40000000099 */
[----:B------:R-:W-:Y:S02]  /*1bf10*/  PRMT R152, RZ, 0x7610, R152 ;  /* 0x00007610ff987816 */ /* 0x000fe40000000098 */
[----:B------:R-:W-:Y:S01]  /*1bf20*/  PRMT R251, RZ, 0x7610, R251 ;  /* 0x00007610fffb7816 */ /* 0x000fe200000000fb */
[----:B0-----:R-:W-:-:S02]  /*1bf30*/  @!P0 IMAD.MOV.U32 R11, RZ, RZ, R159 ;  /* 0x000000ffff0b8224 */ /* 0x001fc400078e009f */
[----:B------:R-:W-:-:S05]  /*1bf40*/  @!P0 IMAD.MOV.U32 R10, RZ, RZ, R158 ;  /* 0x000000ffff0a8224 */ /* 0x000fca00078e009e */
[----:B------:R0:W3:Y:S02]  /*1bf50*/  @!P0 LDG.E.U8 R157, desc[UR28][R10.64] ;  /* 0x0000001c0a9d8981 */ /* 0x0000e4000c1e1100 */
[----:B0-----:R-:W-:Y:S02]  /*1bf60*/  @!P0 IMAD.MOV.U32 R10, RZ, RZ, R18 ;  /* 0x000000ffff0a8224 */ /* 0x001fe400078e0012 */
[----:B------:R-:W-:Y:S01]  /*1bf70*/  @!P0 IMAD.MOV.U32 R11, RZ, RZ, R19 ;  /* 0x000000ffff0b8224 */ /* 0x000fe200078e0013 */
[----:B------:R-:W3:Y:S04]  /*1bf80*/  LDL R18, [R1+0x990] ;  /* 0x0009900001127983 */ /* 0x000ee80000100800 */
[----:B------:R0:W3:Y:S04]  /*1bf90*/  @!P0 LDG.E.U8 R156, desc[UR28][R10.64] ;  /* 0x0000001c0a9c8981 */ /* 0x0000e8000c1e1100 */
[----:B------:R-:W3:Y:S01]  /*1bfa0*/  LDL R19, [R1+0x98c] ;  /* 0x00098c0001137983 */ /* 0x000ee20000100800 */
[----:B0-----:R-:W-:-:S03]  /*1bfb0*/  @!P0 IMAD.MOV.U32 R11, RZ, RZ, R13 ;  /* 0x000000ffff0b8224 */ /* 0x001fc600078e000d */
[----:B------:R-:W3:Y:S01]  /*1bfc0*/  LDL R13, [R1+0x984] ;  /* 0x00098400010d7983 */ /* 0x000ee20000100800 */
[----:B------:R-:W-:-:S03]  /*1bfd0*/  @!P0 IMAD.MOV.U32 R10, RZ, RZ, R12 ;  /* 0x000000ffff0a8224 */ /* 0x000fc600078e000c */
        /* <DEDUP_REMOVED lines=14> */
[----:B----4-:R-:W-:-:S03]  /*1c0c0*/  @!P0 IMAD.MOV.U32 R10, RZ, RZ, R22 ;  /* 0x000000ffff0a8224 */ /* 0x010fc600078e0016 */
[----:B------:R-:W4:Y:S04]  /*1c0d0*/  LDL R22, [R1+0x948] ;  /* 0x0009480001167983 */ /* 0x000f280000100800 */
[----:B------:R2:W4:Y:S02]  /*1c0e0*/  @!P0 LDG.E.U8 R152, desc[UR28][R10.64] ;  /* 0x0000001c0a988981 */ /* 0x000524000c1e1100 */
[----:B--2---:R-:W-:Y:S02]  /*1c0f0*/  @!P0 IMAD.MOV.U32 R10, RZ, RZ, R16 ;  /* 0x000000ffff0a8224 */ /* 0x004fe400078e0010 */
[----:B---3--:R-:W-:-:S05]  /*1c100*/  @!P0 IMAD.MOV.U32 R11, RZ, RZ, R17 ;  /* 0x000000ffff0b8224 */ /* 0x008fca00078e0011 */
[----:B------:R0:W2:Y:S04]  /*1c110*/  @!P0 LDG.E.U8 R251, desc[UR28][R10.64] ;  /* 0x0000001c0afb8981 */ /* 0x0000a8000c1e1100 */
[----:B------:R-:W-:Y:S04]  /*1c120*/  STL [R1+0x1c], R161 ;  /* 0x00001ca101007387 */ /* 0x000fe80000100800 */
[----:B------:R-:W3:Y:S04]  /*1c130*/  LDL R17, [R1+0x93c] ;  /* 0x00093c0001117983 */ /* 0x000ee80000100800 */
[----:B------:R-:W-:Y:S04]  /*1c140*/  STL [R1+0x18], R160 ;  /* 0x000018a001007387 */ /* 0x000fe80000100800 */
[----:B------:R-:W3:Y:S01]  /*1c150*/  LDL R16, [R1+0x940] ;  /* 0x0009400001107983 */ /* 0x000ee20000100800 */
[----:B------:R-:W-:-:S02]  /*1c160*/  PRMT R249, RZ, 0x7610, R249 ;  /* 0x00007610fff97816 */ /* 0x000fc400000000f9 */
[----:B------:R-:W-:Y:S02]  /*1c170*/  PRMT R247, RZ, 0x7610, R247 ;  /* 0x00007610fff77816 */ /* 0x000fe400000000f7 */
[----:B------:R-:W-:Y:S02]  /*1c180*/  PRMT R245, RZ, 0x7610, R245 ;  /* 0x00007610fff57816 */ /* 0x000fe400000000f5 */
[----:B------:R-:W-:Y:S01]  /*1c190*/  PRMT R243, RZ, 0x7610, R243 ;  /* 0x00007610fff37816 */ /* 0x000fe200000000f3 */
[----:B0-----:R-:W-:Y:S02]  /*1c1a0*/  @!P0 IMAD.MOV.U32 R10, RZ, RZ, R18 ;  /* 0x000000ffff0a8224 */ /* 0x001fe400078e0012 */
[----:B------:R-:W-:-:S05]  /*1c1b0*/  @!P0 IMAD.MOV.U32 R11, RZ, RZ, R19 ;  /* 0x000000ffff0b8224 */ /* 0x000fca00078e0013 */
[----:B------:R0:W3:Y:S02]  /*1c1c0*/  @!P0 LDG.E.U8 R249, desc[UR28][R10.64] ;  /* 0x0000001c0af98981 */ /* 0x0000e4000c1e1100 */
[----:B0-----:R-:W-:Y:S02]  /*1c1d0*/  @!P0 IMAD.MOV.U32 R11, RZ, RZ, R13 ;  /* 0x000000ffff0b8224 */ /* 0x001fe400078e000d */
[----:B------:R-:W-:-:S05]  /*1c1e0*/  @!P0 IMAD.MOV.U32 R10, RZ, RZ, R12 ;  /* 0x000000ffff0a8224 */ /* 0x000fca00078e000c */
[----:B------:R0:W3:Y:S02]  /*1c1f0*/  @!P0 LDG.E.U8 R247, desc[UR28][R10.64] ;  /* 0x0000001c0af78981 */ /* 0x0000e4000c1e1100 */
[----:B0-----:R-:W-:Y:S02]  /*1c200*/  @!P0 IMAD.MOV.U32 R11, RZ, RZ, R21 ;  /* 0x000000ffff0b8224 */ /* 0x001fe400078e0015 */
[----:B------:R-:W-:-:S05]  /*1c210*/  @!P0 IMAD.MOV.U32 R10, RZ, RZ, R20 ;  /* 0x000000ffff0a8224 */ /* 0x000fca00078e0014 */
[----:B------:R0:W3:Y:S04]  /*1c220*/  @!P0 LDG.E.U8 R245, desc[UR28][R10.64] ;  /* 0x0000001c0af58981 */ /* 0x0000e8000c1e1100 */
[----:B------:R1:W-:Y:S04]  /*1c230*/  STL [R1+0x4], R153 ;  /* 0x0000049901007387 */ /* 0x0003e80000100800 */
[----:B-1----:R-:W3:Y:S04]  /*1c240*/  LDL R153, [R1+0x90c] ;  /* 0x00090c0001997983 */ /* 0x002ee80000100800 */
[----:B------:R-:W-:Y:S01]  /*1c250*/  STL [R1+0x14], R157 ;  /* 0x0000149d01007387 */ /* 0x000fe20000100800 */
[----:B0-----:R-:W-:-:S02]  /*1c260*/  @!P0 IMAD.MOV.U32 R10, RZ, RZ, R14 ;  /* 0x000000ffff0a8224 */ /* 0x001fc400078e000e */
[----:B------:R-:W-:-:S05]  /*1c270*/  @!P0 IMAD.MOV.U32 R11, RZ, RZ, R15 ;  /* 0x000000ffff0b8224 */ /* 0x000fca00078e000f */
[----:B------:R0:W3:Y:S04]  /*1c280*/  @!P0 LDG.E.U8 R243, desc[UR28][R10.64] ;  /* 0x0000001c0af38981 */ /* 0x0000e8000c1e1100 */
[----:B----4-:R1:W-:Y:S04]  /*1c290*/  STL [R1], R152 ;  /* 0x0000009801007387 */ /* 0x0103e80000100800 */
[----:B-1----:R-:W4:Y:S04]  /*1c2a0*/  LDL R152, [R1+0x910] ;  /* 0x0009100001987983 */ /* 0x002f280000100800 */
[----:B--2---:R-:W-:Y:S04]  /*1c2b0*/  STL [R1+0xb8c], R251 ;  /* 0x000b8cfb01007387 */ /* 0x004fe80000100800 */
[----:B------:R-:W-:Y:S04]  /*1c2c0*/  STL [R1+0x10], R156 ;  /* 0x0000109c01007387 */ /* 0x000fe80000100800 */
[----:B------:R-:W2:Y:S04]  /*1c2d0*/  LDL R19, [R1+0x904] ;  /* 0x0009040001137983 */ /* 0x000ea80000100800 */
[----:B------:R-:W2:Y:S04]  /*1c2e0*/  LDL R18, [R1+0x908] ;  /* 0x0009080001127983 */ /* 0x000ea80000100800 */
[----:B------:R1:W-:Y:S04]  /*1c2f0*/  STL [R1+0xc], R155 ;  /* 0x00000c9b01007387 */ /* 0x0003e80000100800 */
[----:B------:R-:W2:Y:S04]  /*1c300*/  LDL R13, [R1+0x8fc] ;  /* 0x0008fc00010d7983 */ /* 0x000ea80000100800 */
[----:B------:R-:W2:Y:S04]  /*1c310*/  LDL R12, [R1+0x900] ;  /* 0x00090000010c7983 */ /* 0x000ea80000100800 */
[----:B------:R1:W-:Y:S04]  /*1c320*/  STL [R1+0x8], R154 ;  /* 0x0000089a01007387 */ /* 0x0003e80000100800 */
[----:B------:R-:W2:Y:S04]  /*1c330*/  LDL R21, [R1+0x8cc] ;  /* 0x0008cc0001157983 */ /* 0x000ea80000100800 */
[----:B------:R-:W2:Y:S04]  /*1c340*/  LDL R20, [R1+0x8d0] ;  /* 0x0008d00001147983 */ /* 0x000ea80000100800 */
[----:B------:R-:W2:Y:S04]  /*1c350*/  LDL R15, [R1+0x8c4] ;  /* 0x0008c400010f7983 */ /* 0x000ea80000100800 */
[----:B------:R-:W2:Y:S01]  /*1c360*/  LDL R14, [R1+0x8c8] ;  /* 0x0008c800010e7983 */ /* 0x000ea20000100800 */
[----:B0-----:R-:W-:-:S02]  /*1c370*/  @!P0 IMAD.MOV.U32 R10, RZ, RZ, R22 ;  /* 0x000000ffff0a8224 */ /* 0x001fc400078e0016 */
[----:B------:R-:W-:Y:S01]  /*1c380*/  @!P0 IMAD.MOV.U32 R11, RZ, RZ, R23 ;  /* 0x000000ffff0b8224 */ /* 0x000fe200078e0017 */
[----:B------:R-:W2:Y:S04]  /*1c390*/  LDL R22, [R1+0x8c0] ;  /* 0x0008c00001167983 */ /* 0x000ea80000100800 */
[----:B------:R-:W2:Y:S01]  /*1c3a0*/  LDL R23, [R1+0x8bc] ;  /* 0x0008bc0001177983 */ /* 0x000ea20000100800 */
[----:B------:R-:W-:Y:S02]  /*1c3b0*/  PRMT R241, RZ, 0x7610, R241 ;  /* 0x00007610fff17816 */ /* 0x000fe400000000f1 */
[----:B------:R-:W-:Y:S01]  /*1c3c0*/  PRMT R239, RZ, 0x7610, R239 ;  /* 0x00007610ffef7816 */ /* 0x000fe200000000ef */
[----:B-1----:R-:W2:Y:S04]  /*1c3d0*/  LDL R155, [R1+0x714] ;  /* 0x00071400019b7983 */ /* 0x002ea80000100800 */
[----:B------:R3:W2:Y:S01]  /*1c3e0*/  @!P0 LDG.E.U8 R241, desc[UR28][R10.64] ;  /* 0x0000001c0af18981 */ /* 0x0006a2000c1e1100 */
[----:B------:R-:W-:-:S02]  /*1c3f0*/  PRMT R237, RZ, 0x7610, R237 ;  /* 0x00007610ffed7816 */ /* 0x000fc400000000ed */
[----:B------:R-:W-:Y:S01]  /*1c400*/  PRMT R235, RZ, 0x7610, R235 ;  /* 0x00007610ffeb7816 */ /* 0x000fe200000000eb */
[----:B------:R-:W2:Y:S01]  /*1c410*/  LDL R154, [R1+0x718] ;  /* 0x00071800019a7983 */ /* 0x000ea20000100800 */
[----:B------:R-:W-:Y:S02]  /*1c420*/  PRMT R233, RZ, 0x7610, R233 ;  /* 0x00007610ffe97816 */ /* 0x000fe400000000e9 */
[----:B------:R-:W-:Y:S01]  /*1c430*/  PRMT R231, RZ, 0x7610, R231 ;  /* 0x00007610ffe77816 */ /* 0x000fe200000000e7 */
[----:B------:R-:W2:Y:S01]  /*1c440*/  LDL R157, [R1+0x704] ;  /* 0x00070400019d7983 */ /* 0x000ea20000100800 */
[----:B---3--:R-:W-:Y:S02]  /*1c450*/  @!P0 IMAD.MOV.U32 R10, RZ, RZ, R16 ;  /* 0x000000ffff0a8224 */ /* 0x008fe400078e0010 */
[----:B------:R-:W-:Y:S01]  /*1c460*/  @!P0 IMAD.MOV.U32 R11, RZ, RZ, R17 ;  /* 0x000000ffff0b8224 */ /* 0x000fe200078e0011 */
[----:B------:R-:W3:Y:S04]  /*1c470*/  LDL R16, [R1+0x898] ;  /* 0x0008980001107983 */ /* 0x000ee80000100800 */
[----:B------:R-:W3:Y:S04]  /*1c480*/  LDL R17, [R1+0x894] ;  /* 0x0008940001117983 */ /* 0x000ee80000100800 */
[----:B------:R0:W3:Y:S01]  /*1c490*/  @!P0 LDG.E.U8 R239, desc[UR28][R10.64] ;  /* 0x0000001c0aef8981 */ /* 0x0000e2000c1e1100 */
[----:B------:R-:W-:-:S02]  /*1c4a0*/  PRMT R229, RZ, 0x7610, R229 ;  /* 0x00007610ffe57816 */ /* 0x000fc400000000e5 */
[----:B------:R-:W-:Y:S01]  /*1c4b0*/  PRMT R227, RZ, 0x7610, R227 ;  /* 0x00007610ffe37816 */ /* 0x000fe200000000e3 */
[----:B------:R-:W3:Y:S01]  /*1c4c0*/  LDL R156, [R1+0x708] ;  /* 0x00070800019c7983 */ /* 0x000ee20000100800 */
[----:B------:R-:W-:Y:S02]  /*1c4d0*/  PRMT R225, RZ, 0x7610, R225 ;  /* 0x00007610ffe17816 */ /* 0x000fe400000000e1 */
[----:B------:R-:W-:Y:S01]  /*1c4e0*/  PRMT R223, RZ, 0x7610, R223 ;  /* 0x00007610ffdf7816 */ /* 0x000fe200000000df */
[----:B------:R-:W3:Y:S01]  /*1c4f0*/  LDL R159, [R1+0x6d4] ;  /* 0x0006d400019f7983 */ /* 0x000ee20000100800 */
[----:B------:R-:W-:Y:S02]  /*1c500*/  PRMT R221, RZ, 0x7610, R221 ;  /* 0x00007610ffdd7816 */ /* 0x000fe400000000dd */
[----:B------:R-:W-:Y:S01]  /*1c510*/  PRMT R219, RZ, 0x7610, R219 ;  /* 0x00007610ffdb7816 */ /* 0x000fe200000000db */
[----:B------:R-:W3:Y:S01]  /*1c520*/  LDL R158, [R1+0x6d8] ;  /* 0x0006d800019e7983 */ /* 0x000ee20000100800 */
        /* <DEDUP_REMOVED lines=20> */
[----:B------:R-:W3:Y:S04]  /*1c670*/  LDL R165, [R1+0x434] ;  /* 0x0004340001a57983 */ /* 0x000ee80000100800 */
        /* <DEDUP_REMOVED lines=22> */
[----:B------:R-:W3:Y:S01]  /*1c7e0*/  LDL R191, [R1+0x264] ;  /* 0x0002640001bf7983 */ /* 0x000ee20000100800 */
[----:B0-----:R-:W-:-:S03]  /*1c7f0*/  @!P0 IMAD.MOV.U32 R11, RZ, RZ, R153 ;  /* 0x000000ffff0b8224 */ /* 0x001fc600078e0099 */
[----:B------:R-:W3:Y:S04]  /*1c800*/  LDL R153, [R1+0x88c] ;  /* 0x00088c0001997983 */ /* 0x000ee80000100800 */
[----:B------:R-:W3:Y:S01]  /*1c810*/  LDL R190, [R1+0x268] ;  /* 0x0002680001be7983 */ /* 0x000ee20000100800 */
[----:B----4-:R-:W-:-:S03]  /*1c820*/  @!P0 IMAD.MOV.U32 R10, RZ, RZ, R152 ;  /* 0x000000ffff0a8224 */ /* 0x010fc600078e0098 */
[----:B------:R-:W4:Y:S04]  /*1c830*/  LDL R152, [R1+0x890] ;  /* 0x0008900001987983 */ /* 0x000f280000100800 */
[----:B------:R2:W4:Y:S02]  /*1c840*/  @!P0 LDG.E.U8 R237, desc[UR28][R10.64] ;  /* 0x0000001c0aed8981 */ /* 0x000524000c1e1100 */
[----:B--2---:R-:W-:Y:S02]  /*1c850*/  @!P0 IMAD.MOV.U32 R11, RZ, RZ, R19 ;  /* 0x000000ffff0b8224 */ /* 0x004fe400078e0013 */
[----:B------:R-:W2:Y:S01]  /*1c860*/  LDL R19, [R1+0x884] ;  /* 0x0008840001137983 */ /* 0x000ea20000100800 */
[----:B------:R-:W-:-:S03]  /*1c870*/  @!P0 IMAD.MOV.U32 R10, RZ, RZ, R18 ;  /* 0x000000ffff0a8224 */ /* 0x000fc600078e0012 */
[----:B------:R-:W2:Y:S04]  /*1c880*/  LDL R18, [R1+0x888] ;  /* 0x0008880001127983 */ /* 0x000ea80000100800 */
[----:B------:R0:W2:Y:S02]  /*1c890*/  @!P0 LDG.E.U8 R235, desc[UR28][R10.64] ;  /* 0x0000001c0aeb8981 */ /* 0x0000a4000c1e1100 */
[----:B0-----:R-:W-:Y:S02]  /*1c8a0*/  @!P0 IMAD.MOV.U32 R10, RZ, RZ, R12 ;  /* 0x000000ffff0a8224 */ /* 0x001fe400078e000c */
[----:B------:R-:W-:Y:S01]  /*1c8b0*/  @!P0 IMAD.MOV.U32 R11, RZ, RZ, R13 ;  /* 0x000000ffff0b8224 */ /* 0x000fe200078e000d */
[----:B------:R-:W2:Y:S04]  /*1c8c0*/  LDL R12, [R1+0x880] ;  /* 0x00088000010c7983 */ /* 0x000ea80000100800 */
[----:B------:R-:W2:Y:S04]  /*1c8d0*/  LDL R13, [R1+0x87c] ;  /* 0x00087c00010d7983 */ /* 0x000ea80000100800 */
[----:B------:R0:W2:Y:S02]  /*1c8e0*/  @!P0 LDG.E.U8 R233, desc[UR28][R10.64] ;  /* 0x0000001c0ae98981 */ /* 0x0000a4000c1e1100 */
[----:B0-----:R-:W-:-:S02]  /*1c8f0*/  @!P0 IMAD.MOV.U32 R10, RZ, RZ, R20 ;  /* 0x000000ffff0a8224 */ /* 0x001fc400078e0014 */
        /* <DEDUP_REMOVED lines=14> */
[----:B---3--:R-:W-:-:S02]  /*1c9e0*/  @!P0 IMAD.MOV.U32 R10, RZ, RZ, R16 ;  /* 0x000000ffff0a8224 */ /* 0x008fc400078e0010 */
[----:B------:R-:W-:Y:S01]  /*1c9f0*/  @!P0 IMAD.MOV.U32 R11, RZ, RZ, R17 ;  /* 0x000000ffff0b8224 */ /* 0x000fe200078e0011 */
[----:B------:R-:W3:Y:S04]  /*1ca00*/  LDL R16, [R1+0x840] ;  /* 0x0008400001107983 */ /* 0x000ee80000100800 */
[----:B------:R-:W3:Y:S04]  /*1ca10*/  LDL R17, [R1+0x83c] ;  /* 0x00083c0001117983 */ /* 0x000ee80000100800 */
[----:B------:R0:W3:Y:S02]  /*1ca20*/  @!P0 LDG.E.U8 R225, desc[UR28][R10.64] ;  /* 0x0000001c0ae18981 */ /* 0x0000e4000c1e1100 */
[----:B0-----:R-:W-:-:S02]  /*1ca30*/  @!P0 IMAD.MOV.U32 R11, RZ, RZ, R153 ;  /* 0x000000ffff0b8224 */ /* 0x001fc400078e0099 */
        /* <DEDUP_REMOVED lines=29> */
[----:B---3--:R-:W-:Y:S02]  /*1cc10*/  @!P0 IMAD.MOV.U32 R10, RZ, RZ, R16 ;  /* 0x000000ffff0a8224 */ /* 0x008fe400078e0010 */
[----:B------:R-:W3:Y:S01]  /*1cc20*/  LDL R16, [R1+0x7c8] ;  /* 0x0007c80001107983 */ /* 0x000ee20000100800 */
[----:B------:R-:W-:-:S03]  /*1cc30*/  @!P0 IMAD.MOV.U32 R11, RZ, RZ, R17 ;  /* 0x000000ffff0b8224 */ /* 0x000fc600078e0011 */
[----:B------:R-:W3:Y:S04]  /*1cc40*/  LDL R17, [R1+0x7c4] ;  /* 0x0007c40001117983 */ /* 0x000ee80000100800 */
[----:B------:R0:W3:Y:S02]  /*1cc50*/  @!P0 LDG.E.U8 R211, desc[UR28][R10.64] ;  /* 0x0000001c0ad38981 */ /* 0x0000e4000c1e1100 */
[----:B0-----:R-:W-:Y:S02]  /*1cc60*/  @!P0 IMAD.MOV.U32 R11, RZ, RZ, R153 ;  /* 0x000000ffff0b8224 */ /* 0x001fe400078e0099 */
        /* <DEDUP_REMOVED lines=44> */
[----:B0-----:R-:W-:Y:S02]  /*1cf30*/  PRMT R11, RZ, 0x7610, R11 ;  /* 0x00007610ff0b7816 */ /* 0x001fe4000000000b */
[----:B------:R0:W2:Y:S02]  /*1cf40*/  @!P0 LDG.E.U8 R189, desc[UR28][R12.64] ;  /* 0x0000001c0cbd8981 */ /* 0x0000a4000c1e1100 */
[----:B0-----:R-:W-:-:S02]  /*1cf50*/  @!P0 IMAD.MOV.U32 R12, RZ, RZ, R20 ;  /* 0x000000ffff0c8224 */ /* 0x001fc400078e0014 */
[----:B------:R-:W2:Y:S01]  /*1cf60*/  LDL R20, [R1+0x710] ;  /* 0x0007100001147983 */ /* 0x000ea20000100800 */
[----:B------:R-:W-:-:S03]  /*1cf70*/  @!P0 IMAD.MOV.U32 R13, RZ, RZ, R21 ;  /* 0x000000ffff0d8224 */ /* 0x000fc600078e0015 */
[----:B------:R-:W2:Y:S04]  /*1cf80*/  LDL R21, [R1+0x70c] ;  /* 0x00070c0001157983 */ /* 0x000ea80000100800 */
[----:B------:R0:W2:Y:S02]  /*1cf90*/  @!P0 LDG.E.U8 R11, desc[UR28][R14.64] ;  /* 0x0000001c0e0b8981 */ /* 0x0000a4000c1e1100 */
[----:B0-----:R-:W-:Y:S02]  /*1cfa0*/  @!P0 IMAD.MOV.U32 R14, RZ, RZ, R22 ;  /* 0x000000ffff0e8224 */ /* 0x001fe400078e0016 */
[----:B------:R-:W2:Y:S01]  /*1cfb0*/  LDL R22, [R1+0x700] ;  /* 0x0007000001167983 */ /* 0x000ea20000100800 */
[----:B------:R-:W-:-:S03]  /*1cfc0*/  @!P0 IMAD.MOV.U32 R15, RZ, RZ, R23 ;  /* 0x000000ffff0f8224 */ /* 0x000fc600078e0017 */
[----:B------:R-:W2:Y:S01]  /*1cfd0*/  LDL R23, [R1+0x6fc] ;  /* 0x0006fc0001177983 */ /* 0x000ea20000100800 */
[----:B------:R-:W-:-:S06]  /*1cfe0*/  PRMT R10, RZ, 0x7610, R10 ;  /* 0x00007610ff0a7816 */ /* 0x000fcc000000000a */
[----:B------:R0:W2:Y:S02]  /*1cff0*/  @!P0 LDG.E.U8 R10, desc[UR28][R12.64] ;  /* 0x0000001c0c0a8981 */ /* 0x0000a4000c1e1100 */
[----:B0-----:R-:W-:Y:S02]  /*1d000*/  PRMT R12, RZ, 0x7610, R12 ;  /* 0x00007610ff0c7816 */ /* 0x001fe4000000000c */
[----:B------:R-:W-:-:S04]  /*1d010*/  PRMT R13, RZ, 0x7610, R13 ;  /* 0x00007610ff0d7816 */ /* 0x000fc8000000000d */
[----:B------:R0:W2:Y:S04]  /*1d020*/  @!P0 LDG.E.U8 R12, desc[UR28][R14.64] ;  /* 0x0000001c0e0c8981 */ /* 0x0000a8000c1e1100 */
[----:B---3--:R1:W3:Y:S01]  /*1d030*/  @!P0 LDG.E.U8 R13, desc[UR28][R16.64] ;  /* 0x0000001c100d8981 */ /* 0x0082e2000c1e1100 */
[----:B0-----:R-:W-:Y:S02]  /*1d040*/  PRMT R14, RZ, 0x7610, R14 ;  /* 0x00007610ff0e7816 */ /* 0x001fe4000000000e */
[----:B------:R-:W-:Y:S01]  /*1d050*/  PRMT R15, RZ, 0x7610, R15 ;  /* 0x00007610ff0f7816 */ /* 0x000fe2000000000f */
[----:B-1----:R-:W-:Y:S02]  /*1d060*/  @!P0 IMAD.MOV.U32 R17, RZ, RZ, R153 ;  /* 0x000000ffff118224 */ /* 0x002fe400078e0099 */
[----:B------:R-:W3:Y:S01]  /*1d070*/  LDL R153, [R1+0x6cc] ;  /* 0x0006cc0001997983 */ /* 0x000ee20000100800 */
[----:B----4-:R-:W-:-:S03]  /*1d080*/  @!P0 IMAD.MOV.U32 R16, RZ, RZ, R152 ;  /* 0x000000ffff108224 */ /* 0x010fc600078e0098 */
[----:B------:R-:W3:Y:S04]  /*1d090*/  LDL R152, [R1+0x6d0] ;  /* 0x0006d00001987983 */ /* 0x000ee80000100800 */
[----:B------:R0:W4:Y:S02]  /*1d0a0*/  @!P0 LDG.E.U8 R14, desc[UR28][R16.64] ;  /* 0x0000001c100e8981 */ /* 0x000124000c1e1100 */
[----:B0-----:R-:W-:Y:S02]  /*1d0b0*/  PRMT R16, RZ, 0x7610, R16 ;  /* 0x00007610ff107816 */ /* 0x001fe40000000010 */
[----:B--2---:R0:W2:Y:S01]  /*1d0c0*/  @!P0 LDG.E.U8 R15, desc[UR28][R18.64] ;  /* 0x0000001c120f8981 */ /* 0x0040a2000c1e1100 */
[----:B------:R-:W-:Y:S01]  /*1d0d0*/  PRMT R17, RZ, 0x7610, R17 ;  /* 0x00007610ff117816 */ /* 0x000fe20000000011 */
[----:B0-----:R-:W-:-:S02]  /*1d0e0*/  @!P0 IMAD.MOV.U32 R18, RZ, RZ, R154 ;  /* 0x000000ffff128224 */ /* 0x001fc400078e009a */
[----:B------:R-:W-:Y:S01]  /*1d0f0*/  @!P0 IMAD.MOV.U32 R19, RZ, RZ, R155 ;  /* 0x000000ffff138224 */ /* 0x000fe200078e009b */
[----:B------:R-:W4:Y:S04]  /*1d100*/  LDL R154, [R1+0x6c0] ;  /* 0x0006c000019a7983 */ /* 0x000f280000100800 */
[----:B------:R-:W4:Y:S04]  /*1d110*/  LDL R155, [R1+0x6bc] ;  /* 0x0006bc00019b7983 */ /* 0x000f280000100800 */
[----:B------:R0:W2:Y:S02]  /*1d120*/  @!P0 LDG.E.U8 R16, desc[UR28][R18.64] ;  /* 0x0000001c12108981 */ /* 0x0000a4000c1e1100 */
[----:B0-----:R-:W-:-:S02]  /*1d130*/  PRMT R19, RZ, 0x7610, R19 ;  /* 0x00007610ff137816 */ /* 0x001fc40000000013 */
        /* <DEDUP_REMOVED lines=9> */
[----:B------:R-:W2:Y:S01]  /*1d1d0*/  LDL R159, [R1+0x67c] ;  /* 0x00067c00019f7983 */ /* 0x000ea20000100800 */
[----:B------:R-:W-:-:S06]  /*1d1e0*/  PRMT R18, RZ, 0x7610, R18 ;  /* 0x00007610ff127816 */ /* 0x000fcc0000000012 */
[----:B------:R0:W2:Y:S02]  /*1d1f0*/  @!P0 LDG.E.U8 R18, desc[UR28][R20.64] ;  /* 0x0000001c14128981 */ /* 0x0000a4000c1e1100 */
[----:B0-----:R-:W-:Y:S02]  /*1d200*/  PRMT R20, RZ, 0x7610, R20 ;  /* 0x00007610ff147816 */ /* 0x001fe40000000014 */
[----:B------:R-:W-:-:S04]  /*1d210*/  PRMT R21, RZ, 0x7610, R21 ;  /* 0x00007610ff157816 */ /* 0x000fc80000000015 */
[----:B------:R0:W2:Y:S02]  /*1d220*/  @!P0 LDG.E.U8 R20, desc[UR28][R22.64] ;  /* 0x0000001c16148981 */ /* 0x0000a4000c1e1100 */
[----:B0-----:R-:W-:Y:S02]  /*1d230*/  PRMT R22, RZ, 0x7610, R22 ;  /* 0x00007610ff167816 */ /* 0x001fe40000000016 */
[----:B------:R-:W-:Y:S01]  /*1d240*/  PRMT R23, RZ, 0x7610, R23 ;  /* 0x00007610ff177816 */ /* 0x000fe20000000017 */
[----:B---3--:R0:W3:Y:S02]  /*1d250*/  @!P0 LDG.E.U8 R21, desc[UR28][R152.64] ;  /* 0x0000001c98158981 */ /* 0x0080e4000c1e1100 */
[----:B0-----:R-:W-:Y:S02]  /*1d260*/  @!P0 IMAD.MOV.U32 R152, RZ, RZ, R160 ;  /* 0x000000ffff988224 */ /* 0x001fe400078e00a0 */
[----:B------:R-:W-:Y:S01]  /*1d270*/  @!P0 IMAD.MOV.U32 R153, RZ, RZ, R161 ;  /* 0x000000ffff998224 */ /* 0x000fe200078e00a1 */
[----:B------:R-:W3:Y:S04]  /*1d280*/  LDL R160, [R1+0x430] ;  /* 0x0004300001a07983 */ /* 0x000ee80000100800 */
[----:B------:R0:W3:Y:S04]  /*1d290*/  @!P0 LDG.E.U8 R22, desc[UR28][R152.64] ;  /* 0x0000001c98168981 */ /* 0x0000e8000c1e1100 */
[----:B------:R-:W3:Y:S01]  /*1d2a0*/  LDL R161, [R1+0x42c] ;  /* 0x00042c0001a17983 */ /* 0x000ee20000100800 */
[----:B0-----:R-:W-:-:S02]  /*1d2b0*/  PRMT R152, RZ, 0x7610, R152 ;  /* 0x00007610ff987816 */ /* 0x001fc40000000098 */
[----:B------:R-:W-:Y:S01]  /*1d2c0*/  PRMT R153, RZ, 0x7610, R153 ;  /* 0x00007610ff997816 */ /* 0x000fe20000000099 */
[----:B----4-:R0:W4:Y:S02]  /*1d2d0*/  @!P0 LDG.E.U8 R23, desc[UR28][R154.64] ;  /* 0x0000001c9a178981 */ /* 0x010124000c1e1100 */
[----:B0-----:R-:W-:Y:S02]  /*1d2e0*/  @!P0 IMAD.MOV.U32 R154, RZ, RZ, R162 ;  /* 0x000000ffff9a8224 */ /* 0x001fe400078e00a2 */
[----:B------:R-:W-:Y:S01]  /*1d2f0*/  @!P0 IMAD.MOV.U32 R155, RZ, RZ, R166 ;  /* 0x000000ffff9b8224 */ /* 0x000fe200078e00a6 */
[----:B------:R-:W4:Y:S04]  /*1d300*/  LDL R162, [R1+0x420] ;  /* 0x0004200001a27983 */ /* 0x000f280000100800 */
[----:B------:R-:W4:Y:S04]  /*1d310*/  LDL R166, [R1+0x428] ;  /* 0x0004280001a67983 */ /* 0x000f280000100800 */
[----:B------:R0:W4:Y:S02]  /*1d320*/  @!P0 LDG.E.U8 R152, desc[UR28][R154.64] ;  /* 0x0000001c9a988981 */ /* 0x000124000c1e1100 */
[----:B0-----:R-:W-:-:S02]  /*1d330*/  PRMT R155, RZ, 0x7610, R155 ;  /* 0x00007610ff9b7816 */ /* 0x001fc4000000009b */
[----:B--2---:R0:W2:Y:S02]  /*1d340*/  @!P0 LDG.E.U8 R153, desc[UR28][R156.64] ;  /* 0x0000001c9c998981 */ /* 0x0040a4000c1e1100 */
        /* <DEDUP_REMOVED lines=18> */
[----:B------:R-:W3:Y:S01]  /*1d470*/  LDL R167, [R1+0x3dc] ;  /* 0x0003dc0001a77983 */ /* 0x000ee20000100800 */
[----:B----4-:R-:W-:-:S03]  /*1d480*/  @!P0 IMAD.MOV.U32 R160, RZ, RZ, R166 ;  /* 0x000000ffffa08224 */ /* 0x010fc600078e00a6 */
[----:B------:R-:W3:Y:S04]  /*1d490*/  LDL R166, [R1+0x3e0] ;  /* 0x0003e00001a67983 */ /* 0x000ee80000100800 */
[----:B------:R0:W4:Y:S02]  /*1d4a0*/  @!P0 LDG.E.U8 R158, desc[UR28][R160.64] ;  /* 0x0000001ca09e8981 */ /* 0x000124000c1e1100 */
[----:B0-----:R-:W-:Y:S02]  /*1d4b0*/  PRMT R161, RZ, 0x7610, R161 ;  /* 0x00007610ffa17816 */ /* 0x001fe400000000a1 */
[----:B--2---:R0:W2:Y:S02]  /*1d4c0*/  @!P0 LDG.E.U8 R159, desc[UR28][R162.64] ;  /* 0x0000001ca29f8981 */ /* 0x0040a4000c1e1100 */
[----:B0-----:R-:W-:-:S02]  /*1d4d0*/  @!P0 IMAD.MOV.U32 R162, RZ, RZ, R168 ;  /* 0x000000ffffa28224 */ /* 0x001fc400078e00a8 */
[----:B------:R-:W-:Y:S01]  /*1d4e0*/  @!P0 IMAD.MOV.U32 R163, RZ, RZ, R169 ;  /* 0x000000ffffa38224 */ /* 0x000fe200078e00a9 */
[----:B------:R-:W4:Y:S04]  /*1d4f0*/  LDL R168, [R1+0x3b0] ;  /* 0x0003b00001a87983 */ /* 0x000f280000100800 */
[----:B------:R-:W4:Y:S04]  /*1d500*/  LDL R169, [R1+0x3ac] ;  /* 0x0003ac0001a97983 */ /* 0x000f280000100800 */
        /* <DEDUP_REMOVED lines=8> */
[----:B------:R-:W-:-:S06]  /*1d590*/  PRMT R162, RZ, 0x7610, R162 ;  /* 0x00007610ffa27816 */ /* 0x000fcc00000000a2 */
[----:B------:R0:W2:Y:S02]  /*1d5a0*/  @!P0 LDG.E.U8 R162, desc[UR28][R164.64] ;  /* 0x0000001ca4a28981 */ /* 0x0000a4000c1e1100 */
[----:B0-----:R-:W-:Y:S02]  /*1d5b0*/  PRMT R165, RZ, 0x7610, R165 ;  /* 0x00007610ffa57816 */ /* 0x001fe400000000a5 */
[----:B---3--:R0:W3:Y:S02]  /*1d5c0*/  @!P0 LDG.E.U8 R163, desc[UR28][R166.64] ;  /* 0x0000001ca6a38981 */ /* 0x0080e4000c1e1100 */
[----:B0-----:R-:W-:Y:S02]  /*1d5d0*/  @!P0 IMAD.MOV.U32 R166, RZ, RZ, R170 ;  /* 0x000000ffffa68224 */ /* 0x001fe400078e00aa */
[----:B------:R-:W-:Y:S01]  /*1d5e0*/  @!P0 IMAD.MOV.U32 R167, RZ, RZ, R171 ;  /* 0x000000ffffa78224 */ /* 0x000fe200078e00ab */
[----:B------:R-:W3:Y:S04]  /*1d5f0*/  LDL R170, [R1+0x378] ;  /* 0x0003780001aa7983 */ /* 0x000ee80000100800 */
[----:B------:R-:W3:Y:S04]  /*1d600*/  LDL R171, [R1+0x374] ;  /* 0x0003740001ab7983 */ /* 0x000ee80000100800 */
[----:B----4-:R2:W4:Y:S02]  /*1d610*/  @!P0 LDG.E.U8 R165, desc[UR28][R168.64] ;  /* 0x0000001ca8a58981 */ /* 0x010524000c1e1100 */
[----:B--2---:R-:W-:-:S02]  /*1d620*/  @!P0 IMAD.MOV.U32 R168, RZ, RZ, R172 ;  /* 0x000000ffffa88224 */ /* 0x004fc400078e00ac */
[----:B------:R-:W2:Y:S01]  /*1d630*/  LDL R172, [R1+0x368] ;  /* 0x0003680001ac7983 */ /* 0x000ea20000100800 */
[----:B------:R-:W-:-:S03]  /*1d640*/  @!P0 IMAD.MOV.U32 R169, RZ, RZ, R173 ;  /* 0x000000ffffa98224 */ /* 0x000fc600078e00ad */
[----:B------:R-:W2:Y:S01]  /*1d650*/  LDL R173, [R1+0x364] ;  /* 0x0003640001ad7983 */ /* 0x000ea20000100800 */
[----:B------:R-:W-:-:S06]  /*1d660*/  PRMT R164, RZ, 0x7610, R164 ;  /* 0x00007610ffa47816 */ /* 0x000fcc00000000a4 */
[----:B------:R0:W4:Y:S02]  /*1d670*/  @!P0 LDG.E.U8 R164, desc[UR28][R166.64] ;  /* 0x0000001ca6a48981 */ /* 0x000124000c1e1100 */
[----:B0-----:R-:W-:Y:S02]  /*1d680*/  PRMT R166, RZ, 0x7610, R166 ;  /* 0x00007610ffa67816 */ /* 0x001fe400000000a6 */
[----:B------:R-:W-:-:S04]  /*1d690*/  PRMT R167, RZ, 0x7610, R167 ;  /* 0x00007610ffa77816 */ /* 0x000fc800000000a7 */
[----:B------:R0:W4:Y:S02]  /*1d6a0*/  @!P0 LDG.E.U8 R166, desc[UR28][R168.64] ;  /* 0x0000001ca8a68981 */ /* 0x000124000c1e1100 */
[----:B0-----:R-:W-:Y:S02]  /*1d6b0*/  @!P0 IMAD.MOV.U32 R168, RZ, RZ, R174 ;  /* 0x000000ffffa88224 */ /* 0x001fe400078e00ae */
[----:B------:R-:W-:Y:S01]  /*1d6c0*/  @!P0 IMAD.MOV.U32 R169, RZ, RZ, R175 ;  /* 0x000000ffffa98224 */ /* 0x000fe200078e00af */
[----:B------:R-:W4:Y:S04]  /*1d6d0*/  LDL R174, [R1+0x338] ;  /* 0x0003380001ae7983 */ /* 0x000f280000100800 */
[----:B------:R0:W4:Y:S04]  /*1d6e0*/  @!P0 LDG.E.U8 R167, desc[UR28][R168.64] ;  /* 0x0000001ca8a78981 */ /* 0x000128000c1e1100 */
[----:B------:R-:W4:Y:S01]  /*1d6f0*/  LDL R175, [R1+0x334] ;  /* 0x0003340001af7983 */ /* 0x000f220000100800 */
[----:B0-----:R-:W-:-:S02]  /*1d700*/  PRMT R168, RZ, 0x7610, R168 ;  /* 0x00007610ffa87816 */ /* 0x001fc400000000a8 */
[----:B------:R-:W-:-:S04]  /*1d710*/  PRMT R169, RZ, 0x7610, R169 ;  /* 0x00007610ffa97816 */ /* 0x000fc800000000a9 */
[----:B---3--:R0:W3:Y:S02]  /*1d720*/  @!P0 LDG.E.U8 R168, desc[UR28][R170.64] ;  /* 0x0000001caaa88981 */ /* 0x0080e4000c1e1100 */
[----:B0-----:R-:W-:Y:S02]  /*1d730*/  @!P0 IMAD.MOV.U32 R170, RZ, RZ, R178 ;  /* 0x000000ffffaa8224 */ /* 0x001fe400078e00b2 */
[----:B------:R-:W-:Y:S01]  /*1d740*/  @!P0 IMAD.MOV.U32 R171, RZ, RZ, R179 ;  /* 0x000000ffffab8224 */ /* 0x000fe200078e00b3 */
[----:B------:R-:W3:Y:S04]  /*1d750*/  LDL R178, [R1+0x2f8] ;  /* 0x0002f80001b27983 */ /* 0x000ee80000100800 */
[----:B------:R0:W3:Y:S04]  /*1d760*/  @!P0 LDG.E.U8 R169, desc[UR28][R170.64] ;  /* 0x0000001caaa98981 */ /* 0x0000e8000c1e1100 */
[----:B------:R-:W3:Y:S01]  /*1d770*/  LDL R179, [R1+0x2f4] ;  /* 0x0002f40001b37983 */ /* 0x000ee20000100800 */
[----:B0-----:R-:W-:-:S06]  /*1d780*/  PRMT R170, RZ, 0x7610, R170 ;  /* 0x00007610ffaa7816 */ /* 0x001fcc00000000aa */
[----:B--2---:R0:W2:Y:S02]  /*1d790*/  @!P0 LDG.E.U8 R170, desc[UR28][R172.64] ;  /* 0x0000001cacaa8981 */ /* 0x0040a4000c1e1100 */
[----:B0-----:R-:W-:Y:S02]  /*1d7a0*/  @!P0 IMAD.MOV.U32 R172, RZ, RZ, R176 ;  /* 0x000000ffffac8224 */ /* 0x001fe400078e00b0 */
[----:B------:R-:W-:Y:S01]  /*1d7b0*/  @!P0 IMAD.MOV.U32 R173, RZ, RZ, R177 ;  /* 0x000000ffffad8224 */ /* 0x000fe200078e00b1 */
[----:B------:R-:W3:Y:S04]  /*1d7c0*/  LDL R176, [R1+0x328] ;  /* 0x0003280001b07983 */ /* 0x000ee80000100800 */
[----:B------:R-:W3:Y:S01]  /*1d7d0*/  LDL R177, [R1+0x324] ;  /* 0x0003240001b17983 */ /* 0x000ee20000100800 */
[----:B------:R-:W-:-:S06]  /*1d7e0*/  PRMT R171, RZ, 0x7610, R171 ;  /* 0x00007610ffab7816 */ /* 0x000fcc00000000ab */
[----:B------:R0:W2:Y:S02]  /*1d7f0*/  @!P0 LDG.E.U8 R171, desc[UR28][R172.64] ;  /* 0x0000001cacab8981 */ /* 0x0000a4000c1e1100 */
[----:B0-----:R-:W-:Y:S02]  /*1d800*/  PRMT R172, RZ, 0x7610, R172 ;  /* 0x00007610ffac7816 */ /* 0x001fe400000000ac */
[----:B------:R-:W-:-:S04]  /*1d810*/  PRMT R173, RZ, 0x7610, R173 ;  /* 0x00007610ffad7816 */ /* 0x000fc800000000ad */
[----:B----4-:R0:W4:Y:S02]  /*1d820*/  @!P0 LDG.E.U8 R172, desc[UR28][R174.64] ;  /* 0x0000001caeac8981 */ /* 0x010124000c1e1100 */
[----:B0-----:R-:W-:Y:S02]  /*1d830*/  @!P0 IMAD.MOV.U32 R174, RZ, RZ, R180 ;  /* 0x000000ffffae8224 */ /* 0x001fe400078e00b4 */
[----:B------:R-:W-:Y:S01]  /*1d840*/  @!P0 IMAD.MOV.U32 R175, RZ, RZ, R181 ;  /* 0x000000ffffaf8224 */ /* 0x000fe200078e00b5 */
[----:B------:R-:W2:Y:S04]  /*1d850*/  LDL R180, [R1+0x2e8] ;  /* 0x0002e80001b47983 */ /* 0x000ea80000100800 */
[----:B------:R-:W2:Y:S04]  /*1d860*/  LDL R181, [R1+0x2e4] ;  /* 0x0002e40001b57983 */ /* 0x000ea80000100800 */
[----:B------:R0:W4:Y:S02]  /*1d870*/  @!P0 LDG.E.U8 R173, desc[UR28][R174.64] ;  /* 0x0000001caead8981 */ /* 0x000124000c1e1100 */
[----:B0-----:R-:W-:-:S06]  /*1d880*/  PRMT R174, RZ, 0x7610, R174 ;  /* 0x00007610ffae7816 */ /* 0x001fcc00000000ae */
[----:B---3--:R0:W3:Y:S02]  /*1d890*/  @!P0 LDG.E.U8 R174, desc[UR28][R176.64] ;  /* 0x0000001cb0ae8981 */ /* 0x0080e4000c1e1100 */
[----:B0-----:R-:W-:Y:S02]  /*1d8a0*/  @!P0 IMAD.MOV.U32 R176, RZ, RZ, R182 ;  /* 0x000000ffffb08224 */ /* 0x001fe400078e00b6 */
[----:B------:R-:W-:Y:S01]  /*1d8b0*/  @!P0 IMAD.MOV.U32 R177, RZ, RZ, R183 ;  /* 0x000000ffffb18224 */ /* 0x000fe200078e00b7 */
[----:B------:R-:W4:Y:S04]  /*1d8c0*/  LDL R182, [R1+0x2b8] ;  /* 0x0002b80001b67983 */ /* 0x000f280000100800 */
[----:B------:R-:W4:Y:S01]  /*1d8d0*/  LDL R183, [R1+0x2b4] ;  /* 0x0002b40001b77983 */ /* 0x000f220000100800 */
[----:B------:R-:W-:-:S06]  /*1d8e0*/  PRMT R175, RZ, 0x7610, R175 ;  /* 0x00007610ffaf7816 */ /* 0x000fcc00000000af */
[----:B------:R0:W3:Y:S02]  /*1d8f0*/  @!P0 LDG.E.U8 R175, desc[UR28][R176.64] ;  /* 0x0000001cb0af8981 */ /* 0x0000e4000c1e1100 */
[----:B0-----:R-:W-:Y:S02]  /*1d900*/  PRMT R176, RZ, 0x7610, R176 ;  /* 0x00007610ffb07816 */ /* 0x001fe400000000b0 */
[----:B------:R-:W-:-:S04]  /*1d910*/  PRMT R177, RZ, 0x7610, R177 ;  /* 0x00007610ffb17816 */ /* 0x000fc800000000b1 */
[----:B------:R0:W3:Y:S02]  /*1d920*/  @!P0 LDG.E.U8 R176, desc[UR28][R178.64] ;  /* 0x0000001cb2b08981 */ /* 0x0000e4000c1e1100 */
[----:B0-----:R-:W-:Y:S02]  /*1d930*/  @!P0 IMAD.MOV.U32 R178, RZ, RZ, R184 ;  /* 0x000000ffffb28224 */ /* 0x001fe400078e00b8 */
[----:B------:R-:W-:Y:S01]  /*1d940*/  @!P0 IMAD.MOV.U32 R179, RZ, RZ, R185 ;  /* 0x000000ffffb38224 */ /* 0x000fe200078e00b9 */
[----:B------:R-:W3:Y:S04]  /*1d950*/  LDL R184, [R1+0x2a8] ;  /* 0x0002a80001b87983 */ /* 0x000ee80000100800 */
[----:B------:R0:W3:Y:S04]  /*1d960*/  @!P0 LDG.E.U8 R177, desc[UR28][R178.64] ;  /* 0x0000001cb2b18981 */ /* 0x0000e8000c1e1100 */
[----:B------:R-:W3:Y:S01]  /*1d970*/  LDL R185, [R1+0x2a4] ;  /* 0x0002a40001b97983 */ /* 0x000ee20000100800 */
[----:B0-----:R-:W-:-:S02]  /*1d980*/  PRMT R178, RZ, 0x7610, R178 ;  /* 0x00007610ffb27816 */ /* 0x001fc400000000b2 */
[----:B------:R-:W-:-:S04]  /*1d990*/  PRMT R179, RZ, 0x7610, R179 ;  /* 0x00007610ffb37816 */ /* 0x000fc800000000b3 */
[----:B--2---:R0:W2:Y:S02]  /*1d9a0*/  @!P0 LDG.E.U8 R178, desc[UR28][R180.64] ;  /* 0x0000001cb4b28981 */ /* 0x0040a4000c1e1100 */
[----:B0-----:R-:W-:Y:S02]  /*1d9b0*/  @!P0 IMAD.MOV.U32 R180, RZ, RZ, R186 ;  /* 0x000000ffffb48224 */ /* 0x001fe400078e00ba */
[----:B------:R-:W-:Y:S01]  /*1d9c0*/  @!P0 IMAD.MOV.U32 R181, RZ, RZ, R187 ;  /* 0x000000ffffb58224 */ /* 0x000fe200078e00bb */
[----:B------:R-:W2:Y:S04]  /*1d9d0*/  LDL R186, [R1+0x278] ;  /* 0x0002780001ba7983 */ /* 0x000ea80000100800 */
[----:B------:R0:W2:Y:S04]  /*1d9e0*/  @!P0 LDG.E.U8 R179, desc[UR28][R180.64] ;  /* 0x0000001cb4b38981 */ /* 0x0000a8000c1e1100 */
[----:B------:R-:W2:Y:S01]  /*1d9f0*/  LDL R187, [R1+0x274] ;  /* 0x0002740001bb7983 */ /* 0x000ea20000100800 */
[----:B0-----:R-:W-:-:S06]  /*1da00*/  PRMT R180, RZ, 0x7610, R180 ;  /* 0x00007610ffb47816 */ /* 0x001fcc00000000b4 */
[----:B----4-:R0:W4:Y:S04]  /*1da10*/  @!P0 LDG.E.U8 R180, desc[UR28][R182.64] ;  /* 0x0000001cb6b48981 */ /* 0x010128000c1e1100 */
[----:B------:R-:W0:Y:S04]  /*1da20*/  LDL R182, [R1+0x2ac] ;  /* 0x0002ac0001b67983 */ /* 0x000e280000100800 */
[----:B------:R-:W0:Y:S01]  /*1da30*/  LDL R183, [R1+0x2b0] ;  /* 0x0002b00001b77983 */ /* 0x000e220000100800 */
[----:B------:R-:W-:Y:S02]  /*1da40*/  PRMT R181, RZ, 0x7610, R181 ;  /* 0x00007610ffb57816 */ /* 0x000fe400000000b5 */
[----:B0-----:R-:W-:-:S04]  /*1da50*/  @!P0 LOP3.LUT R183, R183, R182, RZ, 0x3c, !PT ;  /* 0x000000b6b7b78212 */ /* 0x001fc800078e3cff */
[----:B------:R-:W-:-:S04]  /*1da60*/  @!P0 LOP3.LUT R182, R183, R182, RZ, 0x3c, !PT ;  /* 0x000000b6b7b68212 */ /* 0x000fc800078e3cff */
[----:B------:R-:W-:-:S05]  /*1da70*/  @!P0 LOP3.LUT R183, R183, R182, RZ, 0x3c, !PT ;  /* 0x000000b6b7b78212 */ /* 0x000fca00078e3cff */
[----:B------:R0:W4:Y:S02]  /*1da80*/  @!P0 LDG.E.U8 R181, desc[UR28][R182.64] ;  /* 0x0000001cb6b58981 */ /* 0x000124000c1e1100 */
[----:B0-----:R-:W-:-:S06]  /*1da90*/  PRMT R182, RZ, 0x7610, R182 ;  /* 0x00007610ffb67816 */ /* 0x001fcc00000000b6 */
[----:B---3--:R0:W3:Y:S04]  /*1daa0*/  @!P0 LDG.E.U8 R182, desc[UR28][R184.64] ;  /* 0x0000001cb8b68981 */ /* 0x0080e8000c1e1100 */
[----:B------:R-:W2:Y:S01]  /*1dab0*/  LDL R185, [R1+0x29c] ;  /* 0x00029c0001b97983 */ /* 0x000ea20000100800 */
[----:B------:R-:W-:Y:S01]  /*1dac0*/  PRMT R183, RZ, 0x7610, R183 ;  /* 0x00007610ffb77816 */ /* 0x000fe200000000b7 */
[----:B0-----:R-:W-:Y:S01]  /*1dad0*/  @!P0 IMAD.MOV.U32 R184, RZ, RZ, R251 ;  /* 0x000000ffffb88224 */ /* 0x001fe200078e00fb */
[----:B------:R-:W-:Y:S01]  /*1dae0*/  PRMT R188, RZ, 0x7610, R188 ;  /* 0x00007610ffbc7816 */ /* 0x000fe200000000bc */
[----:B------:R-:W4:Y:S04]  /*1daf0*/  LDL R251, [R1+0x228] ;  /* 0x0002280001fb7983 */ /* 0x000f280000100800 */
[----:B--2---:R0:W2:Y:S02]  /*1db00*/  @!P0 LDG.E.U8 R183, desc[UR28][R184.64] ;  /* 0x0000001cb8b78981 */ /* 0x0040a4000c1e1100 */
[----:B0-----:R-:W-:-:S06]  /*1db10*/  PRMT R184, RZ, 0x7610, R184 ;  /* 0x00007610ffb87816 */ /* 0x001fcc00000000b8 */
[----:B------:R0:W3:Y:S04]  /*1db20*/  @!P0 LDG.E.U8 R184, desc[UR28][R186.64] ;  /* 0x0000001cbab88981 */ /* 0x0000e8000c1e1100 */
[----:B------:R-:W0:Y:S04]  /*1db30*/  LDL R186, [R1+0x26c] ;  /* 0x00026c0001ba7983 */ /* 0x000e280000100800 */
[----:B------:R-:W0:Y:S01]  /*1db40*/  LDL R187, [R1+0x270] ;  /* 0x0002700001bb7983 */ /* 0x000e220000100800 */
[----:B------:R-:W-:Y:S02]  /*1db50*/  PRMT R185, RZ, 0x7610, R185 ;  /* 0x00007610ffb97816 */ /* 0x000fe400000000b9 */
[----:B0-----:R-:W-:-:S04]  /*1db60*/  @!P0 LOP3.LUT R187, R187, R186, RZ, 0x3c, !PT ;  /* 0x000000babbbb8212 */ /* 0x001fc800078e3cff */
[----:B------:R-:W-:-:S04]  /*1db70*/  @!P0 LOP3.LUT R186, R187, R186, RZ, 0x3c, !PT ;  /* 0x000000babbba8212 */ /* 0x000fc800078e3cff */
[----:B------:R-:W-:-:S05]  /*1db80*/  @!P0 LOP3.LUT R187, R187, R186, RZ, 0x3c, !PT ;  /* 0x000000babbbb8212 */ /* 0x000fca00078e3cff */
[----:B------:R0:W2:Y:S02]  /*1db90*/  @!P0 LDG.E.U8 R185, desc[UR28][R186.64] ;  /* 0x0000001cbab98981 */ /* 0x0000a4000c1e1100 */
[----:B0-----:R-:W-:-:S06]  /*1dba0*/  PRMT R186, RZ, 0x7610, R186 ;  /* 0x00007610ffba7816 */ /* 0x001fcc00000000ba */
        /* <DEDUP_REMOVED lines=9> */
[----:B------:R-:W0:Y:S02]  /*1dc40*/  LDL R191, [R1+0x238] ;  /* 0x0002380001bf7983 */ /* 0x000e240000100800 */
        /* <DEDUP_REMOVED lines=11> */
[----:B------:R-:W3:Y:S01]  /*1dd00*/  LDL R191, [R1+0x224] ;  /* 0x0002240001bf7983 */ /* 0x000ee20000100800 */
[----:B------:R-:W-:Y:S01]  /*1dd10*/  PRMT R194, RZ, 0x7610, R194 ;  /* 0x00007610ffc27816 */ /* 0x000fe200000000c2 */
[----:B----4-:R-:W-:Y:S01]  /*1dd20*/  @!P0 IMAD.MOV.U32 R190, RZ, RZ, R251 ;  /* 0x000000ffffbe8224 */ /* 0x010fe200078e00fb */
[----:B------:R-:W-:Y:S01]  /*1dd30*/  PRMT R196, RZ, 0x7610, R196 ;  /* 0x00007610ffc47816 */ /* 0x000fe200000000c4 */
[----:B------:R-:W4:Y:S04]  /*1dd40*/  LDL R251, [R1+0x1b8] ;  /* 0x0001b80001fb7983 */ /* 0x000f280000100800 */
[----:B---3--:R0:W3:Y:S04]  /*1dd50*/  @!P0 LDG.E.U8 R194, desc[UR28][R190.64] ;  /* 0x0000001cbec28981 */ /* 0x0080e8000c1e1100 */
[----:B------:R-:W0:Y:S04]  /*1dd60*/  LDL R190, [R1+0x21c] ;  /* 0x00021c0001be7983 */ /* 0x000e280000100800 */
[----:B------:R-:W0:Y:S02]  /*1dd70*/  LDL R191, [R1+0x220] ;  /* 0x0002200001bf7983 */ /* 0x000e240000100800 */
[----:B0-----:R-:W-:-:S04]  /*1dd80*/  @!P0 LOP3.LUT R191, R191, R190, RZ, 0x3c, !PT ;  /* 0x000000bebfbf8212 */ /* 0x001fc800078e3cff */
        /* <DEDUP_REMOVED lines=31> */
[----:B------:R-:W2:Y:S01]  /*1df80*/  LDL R191, [R1+0x1b4] ;  /* 0x0001b40001bf7983 */ /* 0x000ea20000100800 */
[----:B------:R-:W-:Y:S01]  /*1df90*/  PRMT R206, RZ, 0x7610, R206 ;  /* 0x00007610ffce7816 */ /* 0x000fe200000000ce */
[----:B----4-:R-:W-:Y:S01]  /*1dfa0*/  @!P0 IMAD.MOV.U32 R190, RZ, RZ, R251 ;  /* 0x000000ffffbe8224 */ /* 0x010fe200078e00fb */
[----:B------:R-:W-:Y:S01]  /*1dfb0*/  PRMT R208, RZ, 0x7610, R208 ;  /* 0x00007610ffd07816 */ /* 0x000fe200000000d0 */
[----:B------:R-:W4:Y:S04]  /*1dfc0*/  LDL R251, [R1+0xb8] ;  /* 0x0000b80001fb7983 */ /* 0x000f280000100800 */
[----:B--2---:R0:W2:Y:S04]  /*1dfd0*/  @!P0 LDG.E.U8 R206, desc[UR28][R190.64] ;  /* 0x0000001cbece8981 */ /* 0x0040a8000c1e1100 */
        /* <DEDUP_REMOVED lines=39> */
[----:B------:R0:W-:Y:S04]  /*1e250*/  STL [R1+0xb70], R6 ;  /* 0x000b700601007387 */ /* 0x0001e80000100800 */
[----:B---3--:R1:W3:Y:S02]  /*1e260*/  @!P0 LDG.E.U8 R218, desc[UR28][R190.64] ;  /* 0x0000001cbeda8981 */ /* 0x0082e4000c1e1100 */
[----:B-1----:R-:W-:-:S02]  /*1e270*/  @!P0 IMAD.MOV.U32 R190, RZ, RZ, R6 ;  /* 0x000000ffffbe8224 */ /* 0x002fc400078e0006 */
[----:B------:R-:W-:Y:S01]  /*1e280*/  @!P0 IMAD.MOV.U32 R191, RZ, RZ, R7 ;  /* 0x000000ffffbf8224 */ /* 0x000fe200078e0007 */
[----:B0-----:R-:W2:Y:S04]  /*1e290*/  LDL R6, [R1+0xac] ;  /* 0x0000ac0001067983 */ /* 0x001ea80000100800 */
[----:B------:R0:W-:Y:S04]  /*1e2a0*/  STL [R1+0xb6c], R7 ;  /* 0x000b6c0701007387 */ /* 0x0001e80000100800 */
[----:B------:R1:W3:Y:S04]  /*1e2b0*/  @!P0 LDG.E.U8 R220, desc[UR28][R190.64] ;  /* 0x0000001cbedc8981 */ /* 0x0002e8000c1e1100 */
[----:B0-----:R-:W3:Y:S04]  /*1e2c0*/  LDL.LU R7, [R1+0xa4] ;  /* 0x0000a40001077983 */ /* 0x001ee80000300800 */
[----:B------:R-:W1:Y:S04]  /*1e2d0*/  LDL R190, [R1+0x16c] ;  /* 0x00016c0001be7983 */ /* 0x000e680000100800 */
[----:B------:R-:W1:Y:S01]  /*1e2e0*/  LDL R191, [R1+0x170] ;  /* 0x0001700001bf7983 */ /* 0x000e620000100800 */
[----:B------:R-:W-:-:S02]  /*1e2f0*/  PRMT R222, RZ, 0x7610, R222 ;  /* 0x00007610ffde7816 */ /* 0x000fc400000000de */
        /* <DEDUP_REMOVED lines=15> */
[----:B------:R-:W-:Y:S02]  /*1e3f0*/  PRMT R230, RZ, 0x7610, R230 ;  /* 0x00007610ffe67816 */ /* 0x000fe400000000e6 */
[----:B0-----:R-:W-:-:S04]  /*1e400*/  @!P0 LOP3.LUT R191, R191, R190, RZ, 0x3c, !PT ;  /* 0x000000bebfbf8212 */ /* 0x001fc800078e3cff */
[----:B------:R-:W-:-:S04]  /*1e410*/  @!P0 LOP3.LUT R190, R191, R190, RZ, 0x3c, !PT ;  /* 0x000000bebfbe8212 */ /* 0x000fc800078e3cff */
[----:B------:R-:W-:-:S05]  /*1e420*/  @!P0 LOP3.LUT R191, R191, R190, RZ, 0x3c, !PT ;  /* 0x000000bebfbf8212 */ /* 0x000fca00078e3cff */
[----:B------:R4:W3:Y:S02]  /*1e430*/  @!P0 LDG.E.U8 R226, desc[UR28][R190.64] ;  /* 0x0000001cbee28981 */ /* 0x0008e4000c1e1100 */
[----:B----4-:R-:W-:Y:S02]  /*1e440*/  @!P0 IMAD.MOV.U32 R190, RZ, RZ, R251 ;  /* 0x000000ffffbe8224 */ /* 0x010fe400078e00fb */
[----:B--2---:R-:W-:Y:S01]  /*1e450*/  @!P0 IMAD.MOV.U32 R191, RZ, RZ, R6 ;  /* 0x000000ffffbf8224 */ /* 0x004fe200078e0006 */
[----:B------:R-:W2:Y:S04]  /*1e460*/  LDL R251, [R1+0xe8] ;  /* 0x0000e80001fb7983 */ /* 0x000ea80000100800 */
[----:B------:R0:W4:Y:S04]  /*1e470*/  @!P0 LDG.E.U8 R228, desc[UR28][R190.64] ;  /* 0x0000001cbee48981 */ /* 0x000128000c1e1100 */
[----:B------:R-:W4:Y:S04]  /*1e480*/  LDL.LU R6, [R1+0xa0] ;  /* 0x0000a00001067983 */ /* 0x000f280000300800 */
[----:B------:R1:W-:Y:S01]  /*1e490*/  STL [R1+0xb78], R3 ;  /* 0x000b780301007387 */ /* 0x0003e20000100800 */
[----:B0-----:R-:W-:-:S02]  /*1e4a0*/  @!P0 IMAD.MOV.U32 R190, RZ, RZ, R3 ;  /* 0x000000ffffbe8224 */ /* 0x001fc400078e0003 */
[----:B------:R-:W-:-:S05]  /*1e4b0*/  @!P0 IMAD.MOV.U32 R191, RZ, RZ, R8 ;  /* 0x000000ffffbf8224 */ /* 0x000fca00078e0008 */
[----:B------:R0:W4:Y:S04]  /*1e4c0*/  @!P0 LDG.E.U8 R230, desc[UR28][R190.64] ;  /* 0x0000001cbee68981 */ /* 0x000128000c1e1100 */
[----:B-1----:R-:W4:Y:S04]  /*1e4d0*/  LDL.LU R3, [R1+0xdc] ;  /* 0x0000dc0001037983 */ /* 0x002f280000300800 */
[----:B------:R1:W-:Y:S04]  /*1e4e0*/  STL [R1+0xb74], R8 ;  /* 0x000b740801007387 */ /* 0x0003e80000100800 */
[----:B-1----:R-:W3:Y:S04]  /*1e4f0*/  LDL.LU R8, [R1+0xa8] ;  /* 0x0000a80001087983 */ /* 0x002ee80000300800 */
[----:B------:R-:W0:Y:S04]  /*1e500*/  LDL R190, [R1+0x164] ;  /* 0x0001640001be7983 */ /* 0x000e280000100800 */
[----:B------:R-:W0:Y:S01]  /*1e510*/  LDL R191, [R1+0x168] ;  /* 0x0001680001bf7983 */ /* 0x000e220000100800 */
[----:B------:R-:W-:-:S02]  /*1e520*/  PRMT R232, RZ, 0x7610, R232 ;  /* 0x00007610ffe87816 */ /* 0x000fc400000000e8 */
[----:B0-----:R-:W-:-:S04]  /*1e530*/  @!P0 LOP3.LUT R191, R191, R190, RZ, 0x3c, !PT ;  /* 0x000000bebfbf8212 */ /* 0x001fc800078e3cff */
[----:B------:R-:W-:-:S04]  /*1e540*/  @!P0 LOP3.LUT R190, R191, R190, RZ, 0x3c, !PT ;  /* 0x000000bebfbe8212 */ /* 0x000fc800078e3cff */
[----:B------:R-:W-:-:S05]  /*1e550*/  @!P0 LOP3.LUT R191, R191, R190, RZ, 0x3c, !PT ;  /* 0x000000bebfbf8212 */ /* 0x000fca00078e3cff */
[----:B------:R0:W4:Y:S04]  /*1e560*/  @!P0 LDG.E.U8 R232, desc[UR28][R190.64] ;  /* 0x0000001cbee88981 */ /* 0x000128000c1e1100 */
[----:B------:R-:W0:Y:S04]  /*1e570*/  LDL R190, [R1+0x124] ;  /* 0x0001240001be7983 */ /* 0x000e280000100800 */
[----:B------:R-:W0:Y:S01]  /*1e580*/  LDL R191, [R1+0x128] ;  /* 0x0001280001bf7983 */ /* 0x000e220000100800 */
[----:B------:R-:W-:Y:S02]  /*1e590*/  PRMT R234, RZ, 0x7610, R234 ;  /* 0x00007610ffea7816 */ /* 0x000fe400000000ea */
[----:B0-----:R-:W-:-:S04]  /*1e5a0*/  @!P0 LOP3.LUT R191, R191, R190, RZ, 0x3c, !PT ;  /* 0x000000bebfbf8212 */ /* 0x001fc800078e3cff */
[----:B------:R-:W-:-:S04]  /*1e5b0*/  @!P0 LOP3.LUT R190, R191, R190, RZ, 0x3c, !PT ;  /* 0x000000bebfbe8212 */ /* 0x000fc800078e3cff */
[----:B------:R-:W-:-:S05]  /*1e5c0*/  @!P0 LOP3.LUT R191, R191, R190, RZ, 0x3c, !PT ;  /* 0x000000bebfbf8212 */ /* 0x000fca00078e3cff */
[----:B------:R2:W4:Y:S04]  /*1e5d0*/  @!P0 LDG.E.U8 R234, desc[UR28][R190.64] ;  /* 0x0000001cbeea8981 */ /* 0x000528000c1e1100 */
[----:B------:R-:W4:Y:S01]  /*1e5e0*/  LDL R191, [R1+0xe4] ;  /* 0x0000e40001bf7983 */ /* 0x000f220000100800 */
[----:B------:R-:W-:Y:S01]  /*1e5f0*/  PRMT R236, RZ, 0x7610, R236 ;  /* 0x00007610ffec7816 */ /* 0x000fe200000000ec */
[----:B--2---:R-:W-:Y:S01]  /*1e600*/  @!P0 IMAD.MOV.U32 R190, RZ, RZ, R251 ;  /* 0x000000ffffbe8224 */ /* 0x004fe200078e00fb */
[----:B------:R-:W-:Y:S01]  /*1e610*/  PRMT R238, RZ, 0x7610, R238 ;  /* 0x00007610ffee7816 */ /* 0x000fe200000000ee */
[----:B------:R-:W2:Y:S01]  /*1e620*/  LDL R251, [R1+0x160] ;  /* 0x0001600001fb7983 */ /* 0x000ea20000100800 */
[----:B------:R-:W-:-:S03]  /*1e630*/  PRMT R240, RZ, 0x7610, R240 ;  /* 0x00007610fff07816 */ /* 0x000fc600000000f0 */
[----:B---3--:R0:W-:Y:S04]  /*1e640*/  STL [R1+0xb80], R8 ;  /* 0x000b800801007387 */ /* 0x0081e80000100800 */
[----:B----4-:R1:W3:Y:S02]  /*1e650*/  @!P0 LDG.E.U8 R236, desc[UR28][R190.64] ;  /* 0x0000001cbeec8981 */ /* 0x0102e4000c1e1100 */
[----:B-1----:R-:W-:Y:S02]  /*1e660*/  @!P0 IMAD.MOV.U32 R190, RZ, RZ, R8 ;  /* 0x000000ffffbe8224 */ /* 0x002fe400078e0008 */
[----:B------:R-:W-:Y:S01]  /*1e670*/  @!P0 IMAD.MOV.U32 R191, RZ, RZ, R7 ;  /* 0x000000ffffbf8224 */ /* 0x000fe200078e0007 */
[----:B0-----:R-:W4:Y:S04]  /*1e680*/  LDL.LU R8, [R1+0x11c] ;  /* 0x00011c0001087983 */ /* 0x001f280000300800 */
[----:B------:R0:W3:Y:S04]  /*1e690*/  @!P0 LDG.E.U8 R238, desc[UR28][R190.64] ;  /* 0x0000001cbeee8981 */ /* 0x0000e8000c1e1100 */
[----:B------:R1:W-:Y:S01]  /*1e6a0*/  STL [R1+0xb7c], R7 ;  /* 0x000b7c0701007387 */ /* 0x0003e20000100800 */
[----:B0-----:R-:W-:-:S02]  /*1e6b0*/  @!P0 IMAD.MOV.U32 R190, RZ, RZ, R4 ;  /* 0x000000ffffbe8224 */ /* 0x001fc400078e0004 */
[----:B------:R-:W-:Y:S01]  /*1e6c0*/  @!P0 IMAD.MOV.U32 R191, RZ, RZ, R9 ;  /* 0x000000ffffbf8224 */ /* 0x000fe200078e0009 */
[----:B-1----:R-:W3:Y:S04]  /*1e6d0*/  LDL.LU R7, [R1+0xe0] ;  /* 0x0000e00001077983 */ /* 0x002ee80000300800 */
[----:B------:R0:W-:Y:S04]  /*1e6e0*/  STL [R1+0xb88], R4 ;  /* 0x000b880401007387 */ /* 0x0001e80000100800 */
[----:B------:R1:W3:Y:S04]  /*1e6f0*/  @!P0 LDG.E.U8 R240, desc[UR28][R190.64] ;  /* 0x0000001cbef08981 */ /* 0x0002e8000c1e1100 */
[----:B0-----:R-:W4:Y:S04]  /*1e700*/  LDL.LU R4, [R1+0x15c] ;  /* 0x00015c0001047983 */ /* 0x001f280000300800 */
[----:B------:R0:W-:Y:S04]  /*1e710*/  STL [R1+0xb84], R9 ;  /* 0x000b840901007387 */ /* 0x0001e80000100800 */
[----:B0-----:R-:W3:Y:S04]  /*1e720*/  LDL.LU R9, [R1+0x120] ;  /* 0x0001200001097983 */ /* 0x001ee80000300800 */
[----:B------:R-:W1:Y:S04]  /*1e730*/  LDL R190, [R1+0x19c] ;  /* 0x00019c0001be7983 */ /* 0x000e680000100800 */
[----:B------:R-:W1:Y:S01]  /*1e740*/  LDL R191, [R1+0x1a0] ;  /* 0x0001a00001bf7983 */ /* 0x000e620000100800 */
[----:B------:R-:W-:-:S02]  /*1e750*/  PRMT R242, RZ, 0x7610, R242 ;  /* 0x00007610fff27816 */ /* 0x000fc400000000f2 */
[----:B------:R-:W-:Y:S02]  /*1e760*/  PRMT R244, RZ, 0x7610, R244 ;  /* 0x00007610fff47816 */ /* 0x000fe400000000f4 */
[----:B------:R-:W-:Y:S02]  /*1e770*/  PRMT R246, RZ, 0x7610, R246 ;  /* 0x00007610fff67816 */ /* 0x000fe400000000f6 */
[----:B------:R-:W-:Y:S02]  /*1e780*/  PRMT R248, RZ, 0x7610, R248 ;  /* 0x00007610fff87816 */ /* 0x000fe400000000f8 */
[----:B------:R-:W-:Y:S02]  /*1e790*/  PRMT R250, RZ, 0x7610, R250 ;  /* 0x00007610fffa7816 */ /* 0x000fe400000000fa */
[----:B------:R-:W-:Y:S02]  /*1e7a0*/  PRMT R252, RZ, 0x7610, R252 ;  /* 0x00007610fffc7816 */ /* 0x000fe400000000fc */
[----:B-1----:R-:W-:-:S04]  /*1e7b0*/  @!P0 LOP3.LUT R191, R191, R190, RZ, 0x3c, !PT ;  /* 0x000000bebfbf8212 */ /* 0x002fc800078e3cff */
[----:B------:R-:W-:-:S04]  /*1e7c0*/  @!P0 LOP3.LUT R190, R191, R190, RZ, 0x3c, !PT ;  /* 0x000000bebfbe8212 */ /* 0x000fc800078e3cff */
[----:B------:R-:W-:-:S05]  /*1e7d0*/  @!P0 LOP3.LUT R191, R191, R190, RZ, 0x3c, !PT ;  /* 0x000000bebfbf8212 */ /* 0x000fca00078e3cff */
[----:B------:R2:W3:Y:S02]  /*1e7e0*/  @!P0 LDG.E.U8 R242, desc[UR28][R190.64] ;  /* 0x0000001cbef28981 */ /* 0x0004e4000c1e1100 */
[----:B--2---:R-:W-:Y:S02]  /*1e7f0*/  @!P0 IMAD.MOV.U32 R190, RZ, RZ, R251 ;  /* 0x000000ffffbe8224 */ /* 0x004fe400078e00fb */
[----:B------:R-:W0:Y:S01]  /*1e800*/  S2R R251, SR_TID.X ;  /* 0x0000000000fb7919 */ /* 0x000e220000002100 */
[----:B----4-:R-:W-:-:S05]  /*1e810*/  @!P0 IMAD.MOV.U32 R191, RZ, RZ, R4 ;  /* 0x000000ffffbf8224 */ /* 0x010fca00078e0004 */
[----:B------:R3:W2:Y:S02]  /*1e820*/  @!P0 LDG.E.U8 R244, desc[UR28][R190.64] ;  /* 0x0000001cbef48981 */ /* 0x0006a4000c1e1100 */
[----:B---3--:R-:W-:Y:S02]  /*1e830*/  @!P0 IMAD.MOV.U32 R190, RZ, RZ, R9 ;  /* 0x000000ffffbe8224 */ /* 0x008fe400078e0009 */
[----:B------:R-:W-:-:S05]  /*1e840*/  @!P0 IMAD.MOV.U32 R191, RZ, RZ, R8 ;  /* 0x000000ffffbf8224 */ /* 0x000fca00078e0008 */
[----:B------:R1:W3:Y:S02]  /*1e850*/  @!P0 LDG.E.U8 R246, desc[UR28][R190.64] ;  /* 0x0000001cbef68981 */ /* 0x0002e4000c1e1100 */
[----:B-1----:R-:W-:Y:S02]  /*1e860*/  @!P0 IMAD.MOV.U32 R190, RZ, RZ, R7 ;  /* 0x000000ffffbe8224 */ /* 0x002fe400078e0007 */
[----:B------:R-:W-:-:S05]  /*1e870*/  @!P0 IMAD.MOV.U32 R191, RZ, RZ, R3 ;  /* 0x000000ffffbf8224 */ /* 0x000fca00078e0003 */
[----:B------:R1:W4:Y:S01]  /*1e880*/  @!P0 LDG.E.U8 R248, desc[UR28][R190.64] ;  /* 0x0000001cbef88981 */ /* 0x000322000c1e1100 */
[----:B0-----:R-:W-:Y:S01]  /*1e890*/  LOP3.LUT R251, R251, 0x7f, RZ, 0xc0, !PT ;  /* 0x0000007ffbfb7812 */ /* 0x001fe200078ec0ff */
[----:B-1----:R-:W-:Y:S02]  /*1e8a0*/  @!P0 IMAD.MOV.U32 R190, RZ, RZ, R6 ;  /* 0x000000ffffbe8224 */ /* 0x002fe400078e0006 */
[----:B------:R-:W-:Y:S01]  /*1e8b0*/  @!P0 IMAD.MOV.U32 R191, RZ, RZ, R2 ;  /* 0x000000ffffbf8224 */ /* 0x000fe200078e0002 */
[----:B------:R-:W-:-:S04]  /*1e8c0*/  LOP3.LUT R251, R251, 0x40, RZ, 0x3c, !PT ;  /* 0x00000040fbfb7812 */ /* 0x000fc800078e3cff */
[----:B------:R0:W4:Y:S02]  /*1e8d0*/  @!P0 LDG.E.U8 R250, desc[UR28][R190.64] ;  /* 0x0000001cbefa8981 */ /* 0x000124000c1e1100 */
[----:B0-----:R-:W-:Y:S02]  /*1e8e0*/  @!P0 IMAD.MOV.U32 R190, RZ, RZ, R5 ;  /* 0x000000ffffbe8224 */ /* 0x001fe400078e0005 */
[----:B------:R-:W-:Y:S01]  /*1e8f0*/  @!P0 IMAD.MOV.U32 R191, RZ, RZ, R0 ;  /* 0x000000ffffbf8224 */ /* 0x000fe200078e0000 */
[----:B------:R0:W-:Y:S04]  /*1e900*/  STS.U8 [R251+UR7+0x1e00], R225 ;  /* 0x001e00e1fb007988 */ /* 0x0001e80008000007 */
[----:B------:R-:W4:Y:S04]  /*1e910*/  @!P0 LDG.E.U8 R252, desc[UR28][R190.64] ;  /* 0x0000001cbefc8981 */ /* 0x000f28000c1e1100 */
[----:B------:R-:W2:Y:S04]  /*1e920*/  LDL.LU R190, [R1+0x10] ;  /* 0x0000100001be7983 */ /* 0x000ea80000300800 */
[----:B------:R-:W3:Y:S04]  /*1e930*/  LDL.LU R191, [R1+0x4] ;  /* 0x0000040001bf7983 */ /* 0x000ee80000300800 */
[----:B0-----:R-:W4:Y:S04]  /*1e940*/  LDL.LU R225, [R1+0x1c] ;  /* 0x00001c0001e17983 */ /* 0x001f280000300800 */
[----:B------:R0:W-:Y:S02]  /*1e950*/  STS.U8 [R251+UR7+0x2200], R217 ;  /* 0x002200d9fb007988 */ /* 0x0001e40008000007 */
[----:B0-----:R-:W0:Y:S02]  /*1e960*/  S2R R217, SR_TID.X ;  /* 0x0000000000d97919 */ /* 0x001e240000002100 */
[----:B------:R-:W3:Y:S01]  /*1e970*/  LDL.LU R251, [R1+0xb8c] ;  /* 0x000b8c0001fb7983 */ /* 0x000ee20000300800 */
[----:B0-----:R-:W-:-:S04]  /*1e980*/  LOP3.LUT R217, R217, 0x7f, RZ, 0xc0, !PT ;  /* 0x0000007fd9d97812 */ /* 0x001fc800078ec0ff */
[----:B------:R-:W-:-:S05]  /*1e990*/  LOP3.LUT R217, R217, 0x40, RZ, 0x3c, !PT ;  /* 0x00000040d9d97812 */ /* 0x000fca00078e3cff */
[----:B------:R0:W-:Y:S02]  /*1e9a0*/  STS.U8 [R217+UR7+0x2600], R209 ;  /* 0x002600d1d9007988 */ /* 0x0001e40008000007 */
[----:B0-----:R-:W0:Y:S02]  /*1e9b0*/  S2R R209, SR_TID.X ;  /* 0x0000000000d17919 */ /* 0x001e240000002100 */
        /* <DEDUP_REMOVED lines=10> */
[----:B0-----:R-:W-:-:S03]  /*1ea60*/  LOP3.LUT R209, R209, 0x7f, RZ, 0xc0, !PT ;  /* 0x0000007fd1d17812 */ /* 0x001fc600078ec0ff */
        /* <DEDUP_REMOVED lines=13> */
[----:B0-----:R-:W3:Y:S04]  /*1eb40*/  LDL.LU R217, [R1+0x18] ;  /* 0x0000180001d97983 */ /* 0x001ee80000300800 */
[----:B----4-:R-:W-:Y:S04]  /*1eb50*/  STS.U8 [R209+UR7+0x280], R225 ;  /* 0x000280e1d1007988 */ /* 0x010fe80008000007 */
[----:B--2---:R0:W-:Y:S04]  /*1eb60*/  STS.U8 [R209+UR7+0x680], R190 ;  /* 0x000680bed1007988 */ /* 0x0041e80008000007 */
[----:B---3--:R1:W-:Y:S04]  /*1eb70*/  STS.U8 [R209+UR7+0xa80], R191 ;  /* 0x000a80bfd1007988 */ /* 0x0083e80008000007 */
[----:B0-----:R-:W2:Y:S04]  /*1eb80*/  LDL.LU R190, [R1+0xc] ;  /* 0x00000c0001be7983 */ /* 0x001ea80000300800 */
[----:B-1----:R-:W3:Y:S01]  /*1eb90*/  LDL.LU R191, [R1] ;  /* 0x0000000001bf7983 */ /* 0x002ee20000300800 */
[----:B------:R-:W0:Y:S03]  /*1eba0*/  S2R R225, SR_TID.X ;  /* 0x0000000000e17919 */ /* 0x000e260000002100 */
        /* <DEDUP_REMOVED lines=32> */
[----:B--2---:R0:W-:Y:S04]  /*1edb0*/  STS.U8 [R16+UR7+0x700], R190 ;  /* 0x000700be10007988 */ /* 0x0041e80008000007 */
[----:B---3--:R1:W-:Y:S04]  /*1edc0*/  STS.U8 [R16+UR7+0xb00], R191 ;  /* 0x000b00bf10007988 */ /* 0x0083e80008000007 */
[----:B0-----:R-:W2:Y:S04]  /*1edd0*/  LDL.LU R190, [R1+0x14] ;  /* 0x0000140001be7983 */ /* 0x001ea80000300800 */
[----:B-1----:R-:W3:Y:S04]  /*1ede0*/  LDL.LU R191, [R1+0x8] ;  /* 0x0000080001bf7983 */ /* 0x002ee80000300800 */
[----:B------:R-:W4:Y:S04]  /*1edf0*/  LDL.LU R20, [R1+0x44c] ;  /* 0x00044c0001147983 */ /* 0x000f280000300800 */
[----:B------:R-:W4:Y:S04]  /*1ee00*/  LDL.LU R209, [R1+0x63c] ;  /* 0x00063c0001d17983 */ /* 0x000f280000300800 */
        /* <DEDUP_REMOVED lines=28> */
[----:B------:R0:W-:Y:S01]  /*1efd0*/  STS.U8 [R16+UR7+0x7f00], R240 ;  /* 0x007f00f010007988 */ /* 0x0001e20008000007 */
[----:B------:R-:W-:-:S03]  /*1efe0*/  LOP3.LUT R12, R225, 0x70, RZ, 0x3c, !PT ;  /* 0x00000070e10c7812 */ /* 0x000fc600078e3cff */
[----:B0-----:R-:W4:Y:S04]  /*1eff0*/  LDL.LU R16, [R1+0x638] ;  /* 0x0006380001107983 */ /* 0x001f280000300800 */
[----:B------:R-:W4:Y:S04]  /*1f000*/  LDL.LU R193, [R1+0x644] ;  /* 0x0006440001c17983 */ /* 0x000f280000300800 */
[----:B------:R-:W4:Y:S04]  /*1f010*/  LDL.LU R217, [R1+0x634] ;  /* 0x0006340001d97983 */ /* 0x000f280000300800 */
[----:B------:R-:W4:Y:S04]  /*1f020*/  LDL.LU R225, [R1+0x630] ;  /* 0x0006300001e17983 */ /* 0x000f280000300800 */
[----:B--2---:R0:W-:Y:S04]  /*1f030*/  STS.U8 [R12+UR7+0x380], R190 ;  /* 0x000380be0c007988 */ /* 0x0041e80008000007 */
[----:B---3--:R1:W-:Y:S04]  /*1f040*/  STS.U8 [R12+UR7+0x780], R191 ;  /* 0x000780bf0c007988 */ /* 0x0083e80008000007 */
        /* <DEDUP_REMOVED lines=9> */
[----:B0-----:R-:W2:Y:S04]  /*1f0e0*/  LDL.LU R190, [R1+0x628] ;  /* 0x0006280001be7983 */ /* 0x001ea80000300800 */
[----:B------:R-:W-:Y:S04]  /*1f0f0*/  STS.U8 [R12+UR7+0x2f80], R11 ;  /* 0x002f800b0c007988 */ /* 0x000fe80008000007 */
[----:B------:R-:W-:Y:S04]  /*1f100*/  STS.U8 [R12+UR7+0x3380], R15 ;  /* 0x0033800f0c007988 */ /* 0x000fe80008000007 */
[----:B------:R-:W-:Y:S04]  /*1f110*/  STS.U8 [R12+UR7+0x3780], R19 ;  /* 0x003780130c007988 */ /* 0x000fe80008000007 */
[----:B------:R-:W-:Y:S04]  /*1f120*/  STS.U8 [R12+UR7+0x3b80], R23 ;  /* 0x003b80170c007988 */ /* 0x000fe80008000007 */
[----:B------:R-:W-:Y:S04]  /*1f130*/  STS.U8 [R12+UR7+0x3f80], R155 ;  /* 0x003f809b0c007988 */ /* 0x000fe80008000007 */
[----:B------:R-:W-:Y:S04]  /*1f140*/  STS.U8 [R12+UR7+0x4380], R159 ;  /* 0x0043809f0c007988 */ /* 0x000fe80008000007 */
[----:B-1----:R-:W3:Y:S04]  /*1f150*/  LDL.LU R191, [R1+0x640] ;  /* 0x0006400001bf7983 */ /* 0x002ee80000300800 */
        /* <DEDUP_REMOVED lines=9> */
[----:B------:R-:W3:Y:S04]  /*1f1f0*/  LDL.LU R201, [R1+0x618] ;  /* 0x0006180001c97983 */ /* 0x000ee80000300800 */
[----:B------:R-:W-:Y:S01]  /*1f200*/  STS.U8 [R12+UR7+0x6b80], R242 ;  /* 0x006b80f20c007988 */ /* 0x000fe20008000007 */
[----:B----4-:R-:W-:-:S03]  /*1f210*/  IADD3 R20, P6, R20, UR17, RZ ;  /* 0x0000001114147c10 */ /* 0x010fc6000ffde0ff */
[----:B------:R-:W-:Y:S04]  /*1f220*/  STS.U8 [R12+UR7+0x6f80], R244 ;  /* 0x006f80f40c007988 */ /* 0x000fe80008000007 */
[----:B------:R-:W-:Y:S04]  /*1f230*/  STS.U8 [R12+UR7+0x7380], R246 ;  /* 0x007380f60c007988 */ /* 0x000fe80008000007 */
[----:B------:R-:W-:Y:S01]  /*1f240*/  STS.U8 [R12+UR7+0x7780], R248 ;  /* 0x007780f80c007988 */ /* 0x000fe20008000007 */
[----:B------:R-:W-:-:S03]  /*1f250*/  IADD3 R209, P2, R209, UR17, RZ ;  /* 0x00000011d1d17c10 */ /* 0x000fc6000ff5e0ff */
[----:B------:R-:W-:Y:S04]  /*1f260*/  STS.U8 [R12+UR7+0x7b80], R250 ;  /* 0x007b80fa0c007988 */ /* 0x000fe80008000007 */
[----:B------:R0:W-:Y:S01]  /*1f270*/  STS.U8 [R12+UR7+0x7f80], R252 ;  /* 0x007f80fc0c007988 */ /* 0x0001e20008000007 */
[----:B------:R-:W-:Y:S01]  /*1f280*/  IADD3 R16, P4, R16, UR17, RZ ;  /* 0x0000001110107c10 */ /* 0x000fe2000ff9e0ff */
[----:B------:R1:W-:Y:S06]  /*1f290*/  MEMBAR.ALL.CTA ;  /* 0x0000000000007992 */ /* 0x0003ec0000008000 */
[----:B-1----:R-:W1:Y:S04]  /*1f2a0*/  FENCE.VIEW.ASYNC.S ;  /* 0x00000000000073c6 */ /* 0x002e680000000000 */
[----:B0-----:R-:W4:Y:S04]  /*1f2b0*/  LDL.LU R12, [R1+0x440] ;  /* 0x00044000010c7983 */ /* 0x001f280000300800 */
[----:B------:R-:W4:Y:S04]  /*1f2c0*/  LDL.LU R212, [R1+0x610] ;  /* 0x0006100001d47983 */ /* 0x000f280000300800 */
[----:B------:R0:W-:Y:S04]  /*1f2d0*/  STL [R1+0x44c], R20 ;  /* 0x00044c1401007387 */ /* 0x0001e80000100800 */
[----:B0-----:R-:W4:Y:S04]  /*1f2e0*/  LDL.LU R20, [R1+0x448] ;  /* 0x0004480001147983 */ /* 0x001f280000300800 */
[----:B------:R0:W-:Y:S01]  /*1f2f0*/  STL [R1+0x63c], R209 ;  /* 0x00063cd101007387 */ /* 0x0001e20000100800 */
[----:B------:R-:W-:-:S02]  /*1f300*/  IADD3 R193, P0, R193, UR17, RZ ;  /* 0x00000011c1c17c10 */ /* 0x000fc4000ff1e0ff */
[----:B------:R-:W-:Y:S01]  /*1f310*/  IADD3 R217, P3, R217, UR17, RZ ;  /* 0x00000011d9d97c10 */ /* 0x000fe2000ff7e0ff */
[----:B-1----:R-:W-:Y:S06]  /*1f320*/  BAR.SYNC.DEFER_BLOCKING 0x0 ;  /* 0x0000000000007b1d */ /* 0x002fec0000010000 */
[----:B0-----:R-:W4:Y:S04]  /*1f330*/  LDL.LU R209, [R1+0x608] ;  /* 0x0006080001d17983 */ /* 0x001f280000300800 */
[----:B------:R-:W4:Y:S04]  /*1f340*/  LDL.LU R206, [R1+0x444] ;  /* 0x0004440001ce7983 */ /* 0x000f280000300800 */
[----:B------:R-:W4:Y:S04]  /*1f350*/  LDL.LU R198, [R1+0x600] ;  /* 0x0006000001c67983 */ /* 0x000f280000300800 */
[----:B------:R-:W-:Y:S04]  /*1f360*/  STL [R1+0x638], R16 ;  /* 0x0006381001007387 */ /* 0x000fe80000100800 */
[----:B------:R0:W-:Y:S01]  /*1f370*/  STL [R1+0x644], R193 ;  /* 0x000644c101007387 */ /* 0x0001e20000100800 */
[----:B------:R-:W-:-:S03]  /*1f380*/  IADD3 R225, P1, R225, UR17, RZ ;  /* 0x00000011e1e17c10 */ /* 0x000fc6000ff3e0ff */
[----:B0-----:R-:W4:Y:S04]  /*1f390*/  LDL.LU R193, [R1+0x43c] ;  /* 0x00043c0001c17983 */ /* 0x001f280000300800 */
[----:B------:R0:W-:Y:S04]  /*1f3a0*/  STL [R1+0x634], R217 ;  /* 0x000634d901007387 */ /* 0x0001e80000100800 */
[----:B0-----:R-:W4:Y:S04]  /*1f3b0*/  LDL.LU R217, [R1+0x5f8] ;  /* 0x0005f80001d97983 */ /* 0x001f280000300800 */
[----:B------:R-:W4:Y:S04]  /*1f3c0*/  LDL.LU R188, [R1+0x62c] ;  /* 0x00062c0001bc7983 */ /* 0x000f280000300800 */
[----:B------:R-:W4:Y:S04]  /*1f3d0*/  LDL.LU R184, [R1+0x5f0] ;  /* 0x0005f00001b87983 */ /* 0x000f280000300800 */
[----:B------:R-:W4:Y:S04]  /*1f3e0*/  LDL.LU R180, [R1+0x624] ;  /* 0x0006240001b47983 */ /* 0x000f280000300800 */
[----:B------:R0:W-:Y:S04]  /*1f3f0*/  STL [R1+0x630], R225 ;  /* 0x000630e101007387 */ /* 0x0001e80000100800 */
[----:B0-----:R-:W4:Y:S04]  /*1f400*/  LDL.LU R225, [R1+0x5e8] ;  /* 0x0005e80001e17983 */ /* 0x001f280000300800 */
[----:B------:R-:W4:Y:S04]  /*1f410*/  LDL.LU R176, [R1+0x614] ;  /* 0x0006140001b07983 */ /* 0x000f280000300800 */
[----:B------:R-:W4:Y:S01]  /*1f420*/  LDL.LU R172, [R1+0x5d8] ;  /* 0x0005d80001ac7983 */ /* 0x000f220000300800 */
[----:B--2---:R-:W-:-:S05]  /*1f430*/  IADD3 R190, P5, R190, UR17, RZ ;  /* 0x00000011bebe7c10 */ /* 0x004fca000ffbe0ff */
[----:B------:R0:W-:Y:S04]  /*1f440*/  STL [R1+0x628], R190 ;  /* 0x000628be01007387 */ /* 0x0001e80000100800 */
[----:B0-----:R-:W2:Y:S04]  /*1f450*/  LDL.LU R190, [R1+0x60c] ;  /* 0x00060c0001be7983 */ /* 0x001ea80000300800 */
[----:B------:R-:W2:Y:S01]  /*1f460*/  LDL.LU R168, [R1+0x5d0] ;  /* 0x0005d00001a87983 */ /* 0x000ea20000300800 */
[----:B---3--:R-:W-:-:S05]  /*1f470*/  IADD3.X R191, R191, UR36, RZ, P0, !PT ;  /* 0x00000024bfbf7c10 */ /* 0x008fca00087fe4ff */
[----:B------:R0:W-:Y:S04]  /*1f480*/  STL [R1+0x640], R191 ;  /* 0x000640bf01007387 */ /* 0x0001e80000100800 */
[----:B0-----:R-:W3:Y:S04]  /*1f490*/  LDL.LU R191, [R1+0x604] ;  /* 0x0006040001bf7983 */ /* 0x001ee80000300800 */
[----:B------:R-:W3:Y:S01]  /*1f4a0*/  LDL.LU R164, [R1+0x5c8] ;  /* 0x0005c80001a47983 */ /* 0x000ee20000300800 */
[----:B------:R-:W-:-:S05]  /*1f4b0*/  IADD3 R201, P0, R201, UR17, RZ ;  /* 0x00000011c9c97c10 */ /* 0x000fca000ff1e0ff */
[----:B------:R0:W-:Y:S04]  /*1f4c0*/  STL [R1+0x618], R201 ;  /* 0x000618c901007387 */ /* 0x0001e80000100800 */
[----:B0-----:R-:W3:Y:S04]  /*1f4d0*/  LDL.LU R201, [R1+0x5fc] ;  /* 0x0005fc0001c97983 */ /* 0x001ee80000300800 */
[----:B------:R-:W3:Y:S04]  /*1f4e0*/  LDL.LU R160, [R1+0x620] ;  /* 0x0006200001a07983 */ /* 0x000ee80000300800 */
[----:B------:R-:W3:Y:S04]  /*1f4f0*/  LDL.LU R156, [R1+0x5f4] ;  /* 0x0005f400019c7983 */ /* 0x000ee80000300800 */
[----:B------:R-:W3:Y:S01]  /*1f500*/  LDL.LU R152, [R1+0x5c0] ;  /* 0x0005c00001987983 */ /* 0x000ee20000300800 */
[----:B----4-:R-:W-:-:S02]  /*1f510*/  IADD3.X R12, R12, UR36, RZ, P6, !PT ;  /* 0x000000240c0c7c10 */ /* 0x010fc4000b7fe4ff */
[----:B------:R-:W-:-:S03]  /*1f520*/  IADD3 R212, P6, R212, UR17, RZ ;  /* 0x00000011d4d47c10 */ /* 0x000fc6000ffde0ff */
[----:B------:R0:W-:Y:S04]  /*1f530*/  STL [R1+0x440], R12 ;  /* 0x0004400c01007387 */ /* 0x0001e80000100800 */
[----:B------:R-:W4:Y:S04]  /*1f540*/  LDL.LU R16, [R1+0x5ec] ;  /* 0x0005ec0001107983 */ /* 0x000f280000300800 */
[----:B0-----:R-:W4:Y:S01]  /*1f550*/  LDL.LU R12, [R1+0x61c] ;  /* 0x00061c00010c7983 */ /* 0x001f220000300800 */
[----:B------:R-:W-:-:S05]  /*1f560*/  IADD3.X R20, R20, UR36, RZ, P2, !PT ;  /* 0x0000002414147c10 */ /* 0x000fca00097fe4ff */
[----:B------:R0:W-:Y:S04]  /*1f570*/  STL [R1+0x448], R20 ;  /* 0x0004481401007387 */ /* 0x0001e80000100800 */
[----:B------:R-:W-:Y:S04]  /*1f580*/  STL [R1+0x610], R212 ;  /* 0x000610d401007387 */ /* 0x000fe80000100800 */
[----:B0-----:R-:W4:Y:S01]  /*1f590*/  LDL.LU R20, [R1+0x5e0] ;  /* 0x0005e00001147983 */ /* 0x001f220000300800 */
[----:B------:R-:W-:-:S05]  /*1f5a0*/  IADD3 R209, P2, R209, UR17, RZ ;  /* 0x00000011d1d17c10 */ /* 0x000fca000ff5e0ff */
[----:B------:R0:W-:Y:S04]  /*1f5b0*/  STL [R1+0x608], R209 ;  /* 0x000608d101007387 */ /* 0x0001e80000100800 */
[----:B0-----:R-:W4:Y:S01]  /*1f5c0*/  LDL.LU R209, [R1+0x5b8] ;  /* 0x0005b80001d17983 */ /* 0x001f220000300800 */
[----:B------:R-:W-:Y:S02]  /*1f5d0*/  IADD3.X R206, R206, UR36, RZ, P4, !PT ;  /* 0x00000024cece7c10 */ /* 0x000fe4000a7fe4ff */
[----:B------:R-:W-:-:S05]  /*1f5e0*/  IADD3.X R193, R193, UR36, RZ, P3, !PT ;  /* 0x00000024c1c17c10 */ /* 0x000fca0009ffe4ff */
[----:B------:R0:W-:Y:S01]  /*1f5f0*/  STL [R1+0x43c], R193 ;  /* 0x00043cc101007387 */ /* 0x0001e20000100800 */
[----:B------:R-:W-:-:S03]  /*1f600*/  IADD3 R198, P4, R198, UR17, RZ ;  /* 0x00000011c6c67c10 */ /* 0x000fc6000ff9e0ff */
[----:B------:R-:W-:Y:S04]  /*1f610*/  STL [R1+0x444], R206 ;  /* 0x000444ce01007387 */ /* 0x000fe80000100800 */
[----:B0-----:R-:W4:Y:S01]  /*1f620*/  LDL.LU R193, [R1+0x5e4] ;  /* 0x0005e40001c17983 */ /* 0x001f220000300800 */
[----:B------:R-:W-:Y:S02]  /*1f630*/  IADD3 R217, P3, R217, UR17, RZ ;  /* 0x00000011d9d97c10 */ /* 0x000fe4000ff7e0ff */
[----:B------:R-:W-:Y:S01]  /*1f640*/  IADD3.X R188, R188, UR36, RZ, P1, !PT ;  /* 0x00000024bcbc7c10 */ /* 0x000fe20008ffe4ff */
[----:B------:R-:W-:Y:S01]  /*1f650*/  STL [R1+0x600], R198 ;  /* 0x000600c601007387 */ /* 0x000fe20000100800 */
[----:B------:R-:W-:-:S03]  /*1f660*/  IADD3 R184, P1, R184, UR17, RZ ;  /* 0x00000011b8b87c10 */ /* 0x000fc6000ff3e0ff */
[----:B------:R0:W-:Y:S01]  /*1f670*/  STL [R1+0x5f8], R217 ;  /* 0x0005f8d901007387 */ /* 0x0001e20000100800 */
[----:B------:R-:W-:-:S03]  /*1f680*/  IADD3.X R180, R180, UR36, RZ, P5, !PT ;  /* 0x00000024b4b47c10 */ /* 0x000fc6000affe4ff */
[----:B0-----:R-:W4:Y:S01]  /*1f690*/  LDL.LU R217, [R1+0x5b0] ;  /* 0x0005b00001d97983 */ /* 0x001f220000300800 */
[----:B------:R-:W-:-:S03]  /*1f6a0*/  IADD3 R225, P5, R225, UR17, RZ ;  /* 0x00000011e1e17c10 */ /* 0x000fc6000ffbe0ff */
[----:B------:R-:W-:Y:S01]  /*1f6b0*/  STL [R1+0x62c], R188 ;  /* 0x00062cbc01007387 */ /* 0x000fe20000100800 */
[----:B------:R-:W-:-:S03]  /*1f6c0*/  IADD3.X R176, R176, UR36, RZ, P0, !PT ;  /* 0x00000024b0b07c10 */ /* 0x000fc600087fe4ff */
[----:B------:R0:W-:Y:S04]  /*1f6d0*/  STL [R1+0x5e8], R225 ;  /* 0x0005e8e101007387 */ /* 0x0001e80000100800 */
[----:B------:R-:W-:Y:S01]  /*1f6e0*/  STL [R1+0x5f0], R184 ;  /* 0x0005f0b801007387 */ /* 0x000fe20000100800 */
[----:B------:R-:W-:-:S03]  /*1f6f0*/  IADD3 R172, P0, R172, UR17, RZ ;  /* 0x00000011acac7c10 */ /* 0x000fc6000ff1e0ff */
[----:B0-----:R-:W4:Y:S04]  /*1f700*/  LDL.LU R225, [R1+0x5dc] ;  /* 0x0005dc0001e17983 */ /* 0x001f280000300800 */
[----:B------:R-:W-:Y:S01]  /*1f710*/  STL [R1+0x624], R180 ;  /* 0x000624b401007387 */ /* 0x000fe20000100800 */
[----:B--2---:R-:W-:-:S05]  /*1f720*/  IADD3.X R190, R190, UR36, RZ, P6, !PT ;  /* 0x00000024bebe7c10 */ /* 0x004fca000b7fe4ff */
[----:B------:R0:W-:Y:S04]  /*1f730*/  STL [R1+0x60c], R190 ;  /* 0x00060cbe01007387 */ /* 0x0001e80000100800 */
[----:B------:R-:W-:Y:S04]  /*1f740*/  STL [R1+0x614], R176 ;  /* 0x000614b001007387 */ /* 0x000fe80000100800 */
[----:B0-----:R-:W2:Y:S04]  /*1f750*/  LDL.LU R190, [R1+0x5a8] ;  /* 0x0005a80001be7983 */ /* 0x001ea80000300800 */
[----:B------:R-:W-:Y:S01]  /*1f760*/  STL [R1+0x5d8], R172 ;  /* 0x0005d8ac01007387 */ /* 0x000fe20000100800 */
[----:B------:R-:W-:-:S02]  /*1f770*/  IADD3 R168, P6, R168, UR17, RZ ;  /* 0x00000011a8a87c10 */ /* 0x000fc4000ffde0ff */
[----:B---3--:R-:W-:-:S05]  /*1f780*/  IADD3.X R191, R191, UR36, RZ, P2, !PT ;  /* 0x00000024bfbf7c10 */ /* 0x008fca00097fe4ff */
[----:B------:R0:W-:Y:S01]  /*1f790*/  STL [R1+0x604], R191 ;  /* 0x000604bf01007387 */ /* 0x0001e20000100800 */
[----:B------:R-:W-:-:S03]  /*1f7a0*/  IADD3 R164, P2, R164, UR17, RZ ;  /* 0x00000011a4a47c10 */ /* 0x000fc6000ff5e0ff */
[----:B0-----:R-:W3:Y:S04]  /*1f7b0*/  LDL.LU R191, [R1+0x5d4] ;  /* 0x0005d40001bf7983 */ /* 0x001ee80000300800 */
[----:B------:R-:W-:Y:S01]  /*1f7c0*/  STL [R1+0x5d0], R168 ;  /* 0x0005d0a801007387 */ /* 0x000fe20000100800 */
[----:B------:R-:W-:Y:S02]  /*1f7d0*/  IADD3.X R201, R201, UR36, RZ, P4, !PT ;  /* 0x00000024c9c97c10 */ /* 0x000fe4000a7fe4ff */
[----:B------:R-:W-:-:S03]  /*1f7e0*/  IADD3 R160, P4, R160, UR17, RZ ;  /* 0x00000011a0a07c10 */ /* 0x000fc6000ff9e0ff */
[----:B------:R0:W-:Y:S01]  /*1f7f0*/  STL [R1+0x5fc], R201 ;  /* 0x0005fcc901007387 */ /* 0x0001e20000100800 */
[----:B------:R-:W-:Y:S02]  /*1f800*/  IADD3.X R156, R156, UR36, RZ, P3, !PT ;  /* 0x000000249c9c7c10 */ /* 0x000fe40009ffe4ff */
[----:B------:R-:W-:Y:S01]  /*1f810*/  IADD3 R152, P3, R152, UR17, RZ ;  /* 0x0000001198987c10 */ /* 0x000fe2000ff7e0ff */
[----:B0-----:R-:W3:Y:S04]  /*1f820*/  LDL.LU R201, [R1+0x598] ;  /* 0x0005980001c97983 */ /* 0x001ee80000300800 */
[----:B------:R-:W-:Y:S04]  /*1f830*/  STL [R1+0x5c8], R164 ;  /* 0x0005c8a401007387 */ /* 0x000fe80000100800 */
[----:B------:R-:W-:Y:S01]  /*1f840*/  STL [R1+0x620], R160 ;  /* 0x000620a001007387 */ /* 0x000fe20000100800 */
[----:B----4-:R-:W-:-:S03]  /*1f850*/  IADD3.X R16, R16, UR36, RZ, P1, !PT ;  /* 0x0000002410107c10 */ /* 0x010fc60008ffe4ff */
[----:B------:R-:W-:Y:S04]  /*1f860*/  STL [R1+0x5f4], R156 ;  /* 0x0005f49c01007387 */ /* 0x000fe80000100800 */
[----:B------:R-:W4:Y:S01]  /*1f870*/  LDL.LU R212, [R1+0x5cc] ;  /* 0x0005cc0001d47983 */ /* 0x000f220000300800 */
[----:B------:R-:W-:-:S03]  /*1f880*/  IADD3.X R12, R12, UR36, RZ, P4, !PT ;  /* 0x000000240c0c7c10 */ /* 0x000fc6000a7fe4ff */
[----:B------:R-:W-:Y:S04]  /*1f890*/  STL [R1+0x5c0], R152 ;  /* 0x0005c09801007387 */ /* 0x000fe80000100800 */
[----:B------:R0:W-:Y:S04]  /*1f8a0*/  STL [R1+0x5ec], R16 ;  /* 0x0005ec1001007387 */ /* 0x0001e80000100800 */
[----:B0-----:R-:W4:Y:S01]  /*1f8b0*/  LDL.LU R16, [R1+0x590] ;  /* 0x0005900001107983 */ /* 0x001f220000300800 */
[----:B------:R-:W-:-:S03]  /*1f8c0*/  IADD3 R20, P1, R20, UR17, RZ ;  /* 0x0000001114147c10 */ /* 0x000fc6000ff3e0ff */
[----:B------:R0:W-:Y:S04]  /*1f8d0*/  STL [R1+0x61c], R12 ;  /* 0x00061c0c01007387 */ /* 0x0001e80000100800 */
[----:B0-----:R-:W4:Y:S01]  /*1f8e0*/  LDL.LU R12, [R1+0x5c4] ;  /* 0x0005c400010c7983 */ /* 0x001f220000300800 */
[----:B------:R-:W-:-:S03]  /*1f8f0*/  IADD3 R209, P4, R209, UR17, RZ ;  /* 0x00000011d1d17c10 */ /* 0x000fc6000ff9e0ff */
[----:B------:R-:W4:Y:S04]  /*1f900*/  LDL.LU R206, [R1+0x588] ;  /* 0x0005880001ce7983 */ /* 0x000f280000300800 */
[----:B------:R-:W4:Y:S04]  /*1f910*/  LDL.LU R198, [R1+0x5bc] ;  /* 0x0005bc0001c67983 */ /* 0x000f280000300800 */
[----:B------:R-:W-:Y:S04]  /*1f920*/  STL [R1+0x5e0], R20 ;  /* 0x0005e01401007387 */ /* 0x000fe80000100800 */
[----:B------:R0:W-:Y:S04]  /*1f930*/  STL [R1+0x5b8], R209 ;  /* 0x0005b8d101007387 */ /* 0x0001e80000100800 */
[----:B0-----:R-:W4:Y:S01]  /*1f940*/  LDL.LU R209, [R1+0x580] ;  /* 0x0005800001d17983 */ /* 0x001f220000300800 */
[----:B------:R-:W-:-:S05]  /*1f950*/  IADD3.X R193, R193, UR36, RZ, P5, !PT ;  /* 0x00000024c1c17c10 */ /* 0x000fca000affe4ff */
[----:B------:R0:W-:Y:S04]  /*1f960*/  STL [R1+0x5e4], R193 ;  /* 0x0005e4c101007387 */ /* 0x0001e80000100800 */
[----:B0-----:R-:W4:Y:S01]  /*1f970*/  LDL.LU R193, [R1+0x5b4] ;  /* 0x0005b40001c17983 */ /* 0x001f220000300800 */
[----:B------:R-:W-:-:S03]  /*1f980*/  IADD3 R217, P5, R217, UR17, RZ ;  /* 0x00000011d9d97c10 */ /* 0x000fc6000ffbe0ff */
[----:B------:R-:W4:Y:S04]  /*1f990*/  LDL.LU R188, [R1+0x578] ;  /* 0x0005780001bc7983 */ /* 0x000f280000300800 */
[----:B------:R-:W4:Y:S04]  /*1f9a0*/  LDL.LU R184, [R1+0x5ac] ;  /* 0x0005ac0001b87983 */ /* 0x000f280000300800 */
[----:B------:R-:W4:Y:S04]  /*1f9b0*/  LDL.LU R180, [R1+0x570] ;  /* 0x0005700001b47983 */ /* 0x000f280000300800 */
[----:B------:R0:W-:Y:S01]  /*1f9c0*/  STL [R1+0x5b0], R217 ;  /* 0x0005b0d901007387 */ /* 0x0001e20000100800 */
[----:B------:R-:W-:-:S03]  /*1f9d0*/  IADD3.X R225, R225, UR36, RZ, P1, !PT ;  /* 0x00000024e1e17c10 */ /* 0x000fc60008ffe4ff */
[----:B0-----:R-:W4:Y:S04]  /*1f9e0*/  LDL.LU R217, [R1+0x5a4] ;  /* 0x0005a40001d97983 */ /* 0x001f280000300800 */
[----:B------:R-:W4:Y:S04]  /*1f9f0*/  LDL.LU R176, [R1+0x568] ;  /* 0x0005680001b07983 */ /* 0x000f280000300800 */
[----:B------:R-:W4:Y:S04]  /*1fa00*/  LDL.LU R172, [R1+0x594] ;  /* 0x0005940001ac7983 */ /* 0x000f280000300800 */
[----:B------:R0:W-:Y:S04]  /*1fa10*/  STL [R1+0x5dc], R225 ;  /* 0x0005dce101007387 */ /* 0x0001e80000100800 */
[----:B0-----:R-:W4:Y:S04]  /*1fa20*/  LDL.LU R225, [R1+0x558] ;  /* 0x0005580001e17983 */ /* 0x001f280000300800 */
        /* <DEDUP_REMOVED lines=8> */
[----:B------:R-:W3:Y:S04]  /*1fab0*/  LDL.LU R160, [R1+0x57c] ;  /* 0x00057c0001a07983 */ /* 0x000ee80000300800 */
[----:B------:R-:W3:Y:S04]  /*1fac0*/  LDL.LU R156, [R1+0x540] ;  /* 0x00054000019c7983 */ /* 0x000ee80000300800 */
[----:B------:R-:W3:Y:S01]  /*1fad0*/  LDL.LU R152, [R1+0x574] ;  /* 0x0005740001987983 */ /* 0x000ee20000300800 */
[----:B------:R-:W-:-:S05]  /*1fae0*/  IADD3 R201, P0, R201, UR17, RZ ;  /* 0x00000011c9c97c10 */ /* 0x000fca000ff1e0ff */
[----:B------:R0:W-:Y:S04]  /*1faf0*/  STL [R1+0x598], R201 ;  /* 0x000598c901007387 */ /* 0x0001e80000100800 */
[----:B------:R-:W3:Y:S04]  /*1fb00*/  LDL.LU R20, [R1+0x538] ;  /* 0x0005380001147983 */ /* 0x000ee80000300800 */
[----:B0-----:R-:W3:Y:S01]  /*1fb10*/  LDL.LU R201, [R1+0x56c] ;  /* 0x00056c0001c97983 */ /* 0x001ee20000300800 */
[----:B----4-:R-:W-:Y:S02]  /*1fb20*/  IADD3.X R212, R212, UR36, RZ, P6, !PT ;  /* 0x00000024d4d47c10 */ /* 0x010fe4000b7fe4ff */
[----:B------:R-:W-:-:S05]  /*1fb30*/  IADD3 R16, P6, R16, UR17, RZ ;  /* 0x0000001110107c10 */ /* 0x000fca000ffde0ff */
[----:B------:R0:W-:Y:S04]  /*1fb40*/  STL [R1+0x590], R16 ;  /* 0x0005901001007387 */ /* 0x0001e80000100800 */
[----:B------:R-:W-:Y:S01]  /*1fb50*/  STL [R1+0x5cc], R212 ;  /* 0x0005ccd401007387 */ /* 0x000fe20000100800 */
[----:B------:R-:W-:-:S03]  /*1fb60*/  IADD3.X R12, R12, UR36, RZ, P2, !PT ;  /* 0x000000240c0c7c10 */ /* 0x000fc600097fe4ff */
[----:B0-----:R-:W4:Y:S01]  /*1fb70*/  LDL.LU R16, [R1+0x530] ;  /* 0x0005300001107983 */ /* 0x001f220000300800 */
[----:B------:R-:W-:Y:S02]  /*1fb80*/  IADD3 R206, P2, R206, UR17, RZ ;  /* 0x00000011cece7c10 */ /* 0x000fe4000ff5e0ff */
[----:B------:R-:W-:Y:S01]  /*1fb90*/  IADD3.X R198, R198, UR36, RZ, P3, !PT ;  /* 0x00000024c6c67c10 */ /* 0x000fe20009ffe4ff */
[----:B------:R0:W-:Y:S04]  /*1fba0*/  STL [R1+0x5c4], R12 ;  /* 0x0005c40c01007387 */ /* 0x0001e80000100800 */
[----:B0-----:R-:W4:Y:S01]  /*1fbb0*/  LDL.LU R12, [R1+0x564] ;  /* 0x00056400010c7983 */ /* 0x001f220000300800 */
[----:B------:R-:W-:-:S05]  /*1fbc0*/  IADD3 R209, P3, R209, UR17, RZ ;  /* 0x00000011d1d17c10 */ /* 0x000fca000ff7e0ff */
[----:B------:R0:W-:Y:S04]  /*1fbd0*/  STL [R1+0x580], R209 ;  /* 0x000580d101007387 */ /* 0x0001e80000100800 */
[----:B------:R-:W-:Y:S04]  /*1fbe0*/  STL [R1+0x588], R206 ;  /* 0x000588ce01007387 */ /* 0x000fe80000100800 */
[----:B0-----:R-:W4:Y:S01]  /*1fbf0*/  LDL.LU R209, [R1+0x528] ;  /* 0x0005280001d17983 */ /* 0x001f220000300800 */
[----:B------:R-:W-:-:S03]  /*1fc00*/  IADD3.X R193, R193, UR36, RZ, P4, !PT ;  /* 0x00000024c1c17c10 */ /* 0x000fc6000a7fe4ff */
[----:B------:R-:W-:Y:S04]  /*1fc10*/  STL [R1+0x5bc], R198 ;  /* 0x0005bcc601007387 */ /* 0x000fe80000100800 */
[----:B------:R0:W-:Y:S01]  /*1fc20*/  STL [R1+0x5b4], R193 ;  /* 0x0005b4c101007387 */ /* 0x0001e20000100800 */
[----:B------:R-:W-:Y:S02]  /*1fc30*/  IADD3 R188, P4, R188, UR17, RZ ;  /* 0x00000011bcbc7c10 */ /* 0x000fe4000ff9e0ff */
[----:B------:R-:W-:Y:S01]  /*1fc40*/  IADD3.X R184, R184, UR36, RZ, P5, !PT ;  /* 0x00000024b8b87c10 */ /* 0x000fe2000affe4ff */
[----:B0-----:R-:W4:Y:S01]  /*1fc50*/  LDL.LU R193, [R1+0x554] ;  /* 0x0005540001c17983 */ /* 0x001f220000300800 */
[----:B------:R-:W-:-:S03]  /*1fc60*/  IADD3 R180, P5, R180, UR17, RZ ;  /* 0x00000011b4b47c10 */ /* 0x000fc6000ffbe0ff */
[----:B------:R-:W-:Y:S01]  /*1fc70*/  STL [R1+0x578], R188 ;  /* 0x000578bc01007387 */ /* 0x000fe20000100800 */
[----:B------:R-:W-:-:S05]  /*1fc80*/  IADD3.X R217, R217, UR36, RZ, P1, !PT ;  /* 0x00000024d9d97c10 */ /* 0x000fca0008ffe4ff */
[----:B------:R0:W-:Y:S01]  /*1fc90*/  STL [R1+0x5a4], R217 ;  /* 0x0005a4d901007387 */ /* 0x0001e20000100800 */
[----:B------:R-:W-:Y:S02]  /*1fca0*/  IADD3 R176, P1, R176, UR17, RZ ;  /* 0x00000011b0b07c10 */ /* 0x000fe4000ff3e0ff */
[----:B------:R-:W-:Y:S01]  /*1fcb0*/  IADD3.X R172, R172, UR36, RZ, P0, !PT ;  /* 0x00000024acac7c10 */ /* 0x000fe200087fe4ff */
[----:B------:R-:W-:Y:S04]  /*1fcc0*/  STL [R1+0x5ac], R184 ;  /* 0x0005acb801007387 */ /* 0x000fe80000100800 */
[----:B0-----:R-:W4:Y:S01]  /*1fcd0*/  LDL.LU R217, [R1+0x518] ;  /* 0x0005180001d97983 */ /* 0x001f220000300800 */
[----:B------:R-:W-:-:S03]  /*1fce0*/  IADD3 R225, P0, R225, UR17, RZ ;  /* 0x00000011e1e17c10 */ /* 0x000fc6000ff1e0ff */
[----:B------:R-:W-:Y:S01]  /*1fcf0*/  STL [R1+0x570], R180 ;  /* 0x000570b401007387 */ /* 0x000fe20000100800 */
[----:B------:R-:W-:-:S03]  /*1fd00*/  IADD3.X R168, R168, UR36, RZ, P6, !PT ;  /* 0x00000024a8a87c10 */ /* 0x000fc6000b7fe4ff */
[----:B------:R0:W-:Y:S04]  /*1fd10*/  STL [R1+0x558], R225 ;  /* 0x000558e101007387 */ /* 0x0001e80000100800 */
[----:B------:R-:W-:Y:S04]  /*1fd20*/  STL [R1+0x568], R176 ;  /* 0x000568b001007387 */ /* 0x000fe80000100800 */
[----:B0-----:R-:W4:Y:S04]  /*1fd30*/  LDL.LU R225, [R1+0x54c] ;  /* 0x00054c0001e17983 */ /* 0x001f280000300800 */
[----:B------:R-:W-:Y:S01]  /*1fd40*/  STL [R1+0x594], R172 ;  /* 0x000594ac01007387 */ /* 0x000fe20000100800 */
[----:B--2---:R-:W-:-:S02]  /*1fd50*/  IADD3 R190, P6, R190, UR17, RZ ;  /* 0x00000011bebe7c10 */ /* 0x004fc4000ffde0ff */
[----:B------:R-:W-:-:S03]  /*1fd60*/  IADD3.X R164, R164, UR36, RZ, P2, !PT ;  /* 0x00000024a4a47c10 */ /* 0x000fc600097fe4ff */
[----:B------:R0:W-:Y:S04]  /*1fd70*/  STL [R1+0x550], R190 ;  /* 0x000550be01007387 */ /* 0x0001e80000100800 */
[----:B0-----:R-:W2:Y:S04]  /*1fd80*/  LDL.LU R190, [R1+0x510] ;  /* 0x0005100001be7983 */ /* 0x001ea80000300800 */
[----:B------:R-:W-:Y:S01]  /*1fd90*/  STL [R1+0x58c], R168 ;  /* 0x00058ca801007387 */ /* 0x000fe20000100800 */
[----:B---3--:R-:W-:Y:S02]  /*1fda0*/  IADD3 R191, P2, R191, UR17, RZ ;  /* 0x00000011bfbf7c10 */ /* 0x008fe4000ff5e0ff */
[----:B------:R-:W-:-:S03]  /*1fdb0*/  IADD3.X R160, R160, UR36, RZ, P3, !PT ;  /* 0x00000024a0a07c10 */ /* 0x000fc60009ffe4ff */
[----:B------:R0:W-:Y:S01]  /*1fdc0*/  STL [R1+0x548], R191 ;  /* 0x000548bf01007387 */ /* 0x0001e20000100800 */
[----:B------:R-:W-:Y:S02]  /*1fdd0*/  IADD3 R156, P3, R156, UR17, RZ ;  /* 0x000000119c9c7c10 */ /* 0x000fe4000ff7e0ff */
[----:B------:R-:W-:Y:S01]  /*1fde0*/  IADD3.X R152, R152, UR36, RZ, P4, !PT ;  /* 0x0000002498987c10 */ /* 0x000fe2000a7fe4ff */
[----:B0-----:R-:W3:Y:S04]  /*1fdf0*/  LDL.LU R191, [R1+0x544] ;  /* 0x0005440001bf7983 */ /* 0x001ee80000300800 */
[----:B------:R-:W-:Y:S04]  /*1fe00*/  STL [R1+0x584], R164 ;  /* 0x000584a401007387 */ /* 0x000fe80000100800 */
[----:B------:R-:W-:Y:S04]  /*1fe10*/  STL [R1+0x57c], R160 ;  /* 0x00057ca001007387 */ /* 0x000fe80000100800 */
[----:B------:R-:W-:Y:S04]  /*1fe20*/  STL [R1+0x540], R156 ;  /* 0x0005409c01007387 */ /* 0x000fe80000100800 */
[----:B------:R-:W3:Y:S01]  /*1fe30*/  LDL.LU R212, [R1+0x508] ;  /* 0x0005080001d47983 */ /* 0x000ee20000300800 */
[----:B------:R-:W-:-:S03]  /*1fe40*/  IADD3 R20, P4, R20, UR17, RZ ;  /* 0x0000001114147c10 */ /* 0x000fc6000ff9e0ff */
[----:B------:R-:W-:Y:S01]  /*1fe50*/  STL [R1+0x574], R152 ;  /* 0x0005749801007387 */ /* 0x000fe20000100800 */
[----:B------:R-:W-:-:S03]  /*1fe60*/  IADD3.X R201, R201, UR36, RZ, P5, !PT ;  /* 0x00000024c9c97c10 */ /* 0x000fc6000affe4ff */
[----:B------:R0:W-:Y:S04]  /*1fe70*/  STL [R1+0x538], R20 ;  /* 0x0005381401007387 */ /* 0x0001e80000100800 */
[----:B0-----:R-:W3:Y:S04]  /*1fe80*/  LDL.LU R20, [R1+0x53c] ;  /* 0x00053c0001147983 */ /* 0x001ee80000300800 */
[----:B------:R0:W-:Y:S04]  /*1fe90*/  STL [R1+0x56c], R201 ;  /* 0x00056cc901007387 */ /* 0x0001e80000100800 */
[----:B0-----:R-:W3:Y:S04]  /*1fea0*/  LDL.LU R201, [R1+0x500] ;  /* 0x0005000001c97983 */ /* 0x001ee80000300800 */
[----:B------:R-:W3:Y:S04]  /*1feb0*/  LDL.LU R206, [R1+0x534] ;  /* 0x0005340001ce7983 */ /* 0x000ee80000300800 */
[----:B------:R-:W3:Y:S01]  /*1fec0*/  LDL.LU R198, [R1+0x4f8] ;  /* 0x0004f80001c67983 */ /* 0x000ee20000300800 */
[----:B----4-:R-:W-:-:S05]  /*1fed0*/  IADD3 R16, P5, R16, UR17, RZ ;  /* 0x0000001110107c10 */ /* 0x010fca000ffbe0ff */
[----:B------:R0:W-:Y:S04]  /*1fee0*/  STL [R1+0x530], R16 ;  /* 0x0005301001007387 */ /* 0x0001e80000100800 */
[----:B0-----:R-:W4:Y:S01]  /*1fef0*/  LDL.LU R16, [R1+0x52c] ;  /* 0x00052c0001107983 */ /* 0x001f220000300800 */
[----:B------:R-:W-:-:S05]  /*1ff00*/  IADD3.X R12, R12, UR36, RZ, P1, !PT ;  /* 0x000000240c0c7c10 */ /* 0x000fca0008ffe4ff */
[----:B------:R-:W-:Y:S01]  /*1ff10*/  STL [R1+0x564], R12 ;  /* 0x0005640c01007387 */ /* 0x000fe20000100800 */
[----:B------:R-:W-:-:S05]  /*1ff20*/  IADD3 R209, P1, R209, UR17, RZ ;  /* 0x00000011d1d17c10 */ /* 0x000fca000ff3e0ff */
[----:B------:R0:W-:Y:S04]  /*1ff30*/  STL [R1+0x528], R209 ;  /* 0x000528d101007387 */ /* 0x0001e80000100800 */
[----:B0-----:R-:W4:Y:S01]  /*1ff40*/  LDL.LU R209, [R1+0x4f0] ;  /* 0x0004f00001d17983 */ /* 0x001f220000300800 */
[----:B------:R-:W-:-:S03]  /*1ff50*/  IADD3.X R193, R193, UR36, RZ, P0, !PT ;  /* 0x00000024c1c17c10 */ /* 0x000fc600087fe4ff */
[----:B------:R-:W4:Y:S04]  /*1ff60*/  LDL.LU R188, [R1+0x524] ;  /* 0x0005240001bc7983 */ /* 0x000f280000300800 */
[----:B------:R-:W4:Y:S04]  /*1ff70*/  LDL.LU R184, [R1+0x4e8] ;  /* 0x0004e80001b87983 */ /* 0x000f280000300800 */
[----:B------:R-:W4:Y:S04]  /*1ff80*/  LDL.LU R180, [R1+0x514] ;  /* 0x0005140001b47983 */ /* 0x000f280000300800 */
[----:B------:R0:W-:Y:S04]  /*1ff90*/  STL [R1+0x554], R193 ;  /* 0x000554c101007387 */ /* 0x0001e80000100800 */
[----:B0-----:R-:W4:Y:S04]  /*1ffa0*/  LDL.LU R193, [R1+0x4d8] ;  /* 0x0004d80001c17983 */ /* 0x001f280000300800 */
[----:B------:R-:W4:Y:S01]  /*1ffb0*/  LDL.LU R176, [R1+0x50c] ;  /* 0x00050c0001b07983 */ /* 0x000f220000300800 */
[----:B------:R-:W-:-:S03]  /*1ffc0*/  IADD3 R217, P0, R217, UR17, RZ ;  /* 0x00000011d9d97c10 */ /* 0x000fc6000ff1e0ff */
[----:B------:R-:W4:Y:S04]  /*1ffd0*/  LDL.LU R172, [R1+0x4d0] ;  /* 0x0004d00001ac7983 */ /* 0x000f280000300800 */
[----:B------:R-:W4:Y:S04]  /*1ffe0*/  LDL.LU R12, [R1+0x504] ;  /* 0x00050400010c7983 */ /* 0x000f280000300800 */
[----:B------:R0:W-:Y:S04]  /*1fff0*/  STL [R1+0x518], R217 ;  /* 0x000518d901007387 */ /* 0x0001e80000100800 */
[----:B------:R-:W4:Y:S01]  /*20000*/  LDL.LU R168, [R1+0x4c8] ;  /* 0x0004c80001a87983 */ /* 0x000f220000300800 */
[----:B------:R-:W-:-:S03]  /*20010*/  IADD3.X R225, R225, UR36, RZ, P6, !PT ;  /* 0x00000024e1e17c10 */ /* 0x000fc6000b7fe4ff */
[----:B0-----:R-:W4:Y:S04]  /*20020*/  LDL.LU R217, [R1+0x4fc] ;  /* 0x0004fc0001d97983 */ /* 0x001f280000300800 */
[----:B------:R0:W-:Y:S04]  /*20030*/  STL [R1+0x54c], R225 ;  /* 0x00054ce101007387 */ /* 0x0001e80000100800 */
[----:B------:R-:W4:Y:S04]  /*20040*/  LDL.LU R164, [R1+0x4c0] ;  /* 0x0004c00001a47983 */ /* 0x000f280000300800 */
[----:B0-----:R-:W4:Y:S01]  /*20050*/  LDL.LU R225, [R1+0x4f4] ;  /* 0x0004f40001e17983 */ /* 0x001f220000300800 */
[----:B--2---:R-:W-:-:S05]  /*20060*/  IADD3 R190, P6, R190, UR17, RZ ;  /* 0x00000011bebe7c10 */ /* 0x004fca000ffde0ff */
[----:B------:R0:W-:Y:S04]  /*20070*/  STL [R1+0x510], R190 ;  /* 0x000510be01007387 */ /* 0x0001e80000100800 */
[----:B------:R-:W2:Y:S04]  /*20080*/  LDL.LU R160, [R1+0x4b8] ;  /* 0x0004b80001a07983 */ /* 0x000ea80000300800 */
[----:B------:R-:W2:Y:S04]  /*20090*/  LDL.LU R156, [R1+0x4ec] ;  /* 0x0004ec00019c7983 */ /* 0x000ea80000300800 */
[----:B------:R-:W2:Y:S01]  /*200a0*/  LDL.LU R152, [R1+0x4b0] ;  /* 0x0004b00001987983 */ /* 0x000ea20000300800 */
[----:B---3--:R-:W-:-:S05]  /*200b0*/  IADD3.X R191, R191, UR36, RZ, P2, !PT ;  /* 0x00000024bfbf7c10 */ /* 0x008fca00097fe4ff */
[----:B------:R1:W-:Y:S04]  /*200c0*/  STL [R1+0x544], R191 ;  /* 0x000544bf01007387 */ /* 0x0003e80000100800 */
[----:B0-----:R-:W3:Y:S04]  /*200d0*/  LDL.LU R190, [R1+0x4e4] ;  /* 0x0004e40001be7983 */ /* 0x001ee80000300800 */
[----:B-1----:R-:W3:Y:S01]  /*200e0*/  LDL.LU R191, [R1+0x4a8] ;  /* 0x0004a80001bf7983 */ /* 0x002ee20000300800 */
[----:B------:R-:W-:Y:S02]  /*200f0*/  IADD3 R212, P2, R212, UR17, RZ ;  /* 0x00000011d4d47c10 */ /* 0x000fe4000ff5e0ff */
[----:B------:R-:W-:-:S05]  /*20100*/  IADD3.X R20, R20, UR36, RZ, P3, !PT ;  /* 0x0000002414147c10 */ /* 0x000fca0009ffe4ff */
[----:B------:R0:W-:Y:S04]  /*20110*/  STL [R1+0x53c], R20 ;  /* 0x00053c1401007387 */ /* 0x0001e80000100800 */
[----:B------:R-:W-:Y:S01]  /*20120*/  STL [R1+0x508], R212 ;  /* 0x000508d401007387 */ /* 0x000fe20000100800 */
[----:B------:R-:W-:-:S03]  /*20130*/  IADD3 R201, P3, R201, UR17, RZ ;  /* 0x00000011c9c97c10 */ /* 0x000fc6000ff7e0ff */
[----:B0-----:R-:W3:Y:S04]  /*20140*/  LDL.LU R20, [R1+0x4d4] ;  /* 0x0004d40001147983 */ /* 0x001ee80000300800 */
[----:B------:R0:W-:Y:S01]  /*20150*/  STL [R1+0x500], R201 ;  /* 0x000500c901007387 */ /* 0x0001e20000100800 */
[----:B------:R-:W-:Y:S02]  /*20160*/  IADD3.X R206, R206, UR36, RZ, P4, !PT ;  /* 0x00000024cece7c10 */ /* 0x000fe4000a7fe4ff */
[----:B------:R-:W-:Y:S01]  /*20170*/  IADD3 R198, P4, R198, UR17, RZ ;  /* 0x00000011c6c67c10 */ /* 0x000fe2000ff9e0ff */
[----:B0-----:R-:W3:Y:S01]  /*20180*/  LDL.LU R201, [R1+0x498] ;  /* 0x0004980001c97983 */ /* 0x001ee20000300800 */
[----:B----4-:R-:W-:-:S05]  /*20190*/  IADD3.X R16, R16, UR36, RZ, P5, !PT ;  /* 0x0000002410107c10 */ /* 0x010fca000affe4ff */
[----:B------:R0:W-:Y:S04]  /*201a0*/  STL [R1+0x52c], R16 ;  /* 0x00052c1001007387 */ /* 0x0001e80000100800 */
[----:B------:R-:W-:Y:S04]  /*201b0*/  STL [R1+0x534], R206 ;  /* 0x000534ce01007387 */ /* 0x000fe80000100800 */
[----:B0-----:R-:W4:Y:S04]  /*201c0*/  LDL.LU R16, [R1+0x4cc] ;  /* 0x0004cc0001107983 */ /* 0x001f280000300800 */
[----:B------:R-:W-:Y:S01]  /*201d0*/  STL [R1+0x4f8], R198 ;  /* 0x0004f8c601007387 */ /* 0x000fe20000100800 */
[----:B------:R-:W-:-:S05]  /*201e0*/  IADD3 R209, P5, R209, UR17, RZ ;  /* 0x00000011d1d17c10 */ /* 0x000fca000ffbe0ff */
[----:B------:R0:W-:Y:S04]  /*201f0*/  STL [R1+0x4f0], R209 ;  /* 0x0004f0d101007387 */ /* 0x0001e80000100800 */
[----:B0-----:R-:W4:Y:S01]  /*20200*/  LDL.LU R209, [R1+0x490] ;  /* 0x0004900001d17983 */ /* 0x001f220000300800 */
[----:B------:R-:W-:Y:S02]  /*20210*/  IADD3.X R188, R188, UR36, RZ, P1, !PT ;  /* 0x00000024bcbc7c10 */ /* 0x000fe40008ffe4ff */
[----:B------:R-:W-:Y:S02]  /*20220*/  IADD3.X R180, R180, UR36, RZ, P0, !PT ;  /* 0x00000024b4b47c10 */ /* 0x000fe400087fe4ff */
[----:B------:R-:W-:Y:S01]  /*20230*/  IADD3 R184, P1, R184, UR17, RZ ;  /* 0x00000011b8b87c10 */ /* 0x000fe2000ff3e0ff */
[----:B------:R-:W-:Y:S01]  /*20240*/  STL [R1+0x524], R188 ;  /* 0x000524bc01007387 */ /* 0x000fe20000100800 */
[----:B------:R-:W-:-:S02]  /*20250*/  IADD3 R193, P0, R193, UR17, RZ ;  /* 0x00000011c1c17c10 */ /* 0x000fc4000ff1e0ff */
[----:B------:R-:W-:-:S03]  /*20260*/  IADD3.X R176, R176, UR36, RZ, P6, !PT ;  /* 0x00000024b0b07c10 */ /* 0x000fc6000b7fe4ff */
[----:B------:R0:W-:Y:S04]  /*20270*/  STL [R1+0x4d8], R193 ;  /* 0x0004d8c101007387 */ /* 0x0001e80000100800 */
[----:B------:R-:W-:Y:S01]  /*20280*/  STL [R1+0x4e8], R184 ;  /* 0x0004e8b801007387 */ /* 0x000fe20000100800 */
[----:B------:R-:W-:-:S03]  /*20290*/  IADD3.X R12, R12, UR36, RZ, P2, !PT ;  /* 0x000000240c0c7c10 */ /* 0x000fc600097fe4ff */
[----:B0-----:R-:W4:Y:S01]  /*202a0*/  LDL.LU R193, [R1+0x4c4] ;  /* 0x0004c40001c17983 */ /* 0x001f220000300800 */
[----:B------:R-:W-:-:S03]  /*202b0*/  IADD3 R172, P6, R172, UR17, RZ ;  /* 0x00000011acac7c10 */ /* 0x000fc6000ffde0ff */
[----:B------:R-:W-:Y:S04]  /*202c0*/  STL [R1+0x514], R180 ;  /* 0x000514b401007387 */ /* 0x000fe80000100800 */
[----:B------:R0:W-:Y:S01]  /*202d0*/  STL [R1+0x504], R12 ;  /* 0x0005040c01007387 */ /* 0x0001e20000100800 */
[----:B------:R-:W-:-:S03]  /*202e0*/  IADD3.X R217, R217, UR36, RZ, P3, !PT ;  /* 0x00000024d9d97c10 */ /* 0x000fc60009ffe4ff */
[----:B------:R-:W-:Y:S01]  /*202f0*/  STL [R1+0x50c], R176 ;  /* 0x00050cb001007387 */ /* 0x000fe20000100800 */
[----:B------:R-:W-:-:S03]  /*20300*/  IADD3 R168, P2, R168, UR17, RZ ;  /* 0x00000011a8a87c10 */ /* 0x000fc6000ff5e0ff */
[----:B0-----:R-:W4:Y:S04]  /*20310*/  LDL.LU R12, [R1+0x488] ;  /* 0x00048800010c7983 */ /* 0x001f280000300800 */
[----:B------:R-:W-:Y:S01]  /*20320*/  STL [R1+0x4d0], R172 ;  /* 0x0004d0ac01007387 */ /* 0x000fe20000100800 */
[----:B------:R-:W-:Y:S02]  /*20330*/  IADD3 R164, P3, R164, UR17, RZ ;  /* 0x00000011a4a47c10 */ /* 0x000fe4000ff7e0ff */
[----:B------:R-:W-:Y:S01]  /*20340*/  IADD3.X R225, R225, UR36, RZ, P4, !PT ;  /* 0x00000024e1e17c10 */ /* 0x000fe2000a7fe4ff */
[----:B------:R0:W-:Y:S04]  /*20350*/  STL [R1+0x4fc], R217 ;  /* 0x0004fcd901007387 */ /* 0x0001e80000100800 */
[----:B0-----:R-:W4:Y:S04]  /*20360*/  LDL.LU R217, [R1+0x4bc] ;  /* 0x0004bc0001d97983 */ /* 0x001f280000300800 */
[----:B------:R-:W-:Y:S04]  /*20370*/  STL [R1+0x4c8], R168 ;  /* 0x0004c8a801007387 */ /* 0x000fe80000100800 */
[----:B------:R0:W-:Y:S04]  /*20380*/  STL [R1+0x4f4], R225 ;  /* 0x0004f4e101007387 */ /* 0x0001e80000100800 */
[----:B0-----:R-:W4:Y:S04]  /*20390*/  LDL.LU R225, [R1+0x480] ;  /* 0x0004800001e17983 */ /* 0x001f280000300800 */
[----:B------:R-:W-:Y:S01]  /*203a0*/  STL [R1+0x4c0], R164 ;  /* 0x0004c0a401007387 */ /* 0x000fe20000100800 */
[----:B--2---:R-:W-:-:S02]  /*203b0*/  IADD3 R160, P4, R160, UR17, RZ ;  /* 0x00000011a0a07c10 */ /* 0x004fc4000ff9e0ff */
[----:B------:R-:W-:-:S03]  /*203c0*/  IADD3.X R156, R156, UR36, RZ, P5, !PT ;  /* 0x000000249c9c7c10 */ /* 0x000fc6000affe4ff */
[----:B------:R-:W-:Y:S01]  /*203d0*/  STL [R1+0x4b8], R160 ;  /* 0x0004b8a001007387 */ /* 0x000fe20000100800 */
[----:B------:R-:W-:-:S03]  /*203e0*/  IADD3 R152, P5, R152, UR17, RZ ;  /* 0x0000001198987c10 */ /* 0x000fc6000ffbe0ff */
[----:B------:R-:W-:Y:S04]  /*203f0*/  STL [R1+0x4ec], R156 ;  /* 0x0004ec9c01007387 */ /* 0x000fe80000100800 */
[----:B------:R-:W2:Y:S04]  /*20400*/  LDL.LU R212, [R1+0x4b4] ;  /* 0x0004b40001d47983 */ /* 0x000ea80000300800 */
[----:B------:R-:W-:Y:S01]  /*20410*/  STL [R1+0x4b0], R152 ;  /* 0x0004b09801007387 */ /* 0x000fe20000100800 */
[----:B---3--:R-:W-:-:S05]  /*20420*/  IADD3.X R190, R190, UR36, RZ, P1, !PT ;  /* 0x00000024bebe7c10 */ /* 0x008fca0008ffe4ff */
[----:B------:R0:W-:Y:S01]  /*20430*/  STL [R1+0x4e4], R190 ;  /* 0x0004e4be01007387 */ /* 0x0001e20000100800 */
[----:B------:R-:W-:-:S03]  /*20440*/  IADD3 R191, P1, R191, UR17, RZ ;  /* 0x00000011bfbf7c10 */ /* 0x000fc6000ff3e0ff */
[----:B0-----:R-:W3:Y:S04]  /*20450*/  LDL.LU R190, [R1+0x478] ;  /* 0x0004780001be7983 */ /* 0x001ee80000300800 */
[----:B------:R0:W-:Y:S04]  /*20460*/  STL [R1+0x4a8], R191 ;  /* 0x0004a8bf01007387 */ /* 0x0001e80000100800 */
[----:B0-----:R-:W3:Y:S04]  /*20470*/  LDL.LU R191, [R1+0x4ac] ;  /* 0x0004ac0001bf7983 */ /* 0x001ee80000300800 */
[----:B------:R-:W3:Y:S04]  /*20480*/  LDL.LU R206, [R1+0x470] ;  /* 0x0004700001ce7983 */ /* 0x000ee80000300800 */
[----:B------:R-:W3:Y:S01]  /*20490*/  LDL.LU R198, [R1+0x4a4] ;  /* 0x0004a40001c67983 */ /* 0x000ee20000300800 */
[----:B------:R-:W-:-:S05]  /*204a0*/  IADD3.X R20, R20, UR36, RZ, P0, !PT ;  /* 0x0000002414147c10 */ /* 0x000fca00087fe4ff */
[----:B------:R-:W-:Y:S01]  /*204b0*/  STL [R1+0x4d4], R20 ;  /* 0x0004d41401007387 */ /* 0x000fe20000100800 */
[----:B------:R-:W-:-:S05]  /*204c0*/  IADD3 R201, P0, R201, UR17, RZ ;  /* 0x00000011c9c97c10 */ /* 0x000fca000ff1e0ff */
[----:B------:R0:W-:Y:S04]  /*204d0*/  STL [R1+0x498], R201 ;  /* 0x000498c901007387 */ /* 0x0001e80000100800 */
[----:B0-----:R-:W3:Y:S04]  /*204e0*/  LDL.LU R201, [R1+0x468] ;  /* 0x0004680001c97983 */ /* 0x001ee80000300800 */
[----:B------:R-:W3:Y:S04]  /*204f0*/  LDL.LU R188, [R1+0x494] ;  /* 0x0004940001bc7983 */ /* 0x000ee80000300800 */
[----:B------:R-:W3:Y:S01]  /*20500*/  LDL.LU R184, [R1+0x48c] ;  /* 0x00048c0001b87983 */ /* 0x000ee20000300800 */
[----:B----4-:R-:W-:-:S05]  /*20510*/  IADD3.X R16, R16, UR36, RZ, P6, !PT ;  /* 0x0000002410107c10 */ /* 0x010fca000b7fe4ff */
[----:B------:R-:W-:Y:S04]  /*20520*/  STL [R1+0x4cc], R16 ;  /* 0x0004cc1001007387 */ /* 0x000fe80000100800 */
[----:B------:R-:W4:Y:S04]  /*20530*/  LDL.LU R180, [R1+0x5a0] ;  /* 0x0005a00001b47983 */ /* 0x000f280000300800 */
[----:B------:R-:W4:Y:S01]  /*20540*/  LDL.LU R176, [R1+0x484] ;  /* 0x0004840001b07983 */ /* 0x000f220000300800 */
[----:B------:R-:W-:-:S05]  /*20550*/  IADD3 R209, P6, R209, UR17, RZ ;  /* 0x00000011d1d17c10 */ /* 0x000fca000ffde0ff */
[----:B------:R0:W-:Y:S04]  /*20560*/  STL [R1+0x490], R209 ;  /* 0x000490d101007387 */ /* 0x0001e80000100800 */
[----:B0-----:R-:W4:Y:S04]  /*20570*/  LDL.LU R209, [R1+0x560] ;  /* 0x0005600001d17983 */ /* 0x001f280000300800 */
[----:B------:R-:W4:Y:S04]  /*20580*/  LDL.LU R172, [R1+0x47c] ;  /* 0x00047c0001ac7983 */ /* 0x000f280000300800 */
[----:B------:R-:W4:Y:S01]  /*20590*/  LDL.LU R168, [R1+0x520] ;  /* 0x0005200001a87983 */ /* 0x000f220000300800 */
[----:B------:R-:W-:-:S05]  /*205a0*/  IADD3.X R193, R193, UR36, RZ, P2, !PT ;  /* 0x00000024c1c17c10 */ /* 0x000fca00097fe4ff */
[----:B------:R0:W-:Y:S04]  /*205b0*/  STL [R1+0x4c4], R193 ;  /* 0x0004c4c101007387 */ /* 0x0001e80000100800 */
[----:B0-----:R-:W4:Y:S01]  /*205c0*/  LDL.LU R193, [R1+0x474] ;  /* 0x0004740001c17983 */ /* 0x001f220000300800 */
[----:B------:R-:W-:-:S03]  /*205d0*/  IADD3 R12, P2, R12, UR17, RZ ;  /* 0x000000110c0c7c10 */ /* 0x000fc6000ff5e0ff */
[----:B------:R-:W4:Y:S04]  /*205e0*/  LDL.LU R164, [R1+0x4e0] ;  /* 0x0004e00001a47983 */ /* 0x000f280000300800 */
[----:B------:R0:W-:Y:S04]  /*205f0*/  STL [R1+0x488], R12 ;  /* 0x0004880c01007387 */ /* 0x0001e80000100800 */
[----:B0-----:R-:W4:Y:S01]  /*20600*/  LDL.LU R12, [R1+0x46c] ;  /* 0x00046c00010c7983 */ /* 0x001f220000300800 */
[----:B------:R-:W-:-:S03]  /*20610*/  IADD3.X R217, R217, UR36, RZ, P3, !PT ;  /* 0x00000024d9d97c10 */ /* 0x000fc60009ffe4ff */
[----:B------:R-:W4:Y:S04]  /*20620*/  LDL.LU R160, [R1+0x4a0] ;  /* 0x0004a00001a07983 */ /* 0x000f280000300800 */
[----:B------:R0:W-:Y:S04]  /*20630*/  STL [R1+0x4bc], R217 ;  /* 0x0004bcd901007387 */ /* 0x0001e80000100800 */
[----:B0-----:R-:W4:Y:S01]  /*20640*/  LDL.LU R217, [R1+0x464] ;  /* 0x0004640001d97983 */ /* 0x001f220000300800 */
[----:B------:R-:W-:-:S03]  /*20650*/  IADD3 R225, P3, R225, UR17, RZ ;  /* 0x00000011e1e17c10 */ /* 0x000fc6000ff7e0ff */
[----:B------:R-:W4:Y:S04]  /*20660*/  LDL.LU R156, [R1+0x59c] ;  /* 0x00059c00019c7983 */ /* 0x000f280000300800 */
[----:B------:R-:W4:Y:S04]  /*20670*/  LDL.LU R152, [R1+0x460] ;  /* 0x0004600001987983 */ /* 0x000f280000300800 */
[----:B------:R-:W4:Y:S04]  /*20680*/  LDL.LU R20, [R1+0x55c] ;  /* 0x00055c0001147983 */ /* 0x000f280000300800 */
[----:B------:R0:W-:Y:S04]  /*20690*/  STL [R1+0x480], R225 ;  /* 0x000480e101007387 */ /* 0x0001e80000100800 */
[----:B------:R-:W4:Y:S04]  /*206a0*/  LDL.LU R16, [R1+0xa58] ;  /* 0x000a580001107983 */ /* 0x000f280000300800 */
[----:B0-----:R-:W4:Y:S01]  /*206b0*/  LDL.LU R225, [R1+0x51c] ;  /* 0x00051c0001e17983 */ /* 0x001f220000300800 */
[----:B--2---:R-:W-:-:S02]  /*206c0*/  IADD3.X R212, R212, UR36, RZ, P4, !PT ;  /* 0x00000024d4d47c10 */ /* 0x004fc4000a7fe4ff */
[----:B---3--:R-:W-:-:S05]  /*206d0*/  IADD3 R190, P4, R190, UR17, RZ ;  /* 0x00000011bebe7c10 */ /* 0x008fca000ff9e0ff */
[----:B------:R0:W-:Y:S04]  /*206e0*/  STL [R1+0x478], R190 ;  /* 0x000478be01007387 */ /* 0x0001e80000100800 */
[----:B------:R-:W-:Y:S01]  /*206f0*/  STL [R1+0x4b4], R212 ;  /* 0x0004b4d401007387 */ /* 0x000fe20000100800 */
[----:B------:R-:W-:-:S03]  /*20700*/  IADD3.X R191, R191, UR36, RZ, P5, !PT ;  /* 0x00000024bfbf7c10 */ /* 0x000fc6000affe4ff */
[----:B0-----:R-:W2:Y:S04]  /*20710*/  LDL.LU R190, [R1+0x65c] ;  /* 0x00065c0001be7983 */ /* 0x001ea80000300800 */
[----:B------:R0:W-:Y:S01]  /*20720*/  STL [R1+0x4ac], R191 ;  /* 0x0004acbf01007387 */ /* 0x0001e20000100800 */
[----:B------:R-:W-:Y:S02]  /*20730*/  IADD3 R206, P5, R206, UR17, RZ ;  /* 0x00000011cece7c10 */ /* 0x000fe4000ffbe0ff */
[----:B------:R-:W-:Y:S01]  /*20740*/  IADD3.X R198, R198, UR36, RZ, P1, !PT ;  /* 0x00000024c6c67c10 */ /* 0x000fe20008ffe4ff */
[----:B0-----:R-:W3:Y:S01]  /*20750*/  LDL.LU R191, [R1+0x4dc] ;  /* 0x0004dc0001bf7983 */ /* 0x001ee20000300800 */
[----:B------:R-:W-:-:S05]  /*20760*/  IADD3 R201, P1, R201, UR17, RZ ;  /* 0x00000011c9c97c10 */ /* 0x000fca000ff3e0ff */
[----:B------:R0:W-:Y:S01]  /*20770*/  STL [R1+0x468], R201 ;  /* 0x000468c901007387 */ /* 0x0001e20000100800 */
[----:B------:R-:W-:-:S03]  /*20780*/  IADD3.X R188, R188, UR36, RZ, P0, !PT ;  /* 0x00000024bcbc7c10 */ /* 0x000fc600087fe4ff */
[----:B------:R-:W-:Y:S01]  /*20790*/  STL [R1+0x470], R206 ;  /* 0x000470ce01007387 */ /* 0x000fe20000100800 */
[----:B------:R-:W-:-:S03]  /*207a0*/  IADD3.X R184, R184, UR36, RZ, P6, !PT ;  /* 0x00000024b8b87c10 */ /* 0x000fc6000b7fe4ff */
[----:B0-----:R-:W3:Y:S04]  /*207b0*/  LDL.LU R201, [R1+0xa50] ;  /* 0x000a500001c97983 */ /* 0x001ee80000300800 */
[----:B------:R-:W-:Y:S01]  /*207c0*/  STL [R1+0x4a4], R198 ;  /* 0x0004a4c601007387 */ /* 0x000fe20000100800 */
[----:B----4-:R-:W-:Y:S02]  /*207d0*/  IADD3 R180, P6, R180, UR17, RZ ;  /* 0x00000011b4b47c10 */ /* 0x010fe4000ffde0ff */
[----:B------:R-:W-:Y:S01]  /*207e0*/  IADD3.X R176, R176, UR36, RZ, P2, !PT ;  /* 0x00000024b0b07c10 */ /* 0x000fe200097fe4ff */
[----:B------:R-:W-:Y:S04]  /*207f0*/  STL [R1+0x494], R188 ;  /* 0x000494bc01007387 */ /* 0x000fe80000100800 */
[----:B------:R-:W-:Y:S01]  /*20800*/  STL [R1+0x48c], R184 ;  /* 0x00048cb801007387 */ /* 0x000fe20000100800 */
[----:B------:R-:W-:-:S05]  /*20810*/  IADD3 R209, P2, R209, UR17, RZ ;  /* 0x00000011d1d17c10 */ /* 0x000fca000ff5e0ff */
[----:B------:R0:W-:Y:S04]  /*20820*/  STL [R1+0x560], R209 ;  /* 0x000560d101007387 */ /* 0x0001e80000100800 */
[----:B------:R-:W-:Y:S04]  /*20830*/  STL [R1+0x5a0], R180 ;  /* 0x0005a0b401007387 */ /* 0x000fe80000100800 */
[----:B0-----:R-:W4:Y:S01]  /*20840*/  LDL.LU R209, [R1+0x49c] ;  /* 0x00049c0001d17983 */ /* 0x001f220000300800 */
[----:B------:R-:W-:Y:S02]  /*20850*/  IADD3.X R172, R172, UR36, RZ, P3, !PT ;  /* 0x00000024acac7c10 */ /* 0x000fe40009ffe4ff */
[----:B------:R-:W-:Y:S01]  /*20860*/  IADD3 R168, P3, R168, UR17, RZ ;  /* 0x00000011a8a87c10 */ /* 0x000fe2000ff7e0ff */
[----:B------:R-:W-:Y:S01]  /*20870*/  STL [R1+0x484], R176 ;  /* 0x000484b001007387 */ /* 0x000fe20000100800 */
[----:B------:R-:W-:-:S05]  /*20880*/  IADD3.X R193, R193, UR36, RZ, P4, !PT ;  /* 0x00000024c1c17c10 */ /* 0x000fca000a7fe4ff */
[----:B------:R0:W-:Y:S01]  /*20890*/  STL [R1+0x474], R193 ;  /* 0x000474c101007387 */ /* 0x0001e20000100800 */
[----:B------:R-:W-:-:S03]  /*208a0*/  IADD3 R164, P4, R164, UR17, RZ ;  /* 0x00000011a4a47c10 */ /* 0x000fc6000ff9e0ff */
[----:B------:R-:W-:Y:S04]  /*208b0*/  STL [R1+0x47c], R172 ;  /* 0x00047cac01007387 */ /* 0x000fe80000100800 */
[----:B0-----:R-:W4:Y:S01]  /*208c0*/  LDL.LU R193, [R1+0xa4c] ;  /* 0x000a4c0001c17983 */ /* 0x001f220000300800 */
[----:B------:R-:W-:-:S03]  /*208d0*/  IADD3.X R12, R12, UR36, RZ, P5, !PT ;  /* 0x000000240c0c7c10 */ /* 0x000fc6000affe4ff */
[----:B------:R-:W-:Y:S04]  /*208e0*/  STL [R1+0x520], R168 ;  /* 0x000520a801007387 */ /* 0x000fe80000100800 */
[----:B------:R0:W-:Y:S01]  /*208f0*/  STL [R1+0x46c], R12 ;  /* 0x00046c0c01007387 */ /* 0x0001e20000100800 */
[----:B------:R-:W-:-:S03]  /*20900*/  IADD3 R160, P5, R160, UR17, RZ ;  /* 0x00000011a0a07c10 */ /* 0x000fc6000ffbe0ff */
[----:B0-----:R-:W4:Y:S01]  /*20910*/  LDL.LU R12, [R1+0xa48] ;  /* 0x000a4800010c7983 */ /* 0x001f220000300800 */
[----:B------:R-:W-:-:S03]  /*20920*/  IADD3.X R217, R217, UR36, RZ, P1, !PT ;  /* 0x00000024d9d97c10 */ /* 0x000fc60008ffe4ff */
[----:B------:R-:W-:Y:S01]  /*20930*/  STL [R1+0x4e0], R164 ;  /* 0x0004e0a401007387 */ /* 0x000fe20000100800 */
[----:B------:R-:W-:-:S03]  /*20940*/  IADD3.X R156, R156, UR36, RZ, P6, !PT ;  /* 0x000000249c9c7c10 */ /* 0x000fc6000b7fe4ff */
[----:B------:R0:W-:Y:S01]  /*20950*/  STL [R1+0x464], R217 ;  /* 0x000464d901007387 */ /* 0x0001e20000100800 */
[----:B------:R-:W-:Y:S02]  /*20960*/  IADD3 R152, P1, R152, UR17, RZ ;  /* 0x0000001198987c10 */ /* 0x000fe4000ff3e0ff */
[----:B------:R-:W-:Y:S01]  /*20970*/  IADD3.X R20, R20, UR36, RZ, P2, !PT ;  /* 0x0000002414147c10 */ /* 0x000fe200097fe4ff */
[----:B0-----:R-:W4:Y:S04]  /*20980*/  LDL.LU R217, [R1+0x45c] ;  /* 0x00045c0001d97983 */ /* 0x001f280000300800 */
[----:B------:R-:W-:Y:S01]  /*20990*/  STL [R1+0x4a0], R160 ;  /* 0x0004a0a001007387 */ /* 0x000fe20000100800 */
[----:B------:R-:W-:-:S03]  /*209a0*/  IADD3 R16, P2, R16, UR18, RZ ;  /* 0x0000001210107c10 */ /* 0x000fc6000ff5e0ff */
[----:B------:R-:W-:Y:S01]  /*209b0*/  STL [R1+0x59c], R156 ;  /* 0x00059c9c01007387 */ /* 0x000fe20000100800 */
[----:B------:R-:W-:-:S03]  /*209c0*/  IADD3.X R225, R225, UR36, RZ, P3, !PT ;  /* 0x00000024e1e17c10 */ /* 0x000fc60009ffe4ff */
[----:B------:R-:W-:Y:S04]  /*209d0*/  STL [R1+0x460], R152 ;  /* 0x0004609801007387 */ /* 0x000fe80000100800 */
[----:B------:R-:W4:Y:S04]  /*209e0*/  LDL.LU R212, [R1+0xa44] ;  /* 0x000a440001d47983 */ /* 0x000f280000300800 */
[----:B------:R0:W-:Y:S04]  /*209f0*/  STL [R1+0x55c], R20 ;  /* 0x00055c1401007387 */ /* 0x0001e80000100800 */
[----:B0-----:R-:W4:Y:S04]  /*20a00*/  LDL.LU R20, [R1+0xa54] ;  /* 0x000a540001147983 */ /* 0x001f280000300800 */
[----:B------:R-:W-:Y:S04]  /*20a10*/  STL [R1+0xa58], R16 ;  /* 0x000a581001007387 */ /* 0x000fe80000100800 */
[----:B------:R0:W-:Y:S04]  /*20a20*/  STL [R1+0x51c], R225 ;  /* 0x00051ce101007387 */ /* 0x0001e80000100800 */
[----:B0-----:R-:W4:Y:S01]  /*20a30*/  LDL.LU R225, [R1+0xa40] ;  /* 0x000a400001e17983 */ /* 0x001f220000300800 */
[----:B--2---:R-:W-:-:S05]  /*20a40*/  IADD3 R190, P3, R190, UR18, RZ ;  /* 0x00000012bebe7c10 */ /* 0x004fca000ff7e0ff */
[----:B------:R0:W-:Y:S01]  /*20a50*/  STL [R1+0x65c], R190 ;  /* 0x00065cbe01007387 */ /* 0x0001e20000100800 */
[----:B---3--:R-:W-:-:S03]  /*20a60*/  IADD3.X R191, R191, UR36, RZ, P4, !PT ;  /* 0x00000024bfbf7c10 */ /* 0x008fc6000a7fe4ff */
[----:B0-----:R-:W2:Y:S04]  /*20a70*/  LDL.LU R190, [R1+0x458] ;  /* 0x0004580001be7983 */ /* 0x001ea80000300800 */
        /* <DEDUP_REMOVED lines=8> */
[----:B------:R-:W3:Y:S04]  /*20b00*/  LDL.LU R180, [R1+0x650] ;  /* 0x0006500001b47983 */ /* 0x000ee80000300800 */
[----:B0-----:R-:W3:Y:S04]  /*20b10*/  LDL.LU R201, [R1+0xa28] ;  /* 0x000a280001c97983 */ /* 0x001ee80000300800 */
[----:B------:R-:W3:Y:S04]  /*20b20*/  LDL.LU R176, [R1+0x64c] ;  /* 0x00064c0001b07983 */ /* 0x000ee80000300800 */
[----:B------:R-:W3:Y:S01]  /*20b30*/  LDL.LU R172, [R1+0xa20] ;  /* 0x000a200001ac7983 */ /* 0x000ee20000300800 */
[----:B----4-:R-:W-:-:S05]  /*20b40*/  IADD3.X R209, R209, UR36, RZ, P5, !PT ;  /* 0x00000024d1d17c10 */ /* 0x010fca000affe4ff */
[----:B------:R0:W-:Y:S04]  /*20b50*/  STL [R1+0x49c], R209 ;  /* 0x00049cd101007387 */ /* 0x0001e80000100800 */
[----:B0-----:R-:W4:Y:S04]  /*20b60*/  LDL.LU R209, [R1+0x648] ;  /* 0x0006480001d17983 */ /* 0x001f280000300800 */
[----:B------:R-:W4:Y:S01]  /*20b70*/  LDL.LU R168, [R1+0xa18] ;  /* 0x000a180001a87983 */ /* 0x000f220000300800 */
[----:B------:R-:W-:-:S05]  /*20b80*/  IADD3 R193, P5, R193, UR18, RZ ;  /* 0x00000012c1c17c10 */ /* 0x000fca000ffbe0ff */
        /* <DEDUP_REMOVED lines=8> */
[----:B------:R-:W4:Y:S04]  /*20c10*/  LDL.LU R156, [R1+0xa2c] ;  /* 0x000a2c00019c7983 */ /* 0x000f280000300800 */
[----:B------:R-:W4:Y:S04]  /*20c20*/  LDL.LU R152, [R1+0xa00] ;  /* 0x000a000001987983 */ /* 0x000f280000300800 */
[----:B------:R0:W-:Y:S01]  /*20c30*/  STL [R1+0x45c], R217 ;  /* 0x00045cd901007387 */ /* 0x0001e20000100800 */
[----:B------:R-:W-:-:S03]  /*20c40*/  IADD3 R212, P1, R212, UR18, RZ ;  /* 0x00000012d4d47c10 */ /* 0x000fc6000ff3e0ff */
        /* <DEDUP_REMOVED lines=9> */
[----:B--2---:R-:W-:-:S05]  /*20ce0*/  IADD3.X R190, R190, UR37, RZ, P3, !PT ;  /* 0x00000025bebe7c10 */ /* 0x004fca0009ffe4ff */
[----:B------:R0:W-:Y:S01]  /*20cf0*/  STL [R1+0x458], R190 ;  /* 0x000458be01007387 */ /* 0x0001e20000100800 */
[----:B---3--:R-:W-:-:S03]  /*20d00*/  IADD3 R191, P3, R191, UR18, RZ ;  /* 0x00000012bfbf7c10 */ /* 0x008fc6000ff7e0ff */
[----:B0-----:R-:W2:Y:S01]  /*20d10*/  LDL.LU R190, [R1+0xa14] ;  /* 0x000a140001be7983 */ /* 0x001ea20000300800 */
[----:B------:R-:W-:-:S03]  /*20d20*/  IADD3.X R206, R206, UR37, RZ, P4, !PT ;  /* 0x00000025cece7c10 */ /* 0x000fc6000a7fe4ff */
[----:B------:R0:W-:Y:S01]  /*20d30*/  STL [R1+0xa3c], R191 ;  /* 0x000a3cbf01007387 */ /* 0x0001e20000100800 */
[----:B------:R-:W-:Y:S02]  /*20d40*/  IADD3 R198, P4, R198, UR18, RZ ;  /* 0x00000012c6c67c10 */ /* 0x000fe4000ff9e0ff */
[----:B------:R-:W-:Y:S01]  /*20d50*/  IADD3.X R188, R188, UR37, RZ, P5, !PT ;  /* 0x00000025bcbc7c10 */ /* 0x000fe2000affe4ff */
[----:B0-----:R-:W3:Y:S04]  /*20d60*/  LDL.LU R191, [R1+0x9e8] ;  /* 0x0009e80001bf7983 */ /* 0x001ee80000300800 */
[----:B------:R-:W-:Y:S04]  /*20d70*/  STL [R1+0x658], R206 ;  /* 0x000658ce01007387 */ /* 0x000fe80000100800 */
[----:B------:R-:W-:Y:S04]  /*20d80*/  STL [R1+0xa38], R198 ;  /* 0x000a38c601007387 */ /* 0x000fe80000100800 */
[----:B------:R-:W-:Y:S01]  /*20d90*/  STL [R1+0x654], R188 ;  /* 0x000654bc01007387 */ /* 0x000fe20000100800 */
[----:B------:R-:W-:-:S02]  /*20da0*/  IADD3 R184, P5, R184, UR18, RZ ;  /* 0x00000012b8b87c10 */ /* 0x000fc4000ffbe0ff */
[----:B------:R-:W-:Y:S02]  /*20db0*/  IADD3.X R180, R180, UR37, RZ, P6, !PT ;  /* 0x00000025b4b47c10 */ /* 0x000fe4000b7fe4ff */
[----:B------:R-:W-:-:S05]  /*20dc0*/  IADD3 R201, P6, R201, UR18, RZ ;  /* 0x00000012c9c97c10 */ /* 0x000fca000ffde0ff */
[----:B------:R0:W-:Y:S04]  /*20dd0*/  STL [R1+0xa28], R201 ;  /* 0x000a28c901007387 */ /* 0x0001e80000100800 */
[----:B------:R-:W-:Y:S01]  /*20de0*/  STL [R1+0xa30], R184 ;  /* 0x000a30b801007387 */ /* 0x000fe20000100800 */
[----:B------:R-:W-:-:S03]  /*20df0*/  IADD3.X R176, R176, UR37, RZ, P1, !PT ;  /* 0x00000025b0b07c10 */ /* 0x000fc60008ffe4ff */
[----:B0-----:R-:W3:Y:S04]  /*20e00*/  LDL.LU R201, [R1+0xa0c] ;  /* 0x000a0c0001c97983 */ /* 0x001ee80000300800 */
[----:B------:R-:W-:Y:S01]  /*20e10*/  STL [R1+0x650], R180 ;  /* 0x000650b401007387 */ /* 0x000fe20000100800 */
[----:B----4-:R-:W-:-:S05]  /*20e20*/  IADD3.X R209, R209, UR37, RZ, P2, !PT ;  /* 0x00000025d1d17c10 */ /* 0x010fca00097fe4ff */
[----:B------:R0:W-:Y:S04]  /*20e30*/  STL [R1+0x648], R209 ;  /* 0x000648d101007387 */ /* 0x0001e80000100800 */
[----:B------:R-:W-:Y:S04]  /*20e40*/  STL [R1+0x64c], R176 ;  /* 0x00064cb001007387 */ /* 0x000fe80000100800 */
[----:B0-----:R-:W4:Y:S01]  /*20e50*/  LDL.LU R209, [R1+0x9e0] ;  /* 0x0009e00001d17983 */ /* 0x001f220000300800 */
[----:B------:R-:W-:Y:S02]  /*20e60*/  IADD3 R172, P1, R172, UR18, RZ ;  /* 0x00000012acac7c10 */ /* 0x000fe4000ff3e0ff */
[----:B------:R-:W-:-:S03]  /*20e70*/  IADD3 R168, P2, R168, UR18, RZ ;  /* 0x00000012a8a87c10 */ /* 0x000fc6000ff5e0ff */
[----:B------:R-:W-:Y:S01]  /*20e80*/  STL [R1+0xa20], R172 ;  /* 0x000a20ac01007387 */ /* 0x000fe20000100800 */
[----:B------:R-:W-:Y:S02]  /*20e90*/  IADD3.X R193, R193, UR37, RZ, P3, !PT ;  /* 0x00000025c1c17c10 */ /* 0x000fe40009ffe4ff */
[----:B------:R-:W-:-:S03]  /*20ea0*/  IADD3 R164, P3, R164, UR18, RZ ;  /* 0x00000012a4a47c10 */ /* 0x000fc6000ff7e0ff */
[----:B------:R0:W-:Y:S04]  /*20eb0*/  STL [R1+0x454], R193 ;  /* 0x000454c101007387 */ /* 0x0001e80000100800 */
[----:B0-----:R-:W4:Y:S01]  /*20ec0*/  LDL.LU R193, [R1+0xa04] ;  /* 0x000a040001c17983 */ /* 0x001f220000300800 */
[----:B------:R-:W-:-:S03]  /*20ed0*/  IADD3.X R12, R12, UR37, RZ, P4, !PT ;  /* 0x000000250c0c7c10 */ /* 0x000fc6000a7fe4ff */
[----:B------:R-:W-:Y:S01]  /*20ee0*/  STL [R1+0xa18], R168 ;  /* 0x000a18a801007387 */ /* 0x000fe20000100800 */
[----:B------:R-:W-:-:S03]  /*20ef0*/  IADD3 R160, P4, R160, UR18, RZ ;  /* 0x00000012a0a07c10 */ /* 0x000fc6000ff9e0ff */
[----:B------:R0:W-:Y:S01]  /*20f00*/  STL [R1+0xa34], R12 ;  /* 0x000a340c01007387 */ /* 0x0001e20000100800 */
[----:B------:R-:W-:Y:S02]  /*20f10*/  IADD3.X R156, R156, UR37, RZ, P5, !PT ;  /* 0x000000259c9c7c10 */ /* 0x000fe4000affe4ff */
[----:B------:R-:W-:Y:S01]  /*20f20*/  IADD3 R152, P5, R152, UR18, RZ ;  /* 0x0000001298987c10 */ /* 0x000fe2000ffbe0ff */
[----:B0-----:R-:W4:Y:S04]  /*20f30*/  LDL.LU R12, [R1+0x9d8] ;  /* 0x0009d800010c7983 */ /* 0x001f280000300800 */
[----:B------:R-:W-:Y:S01]  /*20f40*/  STL [R1+0xa10], R164 ;  /* 0x000a10a401007387 */ /* 0x000fe20000100800 */
[----:B------:R-:W-:-:S03]  /*20f50*/  IADD3.X R16, R16, UR37, RZ, P6, !PT ;  /* 0x0000002510107c10 */ /* 0x000fc6000b7fe4ff */
[----:B------:R-:W-:Y:S01]  /*20f60*/  STL [R1+0xa08], R160 ;  /* 0x000a08a001007387 */ /* 0x000fe20000100800 */
[----:B------:R-:W-:-:S03]  /*20f70*/  IADD3 R217, P6, R217, UR18, RZ ;  /* 0x00000012d9d97c10 */ /* 0x000fc6000ffde0ff */
[----:B------:R-:W-:Y:S04]  /*20f80*/  STL [R1+0xa2c], R156 ;  /* 0x000a2c9c01007387 */ /* 0x000fe80000100800 */
[----:B------:R-:W4:Y:S04]  /*20f90*/  LDL.LU R212, [R1+0x9fc] ;  /* 0x0009fc0001d47983 */ /* 0x000f280000300800 */
[----:B------:R-:W-:Y:S04]  /*20fa0*/  STL [R1+0xa00], R152 ;  /* 0x000a009801007387 */ /* 0x000fe80000100800 */
[----:B------:R0:W-:Y:S01]  /*20fb0*/  STL [R1+0xa24], R16 ;  /* 0x000a241001007387 */ /* 0x0001e20000100800 */
[----:B------:R-:W-:-:S03]  /*20fc0*/  IADD3.X R20, R20, UR37, RZ, P1, !PT ;  /* 0x0000002514147c10 */ /* 0x000fc60008ffe4ff */
[----:B0-----:R-:W4:Y:S04]  /*20fd0*/  LDL.LU R16, [R1+0x9d0] ;  /* 0x0009d00001107983 */ /* 0x001f280000300800 */
[----:B------:R0:W-:Y:S04]  /*20fe0*/  STL [R1+0x9f8], R217 ;  /* 0x0009f8d901007387 */ /* 0x0001e80000100800 */
[----:B0-----:R-:W4:Y:S01]  /*20ff0*/  LDL.LU R217, [R1+0x9f4] ;  /* 0x0009f40001d97983 */ /* 0x001f220000300800 */
[----:B------:R-:W-:-:S05]  /*21000*/  IADD3 R225, P1, R225, UR18, RZ ;  /* 0x00000012e1e17c10 */ /* 0x000fca000ff3e0ff */
[----:B------:R0:W-:Y:S04]  /*21010*/  STL [R1+0x9f0], R225 ;  /* 0x0009f0e101007387 */ /* 0x0001e80000100800 */
[----:B0-----:R-:W4:Y:S04]  /*21020*/  LDL.LU R225, [R1+0x9c8] ;  /* 0x0009c80001e17983 */ /* 0x001f280000300800 */
[----:B------:R-:W-:Y:S01]  /*21030*/  STL [R1+0xa1c], R20 ;  /* 0x000a1c1401007387 */ /* 0x000fe20000100800 */
[----:B--2---:R-:W-:-:S05]  /*21040*/  IADD3.X R190, R190, UR37, RZ, P2, !PT ;  /* 0x00000025bebe7c10 */ /* 0x004fca00097fe4ff */
[----:B------:R0:W-:Y:S01]  /*21050*/  STL [R1+0xa14], R190 ;  /* 0x000a14be01007387 */ /* 0x0001e20000100800 */
[----:B---3--:R-:W-:-:S03]  /*21060*/  IADD3 R191, P2, R191, UR18, RZ ;  /* 0x00000012bfbf7c10 */ /* 0x008fc6000ff5e0ff */
[----:B0-----:R-:W2:Y:S04]  /*21070*/  LDL.LU R190, [R1+0x9ec] ;  /* 0x0009ec0001be7983 */ /* 0x001ea80000300800 */
[----:B------:R-:W3:Y:S04]  /*21080*/  LDL.LU R206, [R1+0x9c0] ;  /* 0x0009c00001ce7983 */ /* 0x000ee80000300800 */
[----:B------:R-:W3:Y:S04]  /*21090*/  LDL.LU R198, [R1+0x9e4] ;  /* 0x0009e40001c67983 */ /* 0x000ee80000300800 */
[----:B------:R-:W3:Y:S04]  /*210a0*/  LDL.LU R188, [R1+0x9b8] ;  /* 0x0009b80001bc7983 */ /* 0x000ee80000300800 */
[----:B------:R0:W-:Y:S04]  /*210b0*/  STL [R1+0x9e8], R191 ;  /* 0x0009e8bf01007387 */ /* 0x0001e80000100800 */
[----:B------:R-:W3:Y:S04]  /*210c0*/  LDL.LU R184, [R1+0x9dc] ;  /* 0x0009dc0001b87983 */ /* 0x000ee80000300800 */
[----:B------:R-:W3:Y:S04]  /*210d0*/  LDL.LU R180, [R1+0x9b0] ;  /* 0x0009b00001b47983 */ /* 0x000ee80000300800 */
[----:B0-----:R-:W3:Y:S04]  /*210e0*/  LDL.LU R191, [R1+0x9d4] ;  /* 0x0009d40001bf7983 */ /* 0x001ee80000300800 */
[----:B------:R-:W3:Y:S04]  /*210f0*/  LDL.LU R176, [R1+0x9a8] ;  /* 0x0009a80001b07983 */ /* 0x000ee80000300800 */
[----:B------:R-:W3:Y:S01]  /*21100*/  LDL.LU R172, [R1+0x9cc] ;  /* 0x0009cc0001ac7983 */ /* 0x000ee20000300800 */
[----:B------:R-:W-:-:S05]  /*21110*/  IADD3.X R201, R201, UR37, RZ, P3, !PT ;  /* 0x00000025c9c97c10 */ /* 0x000fca0009ffe4ff */
[----:B------:R0:W-:Y:S04]  /*21120*/  STL [R1+0xa0c], R201 ;  /* 0x000a0cc901007387 */ /* 0x0001e80000100800 */
[----:B0-----:R-:W3:Y:S04]  /*21130*/  LDL.LU R201, [R1+0x9a0] ;  /* 0x0009a00001c97983 */ /* 0x001ee80000300800 */
[----:B------:R-:W3:Y:S01]  /*21140*/  LDL.LU R168, [R1+0x9c4] ;  /* 0x0009c40001a87983 */ /* 0x000ee20000300800 */
[----:B----4-:R-:W-:-:S05]  /*21150*/  IADD3 R209, P3, R209, UR18, RZ ;  /* 0x00000012d1d17c10 */ /* 0x010fca000ff7e0ff */
[----:B------:R0:W-:Y:S04]  /*21160*/  STL [R1+0x9e0], R209 ;  /* 0x0009e0d101007387 */ /* 0x0001e80000100800 */
[----:B0-----:R-:W4:Y:S04]  /*21170*/  LDL.LU R209, [R1+0x998] ;  /* 0x0009980001d17983 */ /* 0x001f280000300800 */
[----:B------:R-:W4:Y:S01]  /*21180*/  LDL.LU R164, [R1+0x9bc] ;  /* 0x0009bc0001a47983 */ /* 0x000f220000300800 */
        /* <DEDUP_REMOVED lines=9> */
[----:B------:R-:W4:Y:S04]  /*21220*/  LDL.LU R20, [R1+0x980] ;  /* 0x0009800001147983 */ /* 0x000f280000300800 */
[----:B0-----:R-:W4:Y:S01]  /*21230*/  LDL.LU R12, [R1+0x9a4] ;  /* 0x0009a400010c7983 */ /* 0x001f220000300800 */
[----:B------:R-:W-:-:S05]  /*21240*/  IADD3 R16, P5, R16, UR18, RZ ;  /* 0x0000001210107c10 */ /* 0x000fca000ffbe0ff */
[----:B------:R0:W-:Y:S04]  /*21250*/  STL [R1+0x9d0], R16 ;  /* 0x0009d01001007387 */ /* 0x0001e80000100800 */
[----:B------:R-:W-:Y:S01]  /*21260*/  STL [R1+0x9fc], R212 ;  /* 0x0009fcd401007387 */ /* 0x000fe20000100800 */
[----:B------:R-:W-:-:S03]  /*21270*/  IADD3.X R217, R217, UR37, RZ, P6, !PT ;  /* 0x00000025d9d97c10 */ /* 0x000fc6000b7fe4ff */
[----:B0-----:R-:W4:Y:S04]  /*21280*/  LDL.LU R16, [R1+0x978] ;  /* 0x0009780001107983 */ /* 0x001f280000300800 */
[----:B------:R0:W-:Y:S04]  /*21290*/  STL [R1+0x9f4], R217 ;  /* 0x0009f4d901007387 */ /* 0x0001e80000100800 */
[----:B0-----:R-:W4:Y:S01]  /*212a0*/  LDL.LU R217, [R1+0x99c] ;  /* 0x00099c0001d97983 */ /* 0x001f220000300800 */
[----:B------:R-:W-:-:S05]  /*212b0*/  IADD3 R225, P6, R225, UR18, RZ ;  /* 0x00000012e1e17c10 */ /* 0x000fca000ffde0ff */
[----:B------:R0:W-:Y:S04]  /*212c0*/  STL [R1+0x9c8], R225 ;  /* 0x0009c8e101007387 */ /* 0x0001e80000100800 */
[----:B0-----:R-:W4:Y:S01]  /*212d0*/  LDL.LU R225, [R1+0x970] ;  /* 0x0009700001e17983 */ /* 0x001f220000300800 */
[----:B--2---:R-:W-:Y:S02]  /*212e0*/  IADD3.X R190, R190, UR37, RZ, P1, !PT ;  /* 0x00000025bebe7c10 */ /* 0x004fe40008ffe4ff */
[----:B---3--:R-:W-:-:S03]  /*212f0*/  IADD3 R206, P1, R206, UR18, RZ ;  /* 0x00000012cece7c10 */ /* 0x008fc6000ff3e0ff */
[----:B------:R0:W-:Y:S01]  /*21300*/  STL [R1+0x9ec], R190 ;  /* 0x0009ecbe01007387 */ /* 0x0001e20000100800 */
[----:B------:R-:W-:Y:S02]  /*21310*/  IADD3.X R198, R198, UR37, RZ, P2, !PT ;  /* 0x00000025c6c67c10 */ /* 0x000fe400097fe4ff */
[----:B------:R-:W-:Y:S01]  /*21320*/  IADD3 R188, P2, R188, UR18, RZ ;  /* 0x00000012bcbc7c10 */ /* 0x000fe2000ff5e0ff */
[----:B0-----:R-:W2:Y:S04]  /*21330*/  LDL.LU R190, [R1+0x994] ;  /* 0x0009940001be7983 */ /* 0x001ea80000300800 */
[----:B------:R-:W-:Y:S01]  /*21340*/  STL [R1+0x9c0], R206 ;  /* 0x0009c0ce01007387 */ /* 0x000fe20000100800 */
[----:B------:R-:W-:-:S03]  /*21350*/  IADD3.X R184, R184, UR37, RZ, P3, !PT ;  /* 0x00000025b8b87c10 */ /* 0x000fc60009ffe4ff */
[----:B------:R-:W-:Y:S01]  /*21360*/  STL [R1+0x9e4], R198 ;  /* 0x0009e4c601007387 */ /* 0x000fe20000100800 */
[----:B------:R-:W-:-:S03]  /*21370*/  IADD3.X R191, R191, UR37, RZ, P4, !PT ;  /* 0x00000025bfbf7c10 */ /* 0x000fc6000a7fe4ff */
[----:B------:R-:W-:Y:S01]  /*21380*/  STL [R1+0x9b8], R188 ;  /* 0x0009b8bc01007387 */ /* 0x000fe20000100800 */
[----:B------:R-:W-:-:S03]  /*21390*/  IADD3 R180, P3, R180, UR18, RZ ;  /* 0x00000012b4b47c10 */ /* 0x000fc6000ff7e0ff */
[----:B------:R0:W-:Y:S01]  /*213a0*/  STL [R1+0x9d4], R191 ;  /* 0x0009d4bf01007387 */ /* 0x0001e20000100800 */
[----:B------:R-:W-:Y:S02]  /*213b0*/  IADD3 R176, P4, R176, UR18, RZ ;  /* 0x00000012b0b07c10 */ /* 0x000fe4000ff9e0ff */
[----:B------:R-:W-:Y:S01]  /*213c0*/  IADD3.X R172, R172, UR37, RZ, P5, !PT ;  /* 0x00000025acac7c10 */ /* 0x000fe2000affe4ff */
[----:B------:R-:W-:Y:S04]  /*213d0*/  STL [R1+0x9dc], R184 ;  /* 0x0009dcb801007387 */ /* 0x000fe80000100800 */
[----:B0-----:R-:W3:Y:S04]  /*213e0*/  LDL.LU R191, [R1+0x968] ;  /* 0x0009680001bf7983 */ /* 0x001ee80000300800 */
[----:B------:R-:W-:Y:S01]  /*213f0*/  STL [R1+0x9b0], R180 ;  /* 0x0009b0b401007387 */ /* 0x000fe20000100800 */
[----:B------:R-:W-:-:S05]  /*21400*/  IADD3 R201, P5, R201, UR18, RZ ;  /* 0x00000012c9c97c10 */ /* 0x000fca000ffbe0ff */
[----:B------:R0:W-:Y:S01]  /*21410*/  STL [R1+0x9a0], R201 ;  /* 0x0009a0c901007387 */ /* 0x0001e20000100800 */
[----:B------:R-:W-:-:S03]  /*21420*/  IADD3.X R168, R168, UR37, RZ, P6, !PT ;  /* 0x00000025a8a87c10 */ /* 0x000fc6000b7fe4ff */
[----:B------:R-:W-:Y:S04]  /*21430*/  STL [R1+0x9a8], R176 ;  /* 0x0009a8b001007387 */ /* 0x000fe80000100800 */
[----:B0-----:R-:W3:Y:S04]  /*21440*/  LDL.LU R201, [R1+0x98c] ;  /* 0x00098c0001c97983 */ /* 0x001ee80000300800 */
[----:B------:R-:W-:Y:S01]  /*21450*/  STL [R1+0x9cc], R172 ;  /* 0x0009ccac01007387 */ /* 0x000fe20000100800 */
[----:B----4-:R-:W-:-:S05]  /*21460*/  IADD3 R209, P6, R209, UR18, RZ ;  /* 0x00000012d1d17c10 */ /* 0x010fca000ffde0ff */
[----:B------:R0:W-:Y:S04]  /*21470*/  STL [R1+0x998], R209 ;  /* 0x000998d101007387 */ /* 0x0001e80000100800 */
[----:B0-----:R-:W4:Y:S01]  /*21480*/  LDL.LU R209, [R1+0x960] ;  /* 0x0009600001d17983 */ /* 0x001f220000300800 */
[----:B------:R-:W-:-:S03]  /*21490*/  IADD3.X R164, R164, UR37, RZ, P1, !PT ;  /* 0x00000025a4a47c10 */ /* 0x000fc60008ffe4ff */
[----:B------:R-:W-:Y:S01]  /*214a0*/  STL [R1+0x9c4], R168 ;  /* 0x0009c4a801007387 */ /* 0x000fe20000100800 */
[----:B------:R-:W-:Y:S02]  /*214b0*/  IADD3 R193, P1, R193, UR18, RZ ;  /* 0x00000012c1c17c10 */ /* 0x000fe4000ff3e0ff */
        /* <DEDUP_REMOVED lines=11> */
[----:B------:R-:W-:Y:S04]  /*21570*/  STL [R1+0x9ac], R152 ;  /* 0x0009ac9801007387 */ /* 0x000fe80000100800 */
[----:B------:R0:W-:Y:S04]  /*21580*/  STL [R1+0x980], R20 ;  /* 0x0009801401007387 */ /* 0x0001e80000100800 */
[----:B0-----:R-:W4:Y:S04]  /*21590*/  LDL.LU R20, [R1+0x97c] ;  /* 0x00097c0001147983 */ /* 0x001f280000300800 */
[----:B------:R0:W-:Y:S01]  /*215a0*/  STL [R1+0x9a4], R12 ;  /* 0x0009a40c01007387 */ /* 0x0001e20000100800 */
[----:B------:R-:W-:-:S03]  /*215b0*/  IADD3 R16, P4, R16, UR18, RZ ;  /* 0x0000001210107c10 */ /* 0x000fc6000ff9e0ff */
[----:B0-----:R-:W4:Y:S01]  /*215c0*/  LDL.LU R12, [R1+0x950] ;  /* 0x00095000010c7983 */ /* 0x001f220000300800 */
[----:B------:R-:W-:-:S05]  /*215d0*/  IADD3.X R217, R217, UR37, RZ, P5, !PT ;  /* 0x00000025d9d97c10 */ /* 0x000fca000affe4ff */
[----:B------:R0:W-:Y:S04]  /*215e0*/  STL [R1+0x99c], R217 ;  /* 0x00099cd901007387 */ /* 0x0001e80000100800 */
[----:B0-----:R-:W4:Y:S01]  /*215f0*/  LDL.LU R217, [R1+0x974] ;  /* 0x0009740001d97983 */ /* 0x001f220000300800 */
[----:B------:R-:W-:-:S03]  /*21600*/  IADD3 R225, P5, R225, UR18, RZ ;  /* 0x00000012e1e17c10 */ /* 0x000fc6000ffbe0ff */
[----:B------:R-:W-:Y:S04]  /*21610*/  STL [R1+0x978], R16 ;  /* 0x0009781001007387 */ /* 0x000fe80000100800 */
[----:B------:R0:W-:Y:S04]  /*21620*/  STL [R1+0x970], R225 ;  /* 0x000970e101007387 */ /* 0x0001e80000100800 */
[----:B0-----:R-:W4:Y:S04]  /*21630*/  LDL.LU R225, [R1+0x948] ;  /* 0x0009480001e17983 */ /* 0x001f280000300800 */
[----:B------:R-:W4:Y:S04]  /*21640*/  LDL.LU R206, [R1+0x96c] ;  /* 0x00096c0001ce7983 */ /* 0x000f280000300800 */
[----:B------:R-:W4:Y:S04]  /*21650*/  LDL.LU R198, [R1+0x940] ;  /* 0x0009400001c67983 */ /* 0x000f280000300800 */
[----:B------:R-:W4:Y:S01]  /*21660*/  LDL.LU R188, [R1+0x964] ;  /* 0x0009640001bc7983 */ /* 0x000f220000300800 */
[----:B--2---:R-:W-:-:S05]  /*21670*/  IADD3.X R190, R190, UR37, RZ, P6, !PT ;  /* 0x00000025bebe7c10 */ /* 0x004fca000b7fe4ff */
[----:B------:R0:W-:Y:S04]  /*21680*/  STL [R1+0x994], R190 ;  /* 0x000994be01007387 */ /* 0x0001e80000100800 */
[----:B------:R-:W2:Y:S04]  /*21690*/  LDL.LU R184, [R1+0x938] ;  /* 0x0009380001b87983 */ /* 0x000ea80000300800 */
[----:B------:R-:W2:Y:S04]  /*216a0*/  LDL.LU R180, [R1+0x95c] ;  /* 0x00095c0001b47983 */ /* 0x000ea80000300800 */
[----:B0-----:R-:W2:Y:S04]  /*216b0*/  LDL.LU R190, [R1+0x930] ;  /* 0x0009300001be7983 */ /* 0x001ea80000300800 */
[----:B------:R-:W2:Y:S04]  /*216c0*/  LDL.LU R176, [R1+0x954] ;  /* 0x0009540001b07983 */ /* 0x000ea80000300800 */
[----:B------:R-:W2:Y:S01]  /*216d0*/  LDL.LU R172, [R1+0x928] ;  /* 0x0009280001ac7983 */ /* 0x000ea20000300800 */
[----:B---3--:R-:W-:-:S05]  /*216e0*/  IADD3 R191, P6, R191, UR18, RZ ;  /* 0x00000012bfbf7c10 */ /* 0x008fca000ffde0ff */
[----:B------:R0:W-:Y:S04]  /*216f0*/  STL [R1+0x968], R191 ;  /* 0x000968bf01007387 */ /* 0x0001e80000100800 */
[----:B0-----:R-:W3:Y:S04]  /*21700*/  LDL.LU R191, [R1+0x94c] ;  /* 0x00094c0001bf7983 */ /* 0x001ee80000300800 */
        /* <DEDUP_REMOVED lines=8> */
[----:B------:R-:W4:Y:S04]  /*21790*/  LDL.LU R160, [R1+0x910] ;  /* 0x0009100001a07983 */ /* 0x000f280000300800 */
[----:B------:R-:W4:Y:S01]  /*217a0*/  LDL.LU R156, [R1+0x934] ;  /* 0x00093400019c7983 */ /* 0x000f220000300800 */
[----:B------:R-:W-:-:S03]  /*217b0*/  IADD3.X R193, R193, UR37, RZ, P2, !PT ;  /* 0x00000025c1c17c10 */ /* 0x000fc600097fe4ff */
[----:B------:R-:W4:Y:S04]  /*217c0*/  LDL.LU R152, [R1+0x908] ;  /* 0x0009080001987983 */ /* 0x000f280000300800 */
[----:B------:R0:W-:Y:S04]  /*217d0*/  STL [R1+0x984], R193 ;  /* 0x000984c101007387 */ /* 0x0001e80000100800 */
[----:B------:R-:W4:Y:S04]  /*217e0*/  LDL.LU R16, [R1+0x92c] ;  /* 0x00092c0001107983 */ /* 0x000f280000300800 */
[----:B0-----:R-:W4:Y:S01]  /*217f0*/  LDL.LU R193, [R1+0x900] ;  /* 0x0009000001c17983 */ /* 0x001f220000300800 */
[----:B------:R-:W-:-:S02]  /*21800*/  IADD3 R212, P2, R212, UR18, RZ ;  /* 0x00000012d4d47c10 */ /* 0x000fc4000ff5e0ff */
[----:B------:R-:W-:-:S05]  /*21810*/  IADD3.X R20, R20, UR37, RZ, P3, !PT ;  /* 0x0000002514147c10 */ /* 0x000fca0009ffe4ff */
[----:B------:R0:W-:Y:S04]  /*21820*/  STL [R1+0x97c], R20 ;  /* 0x00097c1401007387 */ /* 0x0001e80000100800 */
[----:B------:R-:W-:Y:S01]  /*21830*/  STL [R1+0x958], R212 ;  /* 0x000958d401007387 */ /* 0x000fe20000100800 */
[----:B------:R-:W-:-:S03]  /*21840*/  IADD3 R12, P3, R12, UR18, RZ ;  /* 0x000000120c0c7c10 */ /* 0x000fc6000ff7e0ff */
[----:B0-----:R-:W4:Y:S04]  /*21850*/  LDL.LU R20, [R1+0x924] ;  /* 0x0009240001147983 */ /* 0x001f280000300800 */
[----:B------:R0:W-:Y:S04]  /*21860*/  STL [R1+0x950], R12 ;  /* 0x0009500c01007387 */ /* 0x0001e80000100800 */
[----:B0-----:R-:W4:Y:S01]  /*21870*/  LDL.LU R12, [R1+0x8f8] ;  /* 0x0008f800010c7983 */ /* 0x001f220000300800 */
[----:B------:R-:W-:-:S05]  /*21880*/  IADD3.X R217, R217, UR37, RZ, P4, !PT ;  /* 0x00000025d9d97c10 */ /* 0x000fca000a7fe4ff */
[----:B------:R0:W-:Y:S04]  /*21890*/  STL [R1+0x974], R217 ;  /* 0x000974d901007387 */ /* 0x0001e80000100800 */
[----:B0-----:R-:W4:Y:S01]  /*218a0*/  LDL.LU R217, [R1+0x91c] ;  /* 0x00091c0001d97983 */ /* 0x001f220000300800 */
[----:B------:R-:W-:Y:S02]  /*218b0*/  IADD3 R225, P4, R225, UR18, RZ ;  /* 0x00000012e1e17c10 */ /* 0x000fe4000ff9e0ff */
[----:B------:R-:W-:-:S03]  /*218c0*/  IADD3.X R206, R206, UR37, RZ, P5, !PT ;  /* 0x00000025cece7c10 */ /* 0x000fc6000affe4ff */
[----:B------:R0:W-:Y:S01]  /*218d0*/  STL [R1+0x948], R225 ;  /* 0x000948e101007387 */ /* 0x0001e20000100800 */
[----:B------:R-:W-:Y:S02]  /*218e0*/  IADD3 R198, P5, R198, UR18, RZ ;  /* 0x00000012c6c67c10 */ /* 0x000fe4000ffbe0ff */
[----:B------:R-:W-:Y:S01]  /*218f0*/  IADD3.X R188, R188, UR37, RZ, P6, !PT ;  /* 0x00000025bcbc7c10 */ /* 0x000fe2000b7fe4ff */
[----:B0-----:R-:W4:Y:S04]  /*21900*/  LDL.LU R225, [R1+0x8f0] ;  /* 0x0008f00001e17983 */ /* 0x001f280000300800 */
[----:B------:R-:W-:Y:S04]  /*21910*/  STL [R1+0x96c], R206 ;  /* 0x00096cce01007387 */ /* 0x000fe80000100800 */
[----:B------:R-:W-:Y:S04]  /*21920*/  STL [R1+0x940], R198 ;  /* 0x000940c601007387 */ /* 0x000fe80000100800 */
[----:B------:R-:W-:Y:S01]  /*21930*/  STL [R1+0x964], R188 ;  /* 0x000964bc01007387 */ /* 0x000fe20000100800 */
[----:B--2---:R-:W-:-:S02]  /*21940*/  IADD3 R184, P6, R184, UR18, RZ ;  /* 0x00000012b8b87c10 */ /* 0x004fc4000ffde0ff */
[----:B------:R-:W-:Y:S02]  /*21950*/  IADD3.X R180, R180, UR37, RZ, P1, !PT ;  /* 0x00000025b4b47c10 */ /* 0x000fe40008ffe4ff */
[----:B------:R-:W-:-:S05]  /*21960*/  IADD3 R190, P1, R190, UR18, RZ ;  /* 0x00000012bebe7c10 */ /* 0x000fca000ff3e0ff */
[----:B------:R0:W-:Y:S01]  /*21970*/  STL [R1+0x930], R190 ;  /* 0x000930be01007387 */ /* 0x0001e20000100800 */
[----:B------:R-:W-:-:S03]  /*21980*/  IADD3.X R176, R176, UR37, RZ, P2, !PT ;  /* 0x00000025b0b07c10 */ /* 0x000fc600097fe4ff */
[----:B------:R-:W-:Y:S04]  /*21990*/  STL [R1+0x938], R184 ;  /* 0x000938b801007387 */ /* 0x000fe80000100800 */
[----:B0-----:R-:W2:Y:S01]  /*219a0*/  LDL.LU R190, [R1+0x914] ;  /* 0x0009140001be7983 */ /* 0x001ea20000300800 */
[----:B------:R-:W-:-:S03]  /*219b0*/  IADD3 R172, P2, R172, UR18, RZ ;  /* 0x00000012acac7c10 */ /* 0x000fc6000ff5e0ff */
[----:B------:R-:W-:Y:S01]  /*219c0*/  STL [R1+0x95c], R180 ;  /* 0x00095cb401007387 */ /* 0x000fe20000100800 */
[----:B---3--:R-:W-:-:S05]  /*219d0*/  IADD3.X R191, R191, UR37, RZ, P3, !PT ;  /* 0x00000025bfbf7c10 */ /* 0x008fca0009ffe4ff */
[----:B------:R0:W-:Y:S04]  /*219e0*/  STL [R1+0x94c], R191 ;  /* 0x00094cbf01007387 */ /* 0x0001e80000100800 */
[----:B------:R-:W-:Y:S04]  /*219f0*/  STL [R1+0x954], R176 ;  /* 0x000954b001007387 */ /* 0x000fe80000100800 */
[----:B0-----:R-:W3:Y:S01]  /*21a00*/  LDL.LU R191, [R1+0x8e8] ;  /* 0x0008e80001bf7983 */ /* 0x001ee20000300800 */
[----:B------:R-:W-:-:S03]  /*21a10*/  IADD3 R168, P3, R168, UR18, RZ ;  /* 0x00000012a8a87c10 */ /* 0x000fc6000ff7e0ff */
[----:B------:R-:W-:Y:S01]  /*21a20*/  STL [R1+0x928], R172 ;  /* 0x000928ac01007387 */ /* 0x000fe20000100800 */
[----:B------:R-:W-:-:S05]  /*21a30*/  IADD3.X R201, R201, UR37, RZ, P4, !PT ;  /* 0x00000025c9c97c10 */ /* 0x000fca000a7fe4ff */
[----:B------:R0:W-:Y:S04]  /*21a40*/  STL [R1+0x944], R201 ;  /* 0x000944c901007387 */ /* 0x0001e80000100800 */
[----:B0-----:R-:W3:Y:S04]  /*21a50*/  LDL.LU R201, [R1+0x90c] ;  /* 0x00090c0001c97983 */ /* 0x001ee80000300800 */
[----:B------:R-:W-:Y:S01]  /*21a60*/  STL [R1+0x920], R168 ;  /* 0x000920a801007387 */ /* 0x000fe20000100800 */
[----:B----4-:R-:W-:-:S05]  /*21a70*/  IADD3.X R209, R209, UR37, RZ, P5, !PT ;  /* 0x00000025d1d17c10 */ /* 0x010fca000affe4ff */
[----:B------:R0:W-:Y:S04]  /*21a80*/  STL [R1+0x93c], R209 ;  /* 0x00093cd101007387 */ /* 0x0001e80000100800 */
[----:B0-----:R-:W4:Y:S01]  /*21a90*/  LDL.LU R209, [R1+0x8e0] ;  /* 0x0008e00001d17983 */ /* 0x001f220000300800 */
[----:B------:R-:W-:Y:S02]  /*21aa0*/  IADD3 R164, P4, R164, UR18, RZ ;  /* 0x00000012a4a47c10 */ /* 0x000fe4000ff9e0ff */
[----:B------:R-:W-:Y:S02]  /*21ab0*/  IADD3 R160, P5, R160, UR18, RZ ;  /* 0x00000012a0a07c10 */ /* 0x000fe4000ffbe0ff */
[----:B------:R-:W-:Y:S01]  /*21ac0*/  IADD3.X R156, R156, UR37, RZ, P6, !PT ;  /* 0x000000259c9c7c10 */ /* 0x000fe2000b7fe4ff */
[----:B------:R-:W-:Y:S01]  /*21ad0*/  STL [R1+0x918], R164 ;  /* 0x000918a401007387 */ /* 0x000fe20000100800 */
[----:B------:R-:W-:-:S02]  /*21ae0*/  IADD3 R152, P6, R152, UR18, RZ ;  /* 0x0000001298987c10 */ /* 0x000fc4000ffde0ff */
[----:B------:R-:W-:Y:S01]  /*21af0*/  IADD3.X R16, R16, UR37, RZ, P1, !PT ;  /* 0x0000002510107c10 */ /* 0x000fe20008ffe4ff */
[----:B------:R-:W-:Y:S01]  /*21b00*/  STL [R1+0x910], R160 ;  /* 0x000910a001007387 */ /* 0x000fe20000100800 */
[----:B------:R-:W-:-:S03]  /*21b10*/  IADD3 R193, P1, R193, UR18, RZ ;  /* 0x00000012c1c17c10 */ /* 0x000fc6000ff3e0ff */
[----:B------:R-:W-:Y:S04]  /*21b20*/  STL [R1+0x934], R156 ;  /* 0x0009349c01007387 */ /* 0x000fe80000100800 */
[----:B------:R-:W4:Y:S04]  /*21b30*/  LDL.LU R212, [R1+0x904] ;  /* 0x0009040001d47983 */ /* 0x000f280000300800 */
[----:B------:R-:W-:Y:S04]  /*21b40*/  STL [R1+0x908], R152 ;  /* 0x0009089801007387 */ /* 0x000fe80000100800 */
[----:B------:R0:W-:Y:S04]  /*21b50*/  STL [R1+0x92c], R16 ;  /* 0x00092c1001007387 */ /* 0x0001e80000100800 */
[----:B0-----:R-:W4:Y:S04]  /*21b60*/  LDL.LU R16, [R1+0x8d8] ;  /* 0x0008d80001107983 */ /* 0x001f280000300800 */
[----:B------:R0:W-:Y:S01]  /*21b70*/  STL [R1+0x900], R193 ;  /* 0x000900c101007387 */ /* 0x0001e20000100800 */
[----:B------:R-:W-:-:S03]  /*21b80*/  IADD3.X R20, R20, UR37, RZ, P2, !PT ;  /* 0x0000002514147c10 */ /* 0x000fc600097fe4ff */
[----:B0-----:R-:W4:Y:S01]  /*21b90*/  LDL.LU R193, [R1+0x8fc] ;  /* 0x0008fc0001c17983 */ /* 0x001f220000300800 */
[----:B------:R-:W-:-:S05]  /*21ba0*/  IADD3 R12, P2, R12, UR18, RZ ;  /* 0x000000120c0c7c10 */ /* 0x000fca000ff5e0ff */
[----:B------:R0:W-:Y:S04]  /*21bb0*/  STL [R1+0x8f8], R12 ;  /* 0x0008f80c01007387 */ /* 0x0001e80000100800 */
[----:B0-----:R-:W4:Y:S01]  /*21bc0*/  LDL.LU R12, [R1+0x8d0] ;  /* 0x0008d000010c7983 */ /* 0x001f220000300800 */
[----:B------:R-:W-:-:S03]  /*21bd0*/  IADD3.X R217, R217, UR37, RZ, P3, !PT ;  /* 0x00000025d9d97c10 */ /* 0x000fc60009ffe4ff */
[----:B------:R-:W-:Y:S04]  /*21be0*/  STL [R1+0x924], R20 ;  /* 0x0009241401007387 */ /* 0x000fe80000100800 */
        /* <DEDUP_REMOVED lines=8> */
[----:B------:R-:W4:Y:S04]  /*21c70*/  LDL.LU R180, [R1+0x8b8] ;  /* 0x0008b80001b47983 */ /* 0x000f280000300800 */
[----:B0-----:R-:W4:Y:S04]  /*21c80*/  LDL.LU R225, [R1+0x8dc] ;  /* 0x0008dc0001e17983 */ /* 0x001f280000300800 */
[----:B------:R-:W4:Y:S04]  /*21c90*/  LDL.LU R176, [R1+0x8b0] ;  /* 0x0008b00001b07983 */ /* 0x000f280000300800 */
[----:B------:R-:W4:Y:S01]  /*21ca0*/  LDL.LU R172, [R1+0x8d4] ;  /* 0x0008d40001ac7983 */ /* 0x000f220000300800 */
[----:B--2---:R-:W-:-:S05]  /*21cb0*/  IADD3.X R190, R190, UR37, RZ, P4, !PT ;  /* 0x00000025bebe7c10 */ /* 0x004fca000a7fe4ff */
[----:B------:R0:W-:Y:S04]  /*21cc0*/  STL [R1+0x914], R190 ;  /* 0x000914be01007387 */ /* 0x0001e80000100800 */
[----:B0-----:R-:W2:Y:S04]  /*21cd0*/  LDL.LU R190, [R1+0x8a8] ;  /* 0x0008a80001be7983 */ /* 0x001ea80000300800 */
        /* <DEDUP_REMOVED lines=8> */
[----:B------:R-:W3:Y:S04]  /*21d60*/  LDL.LU R160, [R1+0x8bc] ;  /* 0x0008bc0001a07983 */ /* 0x000ee80000300800 */
[----:B------:R-:W3:Y:S04]  /*21d70*/  LDL.LU R156, [R1+0x890] ;  /* 0x00089000019c7983 */ /* 0x000ee80000300800 */
[----:B------:R-:W3:Y:S01]  /*21d80*/  LDL.LU R152, [R1+0x8b4] ;  /* 0x0008b40001987983 */ /* 0x000ee20000300800 */
[----:B----4-:R-:W-:-:S05]  /*21d90*/  IADD3 R209, P5, R209, UR18, RZ ;  /* 0x00000012d1d17c10 */ /* 0x010fca000ffbe0ff */
[----:B------:R0:W-:Y:S04]  /*21da0*/  STL [R1+0x8e0], R209 ;  /* 0x0008e0d101007387 */ /* 0x0001e80000100800 */
[----:B------:R-:W4:Y:S04]  /*21db0*/  LDL.LU R20, [R1+0x888] ;  /* 0x0008880001147983 */ /* 0x000f280000300800 */
[----:B0-----:R-:W4:Y:S01]  /*21dc0*/  LDL.LU R209, [R1+0x8ac] ;  /* 0x0008ac0001d17983 */ /* 0x001f220000300800 */
[----:B------:R-:W-:Y:S02]  /*21dd0*/  IADD3.X R212, R212, UR37, RZ, P6, !PT ;  /* 0x00000025d4d47c10 */ /* 0x000fe4000b7fe4ff */
        /* <DEDUP_REMOVED lines=10> */
[----:B------:R-:W-:Y:S02]  /*21e80*/  IADD3.X R217, R217, UR37, RZ, P2, !PT ;  /* 0x00000025d9d97c10 */ /* 0x000fe400097fe4ff */
        /* <DEDUP_REMOVED lines=15> */
[----:B0-----:R-:W4:Y:S04]  /*21f80*/  LDL.LU R225, [R1+0x870] ;  /* 0x0008700001e17983 */ /* 0x001f280000300800 */
[----:B------:R-:W-:Y:S01]  /*21f90*/  STL [R1+0x8b8], R180 ;  /* 0x0008b8b401007387 */ /* 0x000fe20000100800 */
[----:B--2---:R-:W-:-:S02]  /*21fa0*/  IADD3 R190, P6, R190, UR18, RZ ;  /* 0x00000012bebe7c10 */ /* 0x004fc4000ffde0ff */
[----:B------:R-:W-:-:S03]  /*21fb0*/  IADD3.X R168, R168, UR37, RZ, P1, !PT ;  /* 0x00000025a8a87c10 */ /* 0x000fc60008ffe4ff */
[----:B------:R0:W-:Y:S04]  /*21fc0*/  STL [R1+0x8a8], R190 ;  /* 0x0008a8be01007387 */ /* 0x0001e80000100800 */
[----:B------:R-:W-:Y:S04]  /*21fd0*/  STL [R1+0x8b0], R176 ;  /* 0x0008b0b001007387 */ /* 0x000fe80000100800 */
[----:B0-----:R-:W2:Y:S04]  /*21fe0*/  LDL.LU R190, [R1+0x894] ;  /* 0x0008940001be7983 */ /* 0x001ea80000300800 */
[----:B------:R-:W-:Y:S01]  /*21ff0*/  STL [R1+0x8d4], R172 ;  /* 0x0008d4ac01007387 */ /* 0x000fe20000100800 */
[----:B---3--:R-:W-:-:S02]  /*22000*/  IADD3 R191, P1, R191, UR18, RZ ;  /* 0x00000012bfbf7c10 */ /* 0x008fc4000ff3e0ff */
[----:B------:R-:W-:-:S03]  /*22010*/  IADD3.X R164, R164, UR37, RZ, P2, !PT ;  /* 0x00000025a4a47c10 */ /* 0x000fc600097fe4ff */
[----:B------:R0:W-:Y:S04]  /*22020*/  STL [R1+0x8a0], R191 ;  /* 0x0008a0bf01007387 */ /* 0x0001e80000100800 */
[----:B0-----:R-:W3:Y:S04]  /*22030*/  LDL.LU R191, [R1+0x868] ;  /* 0x0008680001bf7983 */ /* 0x001ee80000300800 */
[----:B------:R-:W-:Y:S01]  /*22040*/  STL [R1+0x8cc], R168 ;  /* 0x0008cca801007387 */ /* 0x000fe20000100800 */
[----:B------:R-:W-:Y:S02]  /*22050*/  IADD3 R201, P2, R201, UR18, RZ ;  /* 0x00000012c9c97c10 */ /* 0x000fe4000ff5e0ff */
        /* <DEDUP_REMOVED lines=8> */
[----:B------:R-:W3:Y:S04]  /*220e0*/  LDL.LU R212, [R1+0x860] ;  /* 0x0008600001d47983 */ /* 0x000ee80000300800 */
[----:B------:R-:W-:Y:S01]  /*220f0*/  STL [R1+0x8b4], R152 ;  /* 0x0008b49801007387 */ /* 0x000fe20000100800 */
[----:B----4-:R-:W-:-:S02]  /*22100*/  IADD3 R20, P4, R20, UR18, RZ ;  /* 0x0000001214147c10 */ /* 0x010fc4000ff9e0ff */
[----:B------:R-:W-:-:S03]  /*22110*/  IADD3.X R209, R209, UR37, RZ, P5, !PT ;  /* 0x00000025d1d17c10 */ /* 0x000fc6000affe4ff */
[----:B------:R0:W-:Y:S04]  /*22120*/  STL [R1+0x888], R20 ;  /* 0x0008881401007387 */ /* 0x0001e80000100800 */
[----:B0-----:R-:W4:Y:S04]  /*22130*/  LDL.LU R20, [R1+0x884] ;  /* 0x0008840001147983 */ /* 0x001f280000300800 */
[----:B------:R0:W-:Y:S04]  /*22140*/  STL [R1+0x8ac], R209 ;  /* 0x0008acd101007387 */ /* 0x0001e80000100800 */
[----:B0-----:R-:W4:Y:S01]  /*22150*/  LDL.LU R209, [R1+0x858] ;  /* 0x0008580001d17983 */ /* 0x001f220000300800 */
[----:B------:R-:W-:-:S02]  /*22160*/  IADD3 R16, P5, R16, UR18, RZ ;  /* 0x0000001210107c10 */ /* 0x000fc4000ffbe0ff */
[----:B------:R-:W-:-:S05]  /*22170*/  IADD3.X R193, R193, UR37, RZ, P6, !PT ;  /* 0x00000025c1c17c10 */ /* 0x000fca000b7fe4ff */
[----:B------:R0:W-:Y:S04]  /*22180*/  STL [R1+0x8a4], R193 ;  /* 0x0008a4c101007387 */ /* 0x0001e80000100800 */
[----:B0-----:R-:W4:Y:S04]  /*22190*/  LDL.LU R193, [R1+0x87c] ;  /* 0x00087c0001c17983 */ /* 0x001f280000300800 */
        /* <DEDUP_REMOVED lines=9> */
[----:B------:R-:W4:Y:S04]  /*22230*/  LDL.LU R184, [R1+0x840] ;  /* 0x0008400001b87983 */ /* 0x000f280000300800 */
[----:B------:R-:W4:Y:S04]  /*22240*/  LDL.LU R180, [R1+0x864] ;  /* 0x0008640001b47983 */ /* 0x000f280000300800 */
[----:B0-----:R-:W4:Y:S01]  /*22250*/  LDL.LU R217, [R1+0x838] ;  /* 0x0008380001d97983 */ /* 0x001f220000300800 */
[----:B------:R-:W-:-:S03]  /*22260*/  IADD3 R225, P1, R225, UR18, RZ ;  /* 0x00000012e1e17c10 */ /* 0x000fc6000ff3e0ff */
[----:B------:R-:W4:Y:S04]  /*22270*/  LDL.LU R176, [R1+0x85c] ;  /* 0x00085c0001b07983 */ /* 0x000f280000300800 */
[----:B------:R-:W4:Y:S04]  /*22280*/  LDL.LU R172, [R1+0x830] ;  /* 0x0008300001ac7983 */ /* 0x000f280000300800 */
[----:B------:R0:W-:Y:S04]  /*22290*/  STL [R1+0x870], R225 ;  /* 0x000870e101007387 */ /* 0x0001e80000100800 */
[----:B0-----:R-:W4:Y:S04]  /*222a0*/  LDL.LU R225, [R1+0x854] ;  /* 0x0008540001e17983 */ /* 0x001f280000300800 */
        /* <DEDUP_REMOVED lines=8> */
[----:B------:R-:W3:Y:S04]  /*22330*/  LDL.LU R160, [R1+0x818] ;  /* 0x0008180001a07983 */ /* 0x000ee80000300800 */
[----:B------:R-:W3:Y:S04]  /*22340*/  LDL.LU R156, [R1+0x83c] ;  /* 0x00083c00019c7983 */ /* 0x000ee80000300800 */
[----:B------:R-:W3:Y:S01]  /*22350*/  LDL.LU R152, [R1+0x810] ;  /* 0x0008100001987983 */ /* 0x000ee20000300800 */
[----:B------:R-:W-:-:S05]  /*22360*/  IADD3.X R201, R201, UR37, RZ, P3, !PT ;  /* 0x00000025c9c97c10 */ /* 0x000fca0009ffe4ff */
[----:B------:R0:W-:Y:S04]  /*22370*/  STL [R1+0x88c], R201 ;  /* 0x00088cc901007387 */ /* 0x0001e80000100800 */
[----:B------:R-:W3:Y:S04]  /*22380*/  LDL.LU R16, [R1+0x834] ;  /* 0x0008340001107983 */ /* 0x000ee80000300800 */
[----:B0-----:R-:W3:Y:S01]  /*22390*/  LDL.LU R201, [R1+0x808] ;  /* 0x0008080001c97983 */ /* 0x001ee20000300800 */
[----:B------:R-:W-:Y:S02]  /*223a0*/  IADD3 R212, P3, R212, UR18, RZ ;  /* 0x00000012d4d47c10 */ /* 0x000fe4000ff7e0ff */
[----:B----4-:R-:W-:-:S05]  /*223b0*/  IADD3.X R20, R20, UR37, RZ, P4, !PT ;  /* 0x0000002514147c10 */ /* 0x010fca000a7fe4ff */
        /* <DEDUP_REMOVED lines=15> */
[----:B------:R-:W-:Y:S01]  /*224b0*/  STL [R1+0x874], R206 ;  /* 0x000874ce01007387 */ /* 0x000fe20000100800 */
[----:B------:R-:W-:Y:S02]  /*224c0*/  IADD3 R184, P1, R184, UR18, RZ ;  /* 0x00000012b8b87c10 */ /* 0x000fe4000ff3e0ff */
[----:B------:R-:W-:Y:S01]  /*224d0*/  IADD3.X R180, R180, UR37, RZ, P2, !PT ;  /* 0x00000025b4b47c10 */ /* 0x000fe200097fe4ff */
[----:B------:R-:W-:Y:S01]  /*224e0*/  STL [R1+0x848], R198 ;  /* 0x000848c601007387 */ /* 0x000fe20000100800 */
[----:B------:R-:W-:-:S03]  /*224f0*/  IADD3 R217, P2, R217, UR18, RZ ;  /* 0x00000012d9d97c10 */ /* 0x000fc6000ff5e0ff */
[----:B------:R-:W-:Y:S01]  /*22500*/  STL [R1+0x86c], R188 ;  /* 0x00086cbc01007387 */ /* 0x000fe20000100800 */
[----:B------:R-:W-:-:S03]  /*22510*/  IADD3.X R176, R176, UR37, RZ, P3, !PT ;  /* 0x00000025b0b07c10 */ /* 0x000fc60009ffe4ff */
[----:B------:R0:W-:Y:S04]  /*22520*/  STL [R1+0x838], R217 ;  /* 0x000838d901007387 */ /* 0x0001e80000100800 */
[----:B------:R-:W-:Y:S01]  /*22530*/  STL [R1+0x840], R184 ;  /* 0x000840b801007387 */ /* 0x000fe20000100800 */
[----:B------:R-:W-:-:S03]  /*22540*/  IADD3 R172, P3, R172, UR18, RZ ;  /* 0x00000012acac7c10 */ /* 0x000fc6000ff7e0ff */
[----:B0-----:R-:W4:Y:S01]  /*22550*/  LDL.LU R217, [R1+0x81c] ;  /* 0x00081c0001d97983 */ /* 0x001f220000300800 */
[----:B------:R-:W-:-:S03]  /*22560*/  IADD3.X R225, R225, UR37, RZ, P4, !PT ;  /* 0x00000025e1e17c10 */ /* 0x000fc6000a7fe4ff */
[----:B------:R-:W-:Y:S04]  /*22570*/  STL [R1+0x864], R180 ;  /* 0x000864b401007387 */ /* 0x000fe80000100800 */
[----:B------:R0:W-:Y:S04]  /*22580*/  STL [R1+0x854], R225 ;  /* 0x000854e101007387 */ /* 0x0001e80000100800 */
[----:B------:R-:W-:Y:S01]  /*22590*/  STL [R1+0x85c], R176 ;  /* 0x00085cb001007387 */ /* 0x000fe20000100800 */
[----:B------:R-:W-:-:S03]  /*225a0*/  IADD3 R168, P4, R168, UR18, RZ ;  /* 0x00000012a8a87c10 */ /* 0x000fc6000ff9e0ff */
[----:B0-----:R-:W4:Y:S04]  /*225b0*/  LDL.LU R225, [R1+0x7f0] ;  /* 0x0007f00001e17983 */ /* 0x001f280000300800 */
[----:B------:R-:W-:Y:S01]  /*225c0*/  STL [R1+0x830], R172 ;  /* 0x000830ac01007387 */ /* 0x000fe20000100800 */
[----:B--2---:R-:W-:-:S05]  /*225d0*/  IADD3.X R190, R190, UR37, RZ, P5, !PT ;  /* 0x00000025bebe7c10 */ /* 0x004fca000affe4ff */
[----:B------:R0:W-:Y:S01]  /*225e0*/  STL [R1+0x84c], R190 ;  /* 0x00084cbe01007387 */ /* 0x0001e20000100800 */
[----:B------:R-:W-:-:S03]  /*225f0*/  IADD3 R164, P5, R164, UR18, RZ ;  /* 0x00000012a4a47c10 */ /* 0x000fc6000ffbe0ff */
[----:B0-----:R-:W2:Y:S04]  /*22600*/  LDL.LU R190, [R1+0x814] ;  /* 0x0008140001be7983 */ /* 0x001ea80000300800 */
[----:B------:R-:W-:Y:S01]  /*22610*/  STL [R1+0x828], R168 ;  /* 0x000828a801007387 */ /* 0x000fe20000100800 */
[----:B---3--:R-:W-:Y:S02]  /*22620*/  IADD3.X R191, R191, UR37, RZ, P6, !PT ;  /* 0x00000025bfbf7c10 */ /* 0x008fe4000b7fe4ff */
[----:B------:R-:W-:-:S03]  /*22630*/  IADD3 R160, P6, R160, UR18, RZ ;  /* 0x00000012a0a07c10 */ /* 0x000fc6000ffde0ff */
[----:B------:R0:W-:Y:S01]  /*22640*/  STL [R1+0x844], R191 ;  /* 0x000844bf01007387 */ /* 0x0001e20000100800 */
[----:B------:R-:W-:Y:S02]  /*22650*/  IADD3.X R156, R156, UR37, RZ, P1, !PT ;  /* 0x000000259c9c7c10 */ /* 0x000fe40008ffe4ff */
[----:B------:R-:W-:Y:S01]  /*22660*/  IADD3 R152, P1, R152, UR18, RZ ;  /* 0x0000001298987c10 */ /* 0x000fe2000ff3e0ff */
[----:B0-----:R-:W3:Y:S04]  /*22670*/  LDL.LU R191, [R1+0x7e8] ;  /* 0x0007e80001bf7983 */ /* 0x001ee80000300800 */
[----:B------:R-:W-:Y:S04]  /*22680*/  STL [R1+0x820], R164 ;  /* 0x000820a401007387 */ /* 0x000fe80000100800 */
[----:B------:R-:W-:Y:S01]  /*22690*/  STL [R1+0x818], R160 ;  /* 0x000818a001007387 */ /* 0x000fe20000100800 */
[----:B------:R-:W-:-:S03]  /*226a0*/  IADD3.X R16, R16, UR37, RZ, P2, !PT ;  /* 0x0000002510107c10 */ /* 0x000fc600097fe4ff */
[----:B------:R-:W-:Y:S01]  /*226b0*/  STL [R1+0x83c], R156 ;  /* 0x00083c9c01007387 */ /* 0x000fe20000100800 */
[----:B------:R-:W-:-:S03]  /*226c0*/  IADD3 R201, P2, R201, UR18, RZ ;  /* 0x00000012c9c97c10 */ /* 0x000fc6000ff5e0ff */
[----:B------:R-:W3:Y:S04]  /*226d0*/  LDL.LU R212, [R1+0x80c] ;  /* 0x00080c0001d47983 */ /* 0x000ee80000300800 */
[----:B------:R-:W-:Y:S04]  /*226e0*/  STL [R1+0x810], R152 ;  /* 0x0008109801007387 */ /* 0x000fe80000100800 */
[----:B------:R0:W-:Y:S04]  /*226f0*/  STL [R1+0x834], R16 ;  /* 0x0008341001007387 */ /* 0x0001e80000100800 */
[----:B0-----:R-:W3:Y:S04]  /*22700*/  LDL.LU R16, [R1+0x7e0] ;  /* 0x0007e00001107983 */ /* 0x001ee80000300800 */
[----:B------:R0:W-:Y:S04]  /*22710*/  STL [R1+0x808], R201 ;  /* 0x000808c901007387 */ /* 0x0001e80000100800 */
[----:B0-----:R-:W3:Y:S01]  /*22720*/  LDL.LU R201, [R1+0x804] ;  /* 0x0008040001c97983 */ /* 0x001ee20000300800 */
[----:B----4-:R-:W-:-:S02]  /*22730*/  IADD3.X R20, R20, UR37, RZ, P3, !PT ;  /* 0x0000002514147c10 */ /* 0x010fc40009ffe4ff */
[----:B------:R-:W-:-:S05]  /*22740*/  IADD3 R209, P3, R209, UR18, RZ ;  /* 0x00000012d1d17c10 */ /* 0x000fca000ff7e0ff */
[----:B------:R0:W-:Y:S04]  /*22750*/  STL [R1+0x800], R209 ;  /* 0x000800d101007387 */ /* 0x0001e80000100800 */
[----:B0-----:R-:W4:Y:S04]  /*22760*/  LDL.LU R209, [R1+0x7d8] ;  /* 0x0007d80001d17983 */ /* 0x001f280000300800 */
[----:B------:R-:W-:Y:S01]  /*22770*/  STL [R1+0x82c], R20 ;  /* 0x00082c1401007387 */ /* 0x000fe20000100800 */
[----:B------:R-:W-:-:S05]  /*22780*/  IADD3.X R193, R193, UR37, RZ, P4, !PT ;  /* 0x00000025c1c17c10 */ /* 0x000fca000a7fe4ff */
[----:B------:R0:W-:Y:S04]  /*22790*/  STL [R1+0x824], R193 ;  /* 0x000824c101007387 */ /* 0x0001e80000100800 */
[----:B0-----:R-:W4:Y:S04]  /*227a0*/  LDL.LU R193, [R1+0x7fc] ;  /* 0x0007fc0001c17983 */ /* 0x001f280000300800 */
[----:B------:R-:W4:Y:S04]  /*227b0*/  LDL.LU R206, [R1+0x7d0] ;  /* 0x0007d00001ce7983 */ /* 0x000f280000300800 */
[----:B------:R-:W4:Y:S01]  /*227c0*/  LDL.LU R198, [R1+0x7f4] ;  /* 0x0007f40001c67983 */ /* 0x000f220000300800 */
[----:B------:R-:W-:-:S03]  /*227d0*/  IADD3 R12, P4, R12, UR18, RZ ;  /* 0x000000120c0c7c10 */ /* 0x000fc6000ff9e0ff */
[----:B------:R-:W4:Y:S04]  /*227e0*/  LDL.LU R188, [R1+0x7c8] ;  /* 0x0007c80001bc7983 */ /* 0x000f280000300800 */
[----:B------:R-:W-:Y:S04]  /*227f0*/  STL [R1+0x7f8], R12 ;  /* 0x0007f80c01007387 */ /* 0x000fe80000100800 */
[----:B------:R-:W4:Y:S04]  /*22800*/  LDL.LU R184, [R1+0x7ec] ;  /* 0x0007ec0001b87983 */ /* 0x000f280000300800 */
[----:B------:R-:W4:Y:S04]  /*22810*/  LDL.LU R180, [R1+0x7c0] ;  /* 0x0007c00001b47983 */ /* 0x000f280000300800 */
[----:B------:R-:W4:Y:S04]  /*22820*/  LDL.LU R176, [R1+0x7e4] ;  /* 0x0007e40001b07983 */ /* 0x000f280000300800 */
[----:B------:R-:W4:Y:S04]  /*22830*/  LDL.LU R172, [R1+0x7b8] ;  /* 0x0007b80001ac7983 */ /* 0x000f280000300800 */
[----:B------:R-:W4:Y:S01]  /*22840*/  LDL.LU R168, [R1+0x7dc] ;  /* 0x0007dc0001a87983 */ /* 0x000f220000300800 */
[----:B------:R-:W-:-:S05]  /*22850*/  IADD3.X R217, R217, UR37, RZ, P5, !PT ;  /* 0x00000025d9d97c10 */ /* 0x000fca000affe4ff */
[----:B------:R0:W-:Y:S04]  /*22860*/  STL [R1+0x81c], R217 ;  /* 0x00081cd901007387 */ /* 0x0001e80000100800 */
[----:B0-----:R-:W4:Y:S04]  /*22870*/  LDL.LU R217, [R1+0x7b0] ;  /* 0x0007b00001d97983 */ /* 0x001f280000300800 */
[----:B------:R-:W4:Y:S01]  /*22880*/  LDL.LU R164, [R1+0x7d4] ;  /* 0x0007d40001a47983 */ /* 0x000f220000300800 */
[----:B------:R-:W-:-:S05]  /*22890*/  IADD3 R225, P5, R225, UR18, RZ ;  /* 0x00000012e1e17c10 */ /* 0x000fca000ffbe0ff */
[----:B------:R0:W-:Y:S04]  /*228a0*/  STL [R1+0x7f0], R225 ;  /* 0x0007f0e101007387 */ /* 0x0001e80000100800 */
[----:B0-----:R-:W4:Y:S04]  /*228b0*/  LDL.LU R225, [R1+0x7a8] ;  /* 0x0007a80001e17983 */ /* 0x001f280000300800 */
[----:B------:R-:W4:Y:S01]  /*228c0*/  LDL.LU R160, [R1+0x7cc] ;  /* 0x0007cc0001a07983 */ /* 0x000f220000300800 */
[----:B--2---:R-:W-:-:S05]  /*228d0*/  IADD3.X R190, R190, UR37, RZ, P6, !PT ;  /* 0x00000025bebe7c10 */ /* 0x004fca000b7fe4ff */
[----:B------:R0:W-:Y:S04]  /*228e0*/  STL [R1+0x814], R190 ;  /* 0x000814be01007387 */ /* 0x0001e80000100800 */
[----:B0-----:R-:W2:Y:S04]  /*228f0*/  LDL.LU R190, [R1+0x7a0] ;  /* 0x0007a00001be7983 */ /* 0x001ea80000300800 */
[----:B------:R-:W2:Y:S04]  /*22900*/  LDL.LU R156, [R1+0x7c4] ;  /* 0x0007c400019c7983 */ /* 0x000ea80000300800 */
[----:B------:R-:W2:Y:S01]  /*22910*/  LDL.LU R152, [R1+0x798] ;  /* 0x0007980001987983 */ /* 0x000ea20000300800 */
[----:B---3--:R-:W-:-:S03]  /*22920*/  IADD3 R191, P6, R191, UR18, RZ ;  /* 0x00000012bfbf7c10 */ /* 0x008fc6000ffde0ff */
[----:B------:R-:W3:Y:S04]  /*22930*/  LDL.LU R20, [R1+0x7bc] ;  /* 0x0007bc0001147983 */ /* 0x000ee80000300800 */
[----:B------:R0:W-:Y:S04]  /*22940*/  STL [R1+0x7e8], R191 ;  /* 0x0007e8bf01007387 */ /* 0x0001e80000100800 */
[----:B------:R-:W3:Y:S04]  /*22950*/  LDL.LU R12, [R1+0x790] ;  /* 0x00079000010c7983 */ /* 0x000ee80000300800 */
[----:B0-----:R-:W3:Y:S01]  /*22960*/  LDL.LU R191, [R1+0x7b4] ;  /* 0x0007b40001bf7983 */ /* 0x001ee20000300800 */
[----:B------:R-:W-:-:S02]  /*22970*/  IADD3.X R212, R212, UR37, RZ, P1, !PT ;  /* 0x00000025d4d47c10 */ /* 0x000fc40008ffe4ff */
[----:B------:R-:W-:-:S05]  /*22980*/  IADD3 R16, P1, R16, UR18, RZ ;  /* 0x0000001210107c10 */ /* 0x000fca000ff3e0ff */
[----:B------:R0:W-:Y:S04]  /*22990*/  STL [R1+0x7e0], R16 ;  /* 0x0007e01001007387 */ /* 0x0001e80000100800 */
[----:B------:R-:W-:Y:S01]  /*229a0*/  STL [R1+0x80c], R212 ;  /* 0x00080cd401007387 */ /* 0x000fe20000100800 */
[----:B------:R-:W-:-:S03]  /*229b0*/  IADD3.X R201, R201, UR37, RZ, P2, !PT ;  /* 0x00000025c9c97c10 */ /* 0x000fc600097fe4ff */
[----:B0-----:R-:W3:Y:S04]  /*229c0*/  LDL.LU R16, [R1+0x788] ;  /* 0x0007880001107983 */ /* 0x001ee80000300800 */
[----:B------:R0:W-:Y:S04]  /*229d0*/  STL [R1+0x804], R201 ;  /* 0x000804c901007387 */ /* 0x0001e80000100800 */
[----:B0-----:R-:W3:Y:S01]  /*229e0*/  LDL.LU R201, [R1+0x7ac] ;  /* 0x0007ac0001c97983 */ /* 0x001ee20000300800 */
[----:B----4-:R-:W-:-:S05]  /*229f0*/  IADD3 R209, P2, R209, UR18, RZ ;  /* 0x00000012d1d17c10 */ /* 0x010fca000ff5e0ff */
[----:B------:R0:W-:Y:S04]  /*22a00*/  STL [R1+0x7d8], R209 ;  /* 0x0007d8d101007387 */ /* 0x0001e80000100800 */
[----:B0-----:R-:W4:Y:S01]  /*22a10*/  LDL.LU R209, [R1+0x780] ;  /* 0x0007800001d17983 */ /* 0x001f220000300800 */
[----:B------:R-:W-:Y:S02]  /*22a20*/  IADD3.X R193, R193, UR37, RZ, P3, !PT ;  /* 0x00000025c1c17c10 */ /* 0x000fe40009ffe4ff */
[----:B------:R-:W-:-:S03]  /*22a30*/  IADD3 R206, P3, R206, UR18, RZ ;  /* 0x00000012cece7c10 */ /* 0x000fc6000ff7e0ff */
[----:B------:R0:W-:Y:S01]  /*22a40*/  STL [R1+0x7fc], R193 ;  /* 0x0007fcc101007387 */ /* 0x0001e20000100800 */
[----:B------:R-:W-:Y:S02]  /*22a50*/  IADD3.X R198, R198, UR37, RZ, P4, !PT ;  /* 0x00000025c6c67c10 */ /* 0x000fe4000a7fe4ff */
[----:B------:R-:W-:Y:S01]  /*22a60*/  IADD3 R188, P4, R188, UR18, RZ ;  /* 0x00000012bcbc7c10 */ /* 0x000fe2000ff9e0ff */
[----:B0-----:R-:W4:Y:S01]  /*22a70*/  LDL.LU R193, [R1+0x7a4] ;  /* 0x0007a40001c17983 */ /* 0x001f220000300800 */
[----:B------:R-:W-:-:S03]  /*22a80*/  IADD3.X R184, R184, UR37, RZ, P5, !PT ;  /* 0x00000025b8b87c10 */ /* 0x000fc6000affe4ff */
[----:B------:R-:W-:Y:S01]  /*22a90*/  STL [R1+0x7d0], R206 ;  /* 0x0007d0ce01007387 */ /* 0x000fe20000100800 */
[----:B------:R-:W-:-:S03]  /*22aa0*/  IADD3 R180, P5, R180, UR18, RZ ;  /* 0x00000012b4b47c10 */ /* 0x000fc6000ffbe0ff */
[----:B------:R-:W-:Y:S01]  /*22ab0*/  STL [R1+0x7f4], R198 ;  /* 0x0007f4c601007387 */ /* 0x000fe20000100800 */
[----:B------:R-:W-:-:S03]  /*22ac0*/  IADD3.X R176, R176, UR37, RZ, P6, !PT ;  /* 0x00000025b0b07c10 */ /* 0x000fc6000b7fe4ff */
[----:B------:R-:W-:Y:S01]  /*22ad0*/  STL [R1+0x7c8], R188 ;  /* 0x0007c8bc01007387 */ /* 0x000fe20000100800 */
[----:B------:R-:W-:-:S03]  /*22ae0*/  IADD3 R172, P6, R172, UR18, RZ ;  /* 0x00000012acac7c10 */ /* 0x000fc6000ffde0ff */
[----:B------:R-:W-:Y:S01]  /*22af0*/  STL [R1+0x7ec], R184 ;  /* 0x0007ecb801007387 */ /* 0x000fe20000100800 */
[----:B------:R-:W-:-:S03]  /*22b00*/  IADD3.X R168, R168, UR37, RZ, P1, !PT ;  /* 0x00000025a8a87c10 */ /* 0x000fc60008ffe4ff */
[----:B------:R-:W-:Y:S04]  /*22b10*/  STL [R1+0x7c0], R180 ;  /* 0x0007c0b401007387 */ /* 0x000fe80000100800 */
[----:B------:R-:W-:Y:S01]  /*22b20*/  STL [R1+0x7e4], R176 ;  /* 0x0007e4b001007387 */ /* 0x000fe20000100800 */
[----:B------:R-:W-:Y:S02]  /*22b30*/  IADD3 R217, P1, R217, UR18, RZ ;  /* 0x00000012d9d97c10 */ /* 0x000fe4000ff3e0ff */
[----:B------:R-:W-:-:S03]  /*22b40*/  IADD3.X R164, R164, UR37, RZ, P2, !PT ;  /* 0x00000025a4a47c10 */ /* 0x000fc600097fe4ff */
[----:B------:R0:W-:Y:S04]  /*22b50*/  STL [R1+0x7b0], R217 ;  /* 0x0007b0d901007387 */ /* 0x0001e80000100800 */
[----:B------:R-:W-:Y:S04]  /*22b60*/  STL [R1+0x7b8], R172 ;  /* 0x0007b8ac01007387 */ /* 0x000fe80000100800 */
[----:B0-----:R-:W4:Y:S01]  /*22b70*/  LDL.LU R217, [R1+0x778] ;  /* 0x0007780001d97983 */ /* 0x001f220000300800 */
[----:B------:R-:W-:-:S03]  /*22b80*/  IADD3 R225, P2, R225, UR18, RZ ;  /* 0x00000012e1e17c10 */ /* 0x000fc6000ff5e0ff */
[----:B------:R-:W-:Y:S01]  /*22b90*/  STL [R1+0x7dc], R168 ;  /* 0x0007dca801007387 */ /* 0x000fe20000100800 */
[----:B------:R-:W-:-:S03]  /*22ba0*/  IADD3.X R160, R160, UR37, RZ, P3, !PT ;  /* 0x00000025a0a07c10 */ /* 0x000fc60009ffe4ff */
[----:B------:R0:W-:Y:S04]  /*22bb0*/  STL [R1+0x7a8], R225 ;  /* 0x0007a8e101007387 */ /* 0x0001e80000100800 */
[----:B0-----:R-:W4:Y:S04]  /*22bc0*/  LDL.LU R225, [R1+0x79c] ;  /* 0x00079c0001e17983 */ /* 0x001f280000300800 */
[----:B------:R-:W-:Y:S01]  /*22bd0*/  STL [R1+0x7d4], R164 ;  /* 0x0007d4a401007387 */ /* 0x000fe20000100800 */
[----:B--2---:R-:W-:Y:S02]  /*22be0*/  IADD3 R190, P3, R190, UR18, RZ ;  /* 0x00000012bebe7c10 */ /* 0x004fe4000ff7e0ff */
[----:B------:R-:W-:-:S03]  /*22bf0*/  IADD3.X R156, R156, UR37, RZ, P4, !PT ;  /* 0x000000259c9c7c10 */ /* 0x000fc6000a7fe4ff */
[----:B------:R0:W-:Y:S01]  /*22c00*/  STL [R1+0x7a0], R190 ;  /* 0x0007a0be01007387 */ /* 0x0001e20000100800 */
[----:B------:R-:W-:Y:S02]  /*22c10*/  IADD3 R152, P4, R152, UR18, RZ ;  /* 0x0000001298987c10 */ /* 0x000fe4000ff9e0ff */
[----:B---3--:R-:W-:Y:S01]  /*22c20*/  IADD3.X R20, R20, UR37, RZ, P5, !PT ;  /* 0x0000002514147c10 */ /* 0x008fe2000affe4ff */
[----:B0-----:R-:W2:Y:S04]  /*22c30*/  LDL.LU R190, [R1+0x770] ;  /* 0x0007700001be7983 */ /* 0x001ea80000300800 */
[----:B------:R-:W-:Y:S01]  /*22c40*/  STL [R1+0x7cc], R160 ;  /* 0x0007cca001007387 */ /* 0x000fe20000100800 */
[----:B------:R-:W-:-:S03]  /*22c50*/  IADD3 R12, P5, R12, UR18, RZ ;  /* 0x000000120c0c7c10 */ /* 0x000fc6000ffbe0ff */
[----:B------:R-:W-:Y:S01]  /*22c60*/  STL [R1+0x7c4], R156 ;  /* 0x0007c49c01007387 */ /* 0x000fe20000100800 */
[----:B------:R-:W-:-:S03]  /*22c70*/  IADD3.X R191, R191, UR37, RZ, P6, !PT ;  /* 0x00000025bfbf7c10 */ /* 0x000fc6000b7fe4ff */
[----:B------:R-:W-:Y:S04]  /*22c80*/  STL [R1+0x798], R152 ;  /* 0x0007989801007387 */ /* 0x000fe80000100800 */
[----:B------:R-:W3:Y:S04]  /*22c90*/  LDL.LU R214, [R1+0x794] ;  /* 0x0007940001d67983 */ /* 0x000ee80000300800 */
[----:B------:R-:W-:Y:S04]  /*22ca0*/  STL [R1+0x7bc], R20 ;  /* 0x0007bc1401007387 */ /* 0x000fe80000100800 */
[----:B------:R0:W-:Y:S04]  /*22cb0*/  STL [R1+0x790], R12 ;  /* 0x0007900c01007387 */ /* 0x0001e80000100800 */
[----:B0-----:R-:W3:Y:S04]  /*22cc0*/  LDL.LU R12, [R1+0x768] ;  /* 0x00076800010c7983 */ /* 0x001ee80000300800 */
[----:B------:R0:W-:Y:S04]  /*22cd0*/  STL [R1+0x7b4], R191 ;  /* 0x0007b4bf01007387 */ /* 0x0001e80000100800 */
[----:B0-----:R-:W3:Y:S01]  /*22ce0*/  LDL.LU R191, [R1+0x78c] ;  /* 0x00078c0001bf7983 */ /* 0x001ee20000300800 */
[----:B------:R-:W-:-:S02]  /*22cf0*/  IADD3 R16, P6, R16, UR18, RZ ;  /* 0x0000001210107c10 */ /* 0x000fc4000ffde0ff */
[----:B------:R-:W-:-:S05]  /*22d00*/  IADD3.X R201, R201, UR37, RZ, P1, !PT ;  /* 0x00000025c9c97c10 */ /* 0x000fca0008ffe4ff */
[----:B------:R0:W-:Y:S04]  /*22d10*/  STL [R1+0x7ac], R201 ;  /* 0x0007acc901007387 */ /* 0x0001e80000100800 */
[----:B0-----:R-:W3:Y:S04]  /*22d20*/  LDL.LU R201, [R1+0x760] ;  /* 0x0007600001c97983 */ /* 0x001ee80000300800 */
[----:B------:R-:W-:Y:S01]  /*22d30*/  STL [R1+0x788], R16 ;  /* 0x0007881001007387 */ /* 0x000fe20000100800 */
[----:B----4-:R-:W-:-:S05]  /*22d40*/  IADD3 R209, P1, R209, UR18, RZ ;  /* 0x00000012d1d17c10 */ /* 0x010fca000ff3e0ff */
[----:B------:R0:W-:Y:S04]  /*22d50*/  STL [R1+0x780], R209 ;  /* 0x000780d101007387 */ /* 0x0001e80000100800 */
[----:B0-----:R-:W4:Y:S04]  /*22d60*/  LDL.LU R209, [R1+0x784] ;  /* 0x0007840001d17983 */ /* 0x001f280000300800 */
[----:B------:R-:W4:Y:S04]  /*22d70*/  LDL.LU R212, [R1+0x758] ;  /* 0x0007580001d47983 */ /* 0x000f280000300800 */
[----:B------:R-:W4:Y:S04]  /*22d80*/  LDL.LU R206, [R1+0x77c] ;  /* 0x00077c0001ce7983 */ /* 0x000f280000300800 */
[----:B------:R-:W4:Y:S01]  /*22d90*/  LDL.LU R198, [R1+0x750] ;  /* 0x0007500001c67983 */ /* 0x000f220000300800 */
[----:B------:R-:W-:-:S05]  /*22da0*/  IADD3.X R193, R193, UR37, RZ, P2, !PT ;  /* 0x00000025c1c17c10 */ /* 0x000fca00097fe4ff */
[----:B------:R0:W-:Y:S04]  /*22db0*/  STL [R1+0x7a4], R193 ;  /* 0x0007a4c101007387 */ /* 0x0001e80000100800 */
[----:B------:R-:W4:Y:S04]  /*22dc0*/  LDL.LU R188, [R1+0x774] ;  /* 0x0007740001bc7983 */ /* 0x000f280000300800 */
[----:B------:R-:W4:Y:S04]  /*22dd0*/  LDL.LU R184, [R1+0x748] ;  /* 0x0007480001b87983 */ /* 0x000f280000300800 */
[----:B------:R-:W4:Y:S04]  /*22de0*/  LDL.LU R180, [R1+0x76c] ;  /* 0x00076c0001b47983 */ /* 0x000f280000300800 */
[----:B------:R-:W4:Y:S04]  /*22df0*/  LDL.LU R176, [R1+0x740] ;  /* 0x0007400001b07983 */ /* 0x000f280000300800 */
[----:B------:R-:W4:Y:S04]  /*22e00*/  LDL.LU R172, [R1+0x764] ;  /* 0x0007640001ac7983 */ /* 0x000f280000300800 */
[----:B------:R-:W4:Y:S04]  /*22e10*/  LDL.LU R168, [R1+0x738] ;  /* 0x0007380001a87983 */ /* 0x000f280000300800 */
[----:B0-----:R-:W4:Y:S04]  /*22e20*/  LDL.LU R193, [R1+0x75c] ;  /* 0x00075c0001c17983 */ /* 0x001f280000300800 */
[----:B------:R-:W4:Y:S01]  /*22e30*/  LDL.LU R164, [R1+0x730] ;  /* 0x0007300001a47983 */ /* 0x000f220000300800 */
[----:B------:R-:W-:-:S05]  /*22e40*/  IADD3 R217, P2, R217, UR18, RZ ;  /* 0x00000012d9d97c10 */ /* 0x000fca000ff5e0ff */
[----:B------:R0:W-:Y:S04]  /*22e50*/  STL [R1+0x778], R217 ;  /* 0x000778d901007387 */ /* 0x0001e80000100800 */
[----:B0-----:R-:W4:Y:S04]  /*22e60*/  LDL.LU R217, [R1+0x754] ;  /* 0x0007540001d97983 */ /* 0x001f280000300800 */
[----:B------:R-:W4:Y:S01]  /*22e70*/  LDL.LU R160, [R1+0x728] ;  /* 0x0007280001a07983 */ /* 0x000f220000300800 */
[----:B------:R-:W-:-:S05]  /*22e80*/  IADD3.X R225, R225, UR37, RZ, P3, !PT ;  /* 0x00000025e1e17c10 */ /* 0x000fca0009ffe4ff */
[----:B------:R0:W-:Y:S04]  /*22e90*/  STL [R1+0x79c], R225 ;  /* 0x00079ce101007387 */ /* 0x0001e80000100800 */
[----:B0-----:R-:W4:Y:S04]  /*22ea0*/  LDL.LU R225, [R1+0x74c] ;  /* 0x00074c0001e17983 */ /* 0x001f280000300800 */
[----:B------:R-:W4:Y:S04]  /*22eb0*/  LDL.LU R156, [R1+0x720] ;  /* 0x00072000019c7983 */ /* 0x000f280000300800 */
[----:B------:R-:W4:Y:S04]  /*22ec0*/  LDL.LU R152, [R1+0x744] ;  /* 0x0007440001987983 */ /* 0x000f280000300800 */
[----:B------:R-:W4:Y:S01]  /*22ed0*/  LDL.LU R20, [R1+0x718] ;  /* 0x0007180001147983 */ /* 0x000f220000300800 */
[----:B--2---:R-:W-:-:S05]  /*22ee0*/  IADD3 R190, P3, R190, UR18, RZ ;  /* 0x00000012bebe7c10 */ /* 0x004fca000ff7e0ff */
[----:B------:R0:W-:Y:S04]  /*22ef0*/  STL [R1+0x770], R190 ;  /* 0x000770be01007387 */ /* 0x0001e80000100800 */
[----:B------:R-:W2:Y:S04]  /*22f00*/  LDL.LU R16, [R1+0x73c] ;  /* 0x00073c0001107983 */ /* 0x000ea80000300800 */
[----:B0-----:R-:W2:Y:S01]  /*22f10*/  LDL.LU R190, [R1+0x710] ;  /* 0x0007100001be7983 */ /* 0x001ea20000300800 */
[----:B---3--:R-:W-:Y:S02]  /*22f20*/  IADD3.X R214, R214, UR37, RZ, P4, !PT ;  /* 0x00000025d6d67c10 */ /* 0x008fe4000a7fe4ff */
[----:B------:R-:W-:-:S05]  /*22f30*/  IADD3 R12, P4, R12, UR18, RZ ;  /* 0x000000120c0c7c10 */ /* 0x000fca000ff9e0ff */
[----:B------:R0:W-:Y:S04]  /*22f40*/  STL [R1+0x768], R12 ;  /* 0x0007680c01007387 */ /* 0x0001e80000100800 */
[----:B------:R-:W-:Y:S01]  /*22f50*/  STL [R1+0x794], R214 ;  /* 0x000794d601007387 */ /* 0x000fe20000100800 */
[----:B------:R-:W-:-:S03]  /*22f60*/  IADD3.X R191, R191, UR37, RZ, P5, !PT ;  /* 0x00000025bfbf7c10 */ /* 0x000fc6000affe4ff */
[----:B0-----:R-:W3:Y:S04]  /*22f70*/  LDL.LU R12, [R1+0x734] ;  /* 0x00073400010c7983 */ /* 0x001ee80000300800 */
[----:B------:R0:W-:Y:S04]  /*22f80*/  STL [R1+0x78c], R191 ;  /* 0x00078cbf01007387 */ /* 0x0001e80000100800 */
[----:B0-----:R-:W3:Y:S01]  /*22f90*/  LDL.LU R191, [R1+0x708] ;  /* 0x0007080001bf7983 */ /* 0x001ee20000300800 */
[----:B------:R-:W-:-:S05]  /*22fa0*/  IADD3 R201, P5, R201, UR18, RZ ;  /* 0x00000012c9c97c10 */ /* 0x000fca000ffbe0ff */
[----:B------:R0:W-:Y:S04]  /*22fb0*/  STL [R1+0x760], R201 ;  /* 0x000760c901007387 */ /* 0x0001e80000100800 */
[----:B0-----:R-:W3:Y:S01]  /*22fc0*/  LDL.LU R201, [R1+0x72c] ;  /* 0x00072c0001c97983 */ /* 0x001ee20000300800 */
[----:B----4-:R-:W-:-:S05]  /*22fd0*/  IADD3.X R209, R209, UR37, RZ, P6, !PT ;  /* 0x00000025d1d17c10 */ /* 0x010fca000b7fe4ff */
[----:B------:R0:W-:Y:S04]  /*22fe0*/  STL [R1+0x784], R209 ;  /* 0x000784d101007387 */ /* 0x0001e80000100800 */
[----:B0-----:R-:W4:Y:S01]  /*22ff0*/  LDL.LU R209, [R1+0x700] ;  /* 0x0007000001d17983 */ /* 0x001f220000300800 */
[----:B------:R-:W-:Y:S02]  /*23000*/  IADD3 R212, P6, R212, UR18, RZ ;  /* 0x00000012d4d47c10 */ /* 0x000fe4000ffde0ff */
[----:B------:R-:W-:Y:S02]  /*23010*/  IADD3.X R206, R206, UR37, RZ, P1, !PT ;  /* 0x00000025cece7c10 */ /* 0x000fe40008ffe4ff */
[----:B------:R-:W-:Y:S01]  /*23020*/  IADD3 R198, P1, R198, UR18, RZ ;  /* 0x00000012c6c67c10 */ /* 0x000fe2000ff3e0ff */
[----:B------:R-:W-:Y:S04]  /*23030*/  STL [R1+0x758], R212 ;  /* 0x000758d401007387 */ /* 0x000fe80000100800 */
[----:B------:R-:W-:Y:S04]  /*23040*/  STL [R1+0x77c], R206 ;  /* 0x00077cce01007387 */ /* 0x000fe80000100800 */
[----:B------:R-:W-:Y:S01]  /*23050*/  STL [R1+0x750], R198 ;  /* 0x000750c601007387 */ /* 0x000fe20000100800 */
[----:B------:R-:W-:-:S02]  /*23060*/  IADD3.X R188, R188, UR37, RZ, P2, !PT ;  /* 0x00000025bcbc7c10 */ /* 0x000fc400097fe4ff */
[----:B------:R-:W-:-:S03]  /*23070*/  IADD3 R184, P2, R184, UR18, RZ ;  /* 0x00000012b8b87c10 */ /* 0x000fc6000ff5e0ff */
[----:B------:R-:W-:Y:S01]  /*23080*/  STL [R1+0x774], R188 ;  /* 0x000774bc01007387 */ /* 0x000fe20000100800 */
[----:B------:R-:W-:-:S03]  /*23090*/  IADD3.X R180, R180, UR37, RZ, P3, !PT ;  /* 0x00000025b4b47c10 */ /* 0x000fc60009ffe4ff */
[----:B------:R-:W-:Y:S01]  /*230a0*/  STL [R1+0x748], R184 ;  /* 0x000748b801007387 */ /* 0x000fe20000100800 */
[----:B------:R-:W-:-:S03]  /*230b0*/  IADD3 R176, P3, R176, UR18, RZ ;  /* 0x00000012b0b07c10 */ /* 0x000fc6000ff7e0ff */
[----:B------:R-:W-:Y:S01]  /*230c0*/  STL [R1+0x76c], R180 ;  /* 0x00076cb401007387 */ /* 0x000fe20000100800 */
[----:B------:R-:W-:-:S03]  /*230d0*/  IADD3.X R172, R172, UR37, RZ, P4, !PT ;  /* 0x00000025acac7c10 */ /* 0x000fc6000a7fe4ff */
[----:B------:R-:W-:Y:S01]  /*230e0*/  STL [R1+0x740], R176 ;  /* 0x000740b001007387 */ /* 0x000fe20000100800 */
[----:B------:R-:W-:Y:S02]  /*230f0*/  IADD3.X R193, R193, UR37, RZ, P5, !PT ;  /* 0x00000025c1c17c10 */ /* 0x000fe4000affe4ff */
[----:B------:R-:W-:-:S03]  /*23100*/  IADD3 R168, P4, R168, UR18, RZ ;  /* 0x00000012a8a87c10 */ /* 0x000fc6000ff9e0ff */
[----:B------:R0:W-:Y:S01]  /*23110*/  STL [R1+0x75c], R193 ;  /* 0x00075cc101007387 */ /* 0x0001e20000100800 */
[----:B------:R-:W-:-:S03]  /*23120*/  IADD3 R164, P5, R164, UR18, RZ ;  /* 0x00000012a4a47c10 */ /* 0x000fc6000ffbe0ff */
[----:B------:R-:W-:Y:S04]  /*23130*/  STL [R1+0x764], R172 ;  /* 0x000764ac01007387 */ /* 0x000fe80000100800 */
[----:B0-----:R-:W4:Y:S04]  /*23140*/  LDL.LU R193, [R1+0x724] ;  /* 0x0007240001c17983 */ /* 0x001f280000300800 */
        /* <DEDUP_REMOVED lines=12> */
[----:B------:R-:W-:Y:S04]  /*23210*/  STL [R1+0x728], R160 ;  /* 0x000728a001007387 */ /* 0x000fe80000100800 */
[----:B------:R-:W-:Y:S04]  /*23220*/  STL [R1+0x720], R156 ;  /* 0x0007209c01007387 */ /* 0x000fe80000100800 */
[----:B------:R-:W-:Y:S04]  /*23230*/  STL [R1+0x744], R152 ;  /* 0x0007449801007387 */ /* 0x000fe80000100800 */
[----:B------:R-:W4:Y:S04]  /*23240*/  LDL.LU R214, [R1+0x6f0] ;  /* 0x0006f00001d67983 */ /* 0x000f280000300800 */
[----:B------:R-:W-:Y:S01]  /*23250*/  STL [R1+0x718], R20 ;  /* 0x0007181401007387 */ /* 0x000fe20000100800 */
[----:B--2---:R-:W-:-:S02]  /*23260*/  IADD3.X R16, R16, UR37, RZ, P3, !PT ;  /* 0x0000002510107c10 */ /* 0x004fc40009ffe4ff */
[----:B------:R-:W-:-:S03]  /*23270*/  IADD3 R190, P3, R190, UR18, RZ ;  /* 0x00000012bebe7c10 */ /* 0x000fc6000ff7e0ff */
[----:B------:R0:W-:Y:S04]  /*23280*/  STL [R1+0x73c], R16 ;  /* 0x00073c1001007387 */ /* 0x0001e80000100800 */
[----:B0-----:R-:W2:Y:S04]  /*23290*/  LDL.LU R16, [R1+0x714] ;  /* 0x0007140001107983 */ /* 0x001ea80000300800 */
[----:B------:R0:W-:Y:S04]  /*232a0*/  STL [R1+0x710], R190 ;  /* 0x000710be01007387 */ /* 0x0001e80000100800 */
[----:B0-----:R-:W2:Y:S01]  /*232b0*/  LDL.LU R190, [R1+0x6e8] ;  /* 0x0006e80001be7983 */ /* 0x001ea20000300800 */
[----:B---3--:R-:W-:-:S02]  /*232c0*/  IADD3.X R12, R12, UR37, RZ, P4, !PT ;  /* 0x000000250c0c7c10 */ /* 0x008fc4000a7fe4ff */
[----:B------:R-:W-:-:S05]  /*232d0*/  IADD3 R191, P4, R191, UR18, RZ ;  /* 0x00000012bfbf7c10 */ /* 0x000fca000ff9e0ff */
[----:B------:R0:W-:Y:S04]  /*232e0*/  STL [R1+0x708], R191 ;  /* 0x000708bf01007387 */ /* 0x0001e80000100800 */
[----:B0-----:R-:W3:Y:S04]  /*232f0*/  LDL.LU R191, [R1+0x70c] ;  /* 0x00070c0001bf7983 */ /* 0x001ee80000300800 */
[----:B------:R-:W-:Y:S01]  /*23300*/  STL [R1+0x734], R12 ;  /* 0x0007340c01007387 */ /* 0x000fe20000100800 */
        /* <DEDUP_REMOVED lines=24> */
[----:B------:R-:W-:-:S03]  /*23490*/  IADD3.X R225, R225, UR37, RZ, P1, !PT ;  /* 0x00000025e1e17c10 */ /* 0x000fc60008ffe4ff */
[----:B------:R-:W4:Y:S04]  /*234a0*/  LDL.LU R152, [R1+0x6a0] ;  /* 0x0006a00001987983 */ /* 0x000f280000300800 */
[----:B------:R-:W4:Y:S04]  /*234b0*/  LDL.LU R20, [R1+0x6c4] ;  /* 0x0006c40001147983 */ /* 0x000f280000300800 */
[----:B------:R0:W-:Y:S04]  /*234c0*/  STL [R1+0x71c], R225 ;  /* 0x00071ce101007387 */ /* 0x0001e80000100800 */
[----:B------:R-:W4:Y:S01]  /*234d0*/  LDL.LU R12, [R1+0x698] ;  /* 0x00069800010c7983 */ /* 0x000f220000300800 */
[----:B------:R-:W-:-:S03]  /*234e0*/  IADD3 R214, P1, R214, UR18, RZ ;  /* 0x00000012d6d67c10 */ /* 0x000fc6000ff3e0ff */
[----:B0-----:R-:W4:Y:S01]  /*234f0*/  LDL.LU R225, [R1+0x6bc] ;  /* 0x0006bc0001e17983 */ /* 0x001f220000300800 */
[----:B--2---:R-:W-:-:S05]  /*23500*/  IADD3.X R16, R16, UR37, RZ, P2, !PT ;  /* 0x0000002510107c10 */ /* 0x004fca00097fe4ff */
[----:B------:R0:W-:Y:S04]  /*23510*/  STL [R1+0x714], R16 ;  /* 0x0007141001007387 */ /* 0x0001e80000100800 */
[----:B------:R-:W-:Y:S01]  /*23520*/  STL [R1+0x6f0], R214 ;  /* 0x0006f0d601007387 */ /* 0x000fe20000100800 */
[----:B------:R-:W-:-:S03]  /*23530*/  IADD3 R190, P2, R190, UR18, RZ ;  /* 0x00000012bebe7c10 */ /* 0x000fc6000ff5e0ff */
[----:B0-----:R-:W2:Y:S04]  /*23540*/  LDL.LU R16, [R1+0x690] ;  /* 0x0006900001107983 */ /* 0x001ea80000300800 */
[----:B------:R0:W-:Y:S04]  /*23550*/  STL [R1+0x6e8], R190 ;  /* 0x0006e8be01007387 */ /* 0x0001e80000100800 */
[----:B0-----:R-:W2:Y:S01]  /*23560*/  LDL.LU R190, [R1+0x6b4] ;  /* 0x0006b40001be7983 */ /* 0x001ea20000300800 */
[----:B---3--:R-:W-:-:S05]  /*23570*/  IADD3.X R191, R191, UR37, RZ, P3, !PT ;  /* 0x00000025bfbf7c10 */ /* 0x008fca0009ffe4ff */
[----:B------:R0:W-:Y:S04]  /*23580*/  STL [R1+0x70c], R191 ;  /* 0x00070cbf01007387 */ /* 0x0001e80000100800 */
[----:B0-----:R-:W3:Y:S01]  /*23590*/  LDL.LU R191, [R1+0x688] ;  /* 0x0006880001bf7983 */ /* 0x001ee20000300800 */
[----:B------:R-:W-:-:S05]  /*235a0*/  IADD3 R201, P3, R201, UR18, RZ ;  /* 0x00000012c9c97c10 */ /* 0x000fca000ff7e0ff */
[----:B------:R0:W-:Y:S01]  /*235b0*/  STL [R1+0x6e0], R201 ;  /* 0x0006e0c901007387 */ /* 0x0001e20000100800 */
[----:B------:R-:W-:Y:S02]  /*235c0*/  IADD3.X R212, R212, UR37, RZ, P4, !PT ;  /* 0x00000025d4d47c10 */ /* 0x000fe4000a7fe4ff */
[----:B------:R-:W-:Y:S02]  /*235d0*/  IADD3 R206, P4, R206, UR18, RZ ;  /* 0x00000012cece7c10 */ /* 0x000fe4000ff9e0ff */
[----:B------:R-:W-:Y:S01]  /*235e0*/  IADD3.X R198, R198, UR37, RZ, P5, !PT ;  /* 0x00000025c6c67c10 */ /* 0x000fe2000affe4ff */
[----:B0-----:R-:W3:Y:S04]  /*235f0*/  LDL.LU R201, [R1+0x6ac] ;  /* 0x0006ac0001c97983 */ /* 0x001ee80000300800 */
[----:B------:R-:W-:Y:S04]  /*23600*/  STL [R1+0x704], R212 ;  /* 0x000704d401007387 */ /* 0x000fe80000100800 */
[----:B------:R-:W-:Y:S04]  /*23610*/  STL [R1+0x6d8], R206 ;  /* 0x0006d8ce01007387 */ /* 0x000fe80000100800 */
[----:B------:R-:W-:Y:S01]  /*23620*/  STL [R1+0x6fc], R198 ;  /* 0x0006fcc601007387 */ /* 0x000fe20000100800 */
[----:B----4-:R-:W-:-:S02]  /*23630*/  IADD3 R188, P5, R188, UR18, RZ ;  /* 0x00000012bcbc7c10 */ /* 0x010fc4000ffbe0ff */
[----:B------:R-:W-:-:S03]  /*23640*/  IADD3.X R184, R184, UR37, RZ, P6, !PT ;  /* 0x00000025b8b87c10 */ /* 0x000fc6000b7fe4ff */
[----:B------:R-:W-:Y:S01]  /*23650*/  STL [R1+0x6d0], R188 ;  /* 0x0006d0bc01007387 */ /* 0x000fe20000100800 */
[----:B------:R-:W-:-:S03]  /*23660*/  IADD3 R180, P6, R180, UR18, RZ ;  /* 0x00000012b4b47c10 */ /* 0x000fc6000ffde0ff */
[----:B------:R-:W-:Y:S01]  /*23670*/  STL [R1+0x6f4], R184 ;  /* 0x0006f4b801007387 */ /* 0x000fe20000100800 */
[----:B------:R-:W-:-:S03]  /*23680*/  IADD3.X R176, R176, UR37, RZ, P1, !PT ;  /* 0x00000025b0b07c10 */ /* 0x000fc60008ffe4ff */
[----:B------:R-:W-:Y:S01]  /*23690*/  STL [R1+0x6c8], R180 ;  /* 0x0006c8b401007387 */ /* 0x000fe20000100800 */
[----:B------:R-:W-:Y:S02]  /*236a0*/  IADD3 R172, P1, R172, UR18, RZ ;  /* 0x00000012acac7c10 */ /* 0x000fe4000ff3e0ff */
[----:B------:R-:W-:Y:S02]  /*236b0*/  IADD3.X R168, R168, UR37, RZ, P2, !PT ;  /* 0x00000025a8a87c10 */ /* 0x000fe400097fe4ff */
[----:B------:R-:W-:Y:S01]  /*236c0*/  IADD3 R209, P2, R209, UR18, RZ ;  /* 0x00000012d1d17c10 */ /* 0x000fe2000ff5e0ff */
[----:B------:R-:W-:Y:S04]  /*236d0*/  STL [R1+0x6ec], R176 ;  /* 0x0006ecb001007387 */ /* 0x000fe80000100800 */
[----:B------:R0:W-:Y:S04]  /*236e0*/  STL [R1+0x6b8], R209 ;  /* 0x0006b8d101007387 */ /* 0x0001e80000100800 */
[----:B------:R-:W-:Y:S04]  /*236f0*/  STL [R1+0x6c0], R172 ;  /* 0x0006c0ac01007387 */ /* 0x000fe80000100800 */
[----:B0-----:R-:W4:Y:S01]  /*23700*/  LDL.LU R209, [R1+0x680] ;  /* 0x0006800001d17983 */ /* 0x001f220000300800 */
[----:B------:R-:W-:-:S03]  /*23710*/  IADD3.X R164, R164, UR37, RZ, P3, !PT ;  /* 0x00000025a4a47c10 */ /* 0x000fc60009ffe4ff */
[----:B------:R-:W-:Y:S01]  /*23720*/  STL [R1+0x6e4], R168 ;  /* 0x0006e4a801007387 */ /* 0x000fe20000100800 */
[----:B------:R-:W-:Y:S02]  /*23730*/  IADD3 R193, P3, R193, UR18, RZ ;  /* 0x00000012c1c17c10 */ /* 0x000fe4000ff7e0ff */
[----:B------:R-:W-:-:S03]  /*23740*/  IADD3.X R160, R160, UR37, RZ, P4, !PT ;  /* 0x00000025a0a07c10 */ /* 0x000fc6000a7fe4ff */
[----:B------:R0:W-:Y:S04]  /*23750*/  STL [R1+0x6b0], R193 ;  /* 0x0006b0c101007387 */ /* 0x0001e80000100800 */
[----:B0-----:R-:W4:Y:S04]  /*23760*/  LDL.LU R193, [R1+0x6a4] ;  /* 0x0006a40001c17983 */ /* 0x001f280000300800 */
        /* <DEDUP_REMOVED lines=16> */
[----:B------:R0:W-:Y:S04]  /*23870*/  STL [R1+0x6bc], R225 ;  /* 0x0006bce101007387 */ /* 0x0001e80000100800 */
[----:B0-----:R-:W4:Y:S01]  /*23880*/  LDL.LU R225, [R1+0x694] ;  /* 0x0006940001e17983 */ /* 0x001f220000300800 */
[----:B--2---:R-:W-:-:S02]  /*23890*/  IADD3 R16, P1, R16, UR18, RZ ;  /* 0x0000001210107c10 */ /* 0x004fc4000ff3e0ff */
[----:B------:R-:W-:-:S05]  /*238a0*/  IADD3.X R190, R190, UR37, RZ, P2, !PT ;  /* 0x00000025bebe7c10 */ /* 0x000fca00097fe4ff */
[----:B------:R0:W-:Y:S04]  /*238b0*/  STL [R1+0x6b4], R190 ;  /* 0x0006b4be01007387 */ /* 0x0001e80000100800 */
[----:B0-----:R-:W2:Y:S04]  /*238c0*/  LDL.LU R190, [R1+0x668] ;  /* 0x0006680001be7983 */ /* 0x001ea80000300800 */
[----:B------:R-:W-:Y:S01]  /*238d0*/  STL [R1+0x690], R16 ;  /* 0x0006901001007387 */ /* 0x000fe20000100800 */
[----:B---3--:R-:W-:-:S05]  /*238e0*/  IADD3 R191, P2, R191, UR18, RZ ;  /* 0x00000012bfbf7c10 */ /* 0x008fca000ff5e0ff */
[----:B------:R0:W-:Y:S04]  /*238f0*/  STL [R1+0x688], R191 ;  /* 0x000688bf01007387 */ /* 0x0001e80000100800 */
[----:B0-----:R-:W3:Y:S04]  /*23900*/  LDL.LU R191, [R1+0x68c] ;  /* 0x00068c0001bf7983 */ /* 0x001ee80000300800 */
[----:B------:R-:W3:Y:S04]  /*23910*/  LDL.LU R212, [R1+0x660] ;  /* 0x0006600001d47983 */ /* 0x000ee80000300800 */
[----:B------:R-:W3:Y:S01]  /*23920*/  LDL.LU R206, [R1+0x684] ;  /* 0x0006840001ce7983 */ /* 0x000ee20000300800 */
[----:B------:R-:W-:-:S03]  /*23930*/  IADD3.X R201, R201, UR37, RZ, P3, !PT ;  /* 0x00000025c9c97c10 */ /* 0x000fc60009ffe4ff */
[----:B------:R-:W3:Y:S04]  /*23940*/  LDL.LU R198, [R1+0x438] ;  /* 0x0004380001c67983 */ /* 0x000ee80000300800 */
[----:B------:R0:W-:Y:S04]  /*23950*/  STL [R1+0x6ac], R201 ;  /* 0x0006acc901007387 */ /* 0x0001e80000100800 */
[----:B------:R-:W3:Y:S04]  /*23960*/  LDL.LU R188, [R1+0x67c] ;  /* 0x00067c0001bc7983 */ /* 0x000ee80000300800 */
[----:B------:R-:W3:Y:S04]  /*23970*/  LDL.LU R184, [R1+0x430] ;  /* 0x0004300001b87983 */ /* 0x000ee80000300800 */
[----:B------:R-:W3:Y:S04]  /*23980*/  LDL.LU R180, [R1+0x674] ;  /* 0x0006740001b47983 */ /* 0x000ee80000300800 */
[----:B------:R-:W3:Y:S04]  /*23990*/  LDL.LU R176, [R1+0x428] ;  /* 0x0004280001b07983 */ /* 0x000ee80000300800 */
[----:B------:R-:W3:Y:S04]  /*239a0*/  LDL.LU R172, [R1+0x66c] ;  /* 0x00066c0001ac7983 */ /* 0x000ee80000300800 */
[----:B------:R-:W3:Y:S04]  /*239b0*/  LDL.LU R168, [R1+0x420] ;  /* 0x0004200001a87983 */ /* 0x000ee80000300800 */
        /* <DEDUP_REMOVED lines=12> */
[----:B------:R-:W-:-:S05]  /*23a80*/  IADD3 R217, P4, R217, UR18, RZ ;  /* 0x00000012d9d97c10 */ /* 0x000fca000ff9e0ff */
        /* <DEDUP_REMOVED lines=11> */
[----:B--2---:R-:W-:-:S05]  /*23b40*/  IADD3 R190, P6, R190, UR18, RZ ;  /* 0x00000012bebe7c10 */ /* 0x004fca000ffde0ff */
[----:B------:R0:W-:Y:S04]  /*23b50*/  STL [R1+0x668], R190 ;  /* 0x000668be01007387 */ /* 0x0001e80000100800 */
[----:B0-----:R-:W2:Y:S01]  /*23b60*/  LDL.LU R190, [R1+0x414] ;  /* 0x0004140001be7983 */ /* 0x001ea20000300800 */
[----:B---3--:R-:W-:Y:S02]  /*23b70*/  IADD3.X R191, R191, UR37, RZ, P1, !PT ;  /* 0x00000025bfbf7c10 */ /* 0x008fe40008ffe4ff */
[----:B------:R-:W-:-:S03]  /*23b80*/  IADD3 R212, P1, R212, UR18, RZ ;  /* 0x00000012d4d47c10 */ /* 0x000fc6000ff3e0ff */
[----:B------:R0:W-:Y:S01]  /*23b90*/  STL [R1+0x68c], R191 ;  /* 0x00068cbf01007387 */ /* 0x0001e20000100800 */
[----:B------:R-:W-:Y:S02]  /*23ba0*/  IADD3.X R206, R206, UR37, RZ, P2, !PT ;  /* 0x00000025cece7c10 */ /* 0x000fe400097fe4ff */
[----:B------:R-:W-:Y:S01]  /*23bb0*/  IADD3 R198, P2, R198, UR18, RZ ;  /* 0x00000012c6c67c10 */ /* 0x000fe2000ff5e0ff */
[----:B0-----:R-:W3:Y:S01]  /*23bc0*/  LDL.LU R191, [R1+0x3e8] ;  /* 0x0003e80001bf7983 */ /* 0x001ee20000300800 */
        /* <DEDUP_REMOVED lines=11> */
[----:B------:R-:W-:-:S03]  /*23c80*/  IADD3.X R201, R201, UR37, RZ, P6, !PT ;  /* 0x00000025c9c97c10 */ /* 0x000fc6000b7fe4ff */
[----:B------:R-:W-:Y:S01]  /*23c90*/  STL [R1+0x428], R176 ;  /* 0x000428b001007387 */ /* 0x000fe20000100800 */
[----:B------:R-:W-:-:S03]  /*23ca0*/  IADD3 R168, P5, R168, UR18, RZ ;  /* 0x00000012a8a87c10 */ /* 0x000fc6000ffbe0ff */
[----:B------:R0:W-:Y:S04]  /*23cb0*/  STL [R1+0x664], R201 ;  /* 0x000664c901007387 */ /* 0x0001e80000100800 */
[----:B------:R-:W-:Y:S04]  /*23cc0*/  STL [R1+0x66c], R172 ;  /* 0x00066cac01007387 */ /* 0x000fe80000100800 */
[----:B0-----:R-:W3:Y:S04]  /*23cd0*/  LDL.LU R201, [R1+0x40c] ;  /* 0x00040c0001c97983 */ /* 0x001ee80000300800 */
[----:B------:R-:W-:Y:S01]  /*23ce0*/  STL [R1+0x420], R168 ;  /* 0x000420a801007387 */ /* 0x000fe20000100800 */
[----:B----4-:R-:W-:-:S05]  /*23cf0*/  IADD3.X R209, R209, UR37, RZ, P1, !PT ;  /* 0x00000025d1d17c10 */ /* 0x010fca0008ffe4ff */
[----:B------:R0:W-:Y:S04]  /*23d00*/  STL [R1+0x450], R209 ;  /* 0x000450d101007387 */ /* 0x0001e80000100800 */
[----:B0-----:R-:W4:Y:S01]  /*23d10*/  LDL.LU R209, [R1+0x3e0] ;  /* 0x0003e00001d17983 */ /* 0x001f220000300800 */
[----:B------:R-:W-:Y:S02]  /*23d20*/  IADD3 R164, P6, R164, UR18, RZ ;  /* 0x00000012a4a47c10 */ /* 0x000fe4000ffde0ff */
[----:B------:R-:W-:-:S03]  /*23d30*/  IADD3 R160, P1, R160, UR18, RZ ;  /* 0x00000012a0a07c10 */ /* 0x000fc6000ff3e0ff */
[----:B------:R-:W-:Y:S01]  /*23d40*/  STL [R1+0x418], R164 ;  /* 0x000418a401007387 */ /* 0x000fe20000100800 */
[----:B------:R-:W-:Y:S02]  /*23d50*/  IADD3.X R193, R193, UR37, RZ, P2, !PT ;  /* 0x00000025c1c17c10 */ /* 0x000fe400097fe4ff */
[----:B------:R-:W-:-:S03]  /*23d60*/  IADD3 R156, P2, R156, UR18, RZ ;  /* 0x000000129c9c7c10 */ /* 0x000fc6000ff5e0ff */
[----:B------:R0:W-:Y:S01]  /*23d70*/  STL [R1+0x434], R193 ;  /* 0x000434c101007387 */ /* 0x0001e20000100800 */
[----:B------:R-:W-:Y:S02]  /*23d80*/  IADD3.X R152, R152, UR37, RZ, P3, !PT ;  /* 0x0000002598987c10 */ /* 0x000fe40009ffe4ff */
[----:B------:R-:W-:Y:S01]  /*23d90*/  IADD3 R20, P3, R20, UR18, RZ ;  /* 0x0000001214147c10 */ /* 0x000fe2000ff7e0ff */
[----:B0-----:R-:W4:Y:S04]  /*23da0*/  LDL.LU R193, [R1+0x404] ;  /* 0x0004040001c17983 */ /* 0x001f280000300800 */
[----:B------:R-:W-:Y:S04]  /*23db0*/  STL [R1+0x410], R160 ;  /* 0x000410a001007387 */ /* 0x000fe80000100800 */
[----:B------:R-:W-:Y:S01]  /*23dc0*/  STL [R1+0x408], R156 ;  /* 0x0004089c01007387 */ /* 0x000fe20000100800 */
[----:B------:R-:W-:-:S03]  /*23dd0*/  IADD3.X R16, R16, UR37, RZ, P4, !PT ;  /* 0x0000002510107c10 */ /* 0x000fc6000a7fe4ff */
[----:B------:R-:W-:Y:S04]  /*23de0*/  STL [R1+0x42c], R152 ;  /* 0x00042c9801007387 */ /* 0x000fe80000100800 */
[----:B------:R-:W4:Y:S01]  /*23df0*/  LDL.LU R214, [R1+0x3d8] ;  /* 0x0003d80001d67983 */ /* 0x000f220000300800 */
[----:B------:R-:W-:-:S03]  /*23e00*/  IADD3 R217, P4, R217, UR18, RZ ;  /* 0x00000012d9d97c10 */ /* 0x000fc6000ff9e0ff */
[----:B------:R-:W-:Y:S04]  /*23e10*/  STL [R1+0x400], R20 ;  /* 0x0004001401007387 */ /* 0x000fe80000100800 */
[----:B------:R0:W-:Y:S04]  /*23e20*/  STL [R1+0x424], R16 ;  /* 0x0004241001007387 */ /* 0x0001e80000100800 */
[----:B0-----:R-:W4:Y:S04]  /*23e30*/  LDL.LU R16, [R1+0x3fc] ;  /* 0x0003fc0001107983 */ /* 0x001f280000300800 */
[----:B------:R0:W-:Y:S04]  /*23e40*/  STL [R1+0x3f8], R217 ;  /* 0x0003f8d901007387 */ /* 0x0001e80000100800 */
[----:B0-----:R-:W4:Y:S01]  /*23e50*/  LDL.LU R217, [R1+0x3d0] ;  /* 0x0003d00001d97983 */ /* 0x001f220000300800 */
[----:B------:R-:W-:-:S02]  /*23e60*/  IADD3.X R12, R12, UR37, RZ, P5, !PT ;  /* 0x000000250c0c7c10 */ /* 0x000fc4000affe4ff */
[----:B------:R-:W-:-:S05]  /*23e70*/  IADD3 R225, P5, R225, UR18, RZ ;  /* 0x00000012e1e17c10 */ /* 0x000fca000ffbe0ff */
[----:B------:R0:W-:Y:S04]  /*23e80*/  STL [R1+0x3f0], R225 ;  /* 0x0003f0e101007387 */ /* 0x0001e80000100800 */
[----:B0-----:R-:W4:Y:S04]  /*23e90*/  LDL.LU R225, [R1+0x3f4] ;  /* 0x0003f40001e17983 */ /* 0x001f280000300800 */
[----:B------:R-:W-:Y:S01]  /*23ea0*/  STL [R1+0x41c], R12 ;  /* 0x00041c0c01007387 */ /* 0x000fe20000100800 */
[----:B--2---:R-:W-:-:S05]  /*23eb0*/  IADD3.X R190, R190, UR37, RZ, P6, !PT ;  /* 0x00000025bebe7c10 */ /* 0x004fca000b7fe4ff */
[----:B------:R0:W-:Y:S04]  /*23ec0*/  STL [R1+0x414], R190 ;  /* 0x000414be01007387 */ /* 0x0001e80000100800 */
[----:B0-----:R-:W2:Y:S04]  /*23ed0*/  LDL.LU R190, [R1+0x3c8] ;  /* 0x0003c80001be7983 */ /* 0x001ea80000300800 */
[----:B------:R-:W2:Y:S04]  /*23ee0*/  LDL.LU R212, [R1+0x3ec] ;  /* 0x0003ec0001d47983 */ /* 0x000ea80000300800 */
[----:B------:R-:W2:Y:S04]  /*23ef0*/  LDL.LU R206, [R1+0x3c0] ;  /* 0x0003c00001ce7983 */ /* 0x000ea80000300800 */
[----:B------:R-:W2:Y:S01]  /*23f00*/  LDL.LU R198, [R1+0x3e4] ;  /* 0x0003e40001c67983 */ /* 0x000ea20000300800 */
[----:B---3--:R-:W-:-:S05]  /*23f10*/  IADD3 R191, P6, R191, UR18, RZ ;  /* 0x00000012bfbf7c10 */ /* 0x008fca000ffde0ff */
        /* <DEDUP_REMOVED lines=22> */
[----:B0-----:R-:W4:Y:S01]  /*24080*/  LDL.LU R193, [R1+0x3a4] ;  /* 0x0003a40001c17983 */ /* 0x001f220000300800 */
[----:B------:R-:W-:Y:S02]  /*24090*/  IADD3 R214, P2, R214, UR18, RZ ;  /* 0x00000012d6d67c10 */ /* 0x000fe4000ff5e0ff */
        /* <DEDUP_REMOVED lines=10> */
[----:B--2---:R-:W-:Y:S02]  /*24140*/  IADD3 R190, P4, R190, UR18, RZ ;  /* 0x00000012bebe7c10 */ /* 0x004fe4000ff9e0ff */
[----:B------:R-:W-:-:S03]  /*24150*/  IADD3.X R212, R212, UR37, RZ, P5, !PT ;  /* 0x00000025d4d47c10 */ /* 0x000fc6000affe4ff */
[----:B------:R0:W-:Y:S01]  /*24160*/  STL [R1+0x3c8], R190 ;  /* 0x0003c8be01007387 */ /* 0x0001e20000100800 */
[----:B------:R-:W-:Y:S02]  /*24170*/  IADD3 R206, P5, R206, UR18, RZ ;  /* 0x00000012cece7c10 */ /* 0x000fe4000ffbe0ff */
[----:B------:R-:W-:Y:S01]  /*24180*/  IADD3.X R198, R198, UR37, RZ, P6, !PT ;  /* 0x00000025c6c67c10 */ /* 0x000fe2000b7fe4ff */
[----:B0-----:R-:W2:Y:S04]  /*24190*/  LDL.LU R190, [R1+0x394] ;  /* 0x0003940001be7983 */ /* 0x001ea80000300800 */
[----:B------:R-:W-:Y:S04]  /*241a0*/  STL [R1+0x3ec], R212 ;  /* 0x0003ecd401007387 */ /* 0x000fe80000100800 */
[----:B------:R-:W-:Y:S04]  /*241b0*/  STL [R1+0x3c0], R206 ;  /* 0x0003c0ce01007387 */ /* 0x000fe80000100800 */
[----:B------:R-:W-:Y:S01]  /*241c0*/  STL [R1+0x3e4], R198 ;  /* 0x0003e4c601007387 */ /* 0x000fe20000100800 */
[----:B---3--:R-:W-:-:S02]  /*241d0*/  IADD3 R188, P6, R188, UR18, RZ ;  /* 0x00000012bcbc7c10 */ /* 0x008fc4000ffde0ff */
        /* <DEDUP_REMOVED lines=9> */
[----:B------:R-:W-:Y:S01]  /*24270*/  STL [R1+0x3d4], R176 ;  /* 0x0003d4b001007387 */ /* 0x000fe20000100800 */
[----:B------:R-:W-:-:S03]  /*24280*/  IADD3.X R164, R164, UR37, RZ, P4, !PT ;  /* 0x00000025a4a47c10 */ /* 0x000fc6000a7fe4ff */
[----:B------:R0:W-:Y:S04]  /*24290*/  STL [R1+0x3a0], R191 ;  /* 0x0003a0bf01007387 */ /* 0x0001e80000100800 */
[----:B------:R-:W-:Y:S04]  /*242a0*/  STL [R1+0x3a8], R172 ;  /* 0x0003a8ac01007387 */ /* 0x000fe80000100800 */
[----:B0-----:R-:W3:Y:S04]  /*242b0*/  LDL.LU R191, [R1+0x368] ;  /* 0x0003680001bf7983 */ /* 0x001ee80000300800 */
[----:B------:R-:W-:Y:S01]  /*242c0*/  STL [R1+0x3cc], R168 ;  /* 0x0003cca801007387 */ /* 0x000fe20000100800 */
[----:B------:R-:W-:-:S05]  /*242d0*/  IADD3 R201, P4, R201, UR18, RZ ;  /* 0x00000012c9c97c10 */ /* 0x000fca000ff9e0ff */
[----:B------:R0:W-:Y:S01]  /*242e0*/  STL [R1+0x398], R201 ;  /* 0x000398c901007387 */ /* 0x0001e20000100800 */
[----:B------:R-:W-:-:S03]  /*242f0*/  IADD3.X R160, R160, UR37, RZ, P5, !PT ;  /* 0x00000025a0a07c10 */ /* 0x000fc6000affe4ff */
[----:B0-----:R-:W3:Y:S04]  /*24300*/  LDL.LU R201, [R1+0x38c] ;  /* 0x00038c0001c97983 */ /* 0x001ee80000300800 */
[----:B------:R-:W-:Y:S01]  /*24310*/  STL [R1+0x3c4], R164 ;  /* 0x0003c4a401007387 */ /* 0x000fe20000100800 */
[----:B----4-:R-:W-:-:S05]  /*24320*/  IADD3 R209, P5, R209, UR18, RZ ;  /* 0x00000012d1d17c10 */ /* 0x010fca000ffbe0ff */
[----:B------:R0:W-:Y:S04]  /*24330*/  STL [R1+0x390], R209 ;  /* 0x000390d101007387 */ /* 0x0001e80000100800 */
[----:B0-----:R-:W4:Y:S01]  /*24340*/  LDL.LU R209, [R1+0x360] ;  /* 0x0003600001d17983 */ /* 0x001f220000300800 */
[----:B------:R-:W-:Y:S02]  /*24350*/  IADD3.X R156, R156, UR37, RZ, P6, !PT ;  /* 0x000000259c9c7c10 */ /* 0x000fe4000b7fe4ff */
[----:B------:R-:W-:Y:S01]  /*24360*/  IADD3 R152, P6, R152, UR18, RZ ;  /* 0x0000001298987c10 */ /* 0x000fe2000ffde0ff */
[----:B------:R-:W-:Y:S01]  /*24370*/  STL [R1+0x3bc], R160 ;  /* 0x0003bca001007387 */ /* 0x000fe20000100800 */
[----:B------:R-:W-:-:S03]  /*24380*/  IADD3.X R20, R20, UR37, RZ, P1, !PT ;  /* 0x0000002514147c10 */ /* 0x000fc60008ffe4ff */
[----:B------:R-:W-:Y:S04]  /*24390*/  STL [R1+0x3b4], R156 ;  /* 0x0003b49c01007387 */ /* 0x000fe80000100800 */
[----:B------:R-:W-:Y:S04]  /*243a0*/  STL [R1+0x388], R152 ;  /* 0x0003889801007387 */ /* 0x000fe80000100800 */
[----:B------:R-:W4:Y:S01]  /*243b0*/  LDL.LU R214, [R1+0x384] ;  /* 0x0003840001d67983 */ /* 0x000f220000300800 */
[----:B------:R-:W-:-:S03]  /*243c0*/  IADD3 R12, P1, R12, UR18, RZ ;  /* 0x000000120c0c7c10 */ /* 0x000fc6000ff3e0ff */
[----:B------:R-:W-:Y:S01]  /*243d0*/  STL [R1+0x3ac], R20 ;  /* 0x0003ac1401007387 */ /* 0x000fe20000100800 */
        /* <DEDUP_REMOVED lines=20> */
[----:B------:R-:W2:Y:S04]  /*24520*/  LDL.LU R180, [R1+0x35c] ;  /* 0x00035c0001b47983 */ /* 0x000ea80000300800 */
[----:B------:R-:W2:Y:S04]  /*24530*/  LDL.LU R176, [R1+0x330] ;  /* 0x0003300001b07983 */ /* 0x000ea80000300800 */
[----:B------:R-:W2:Y:S04]  /*24540*/  LDL.LU R172, [R1+0x354] ;  /* 0x0003540001ac7983 */ /* 0x000ea80000300800 */
[----:B------:R-:W2:Y:S04]  /*24550*/  LDL.LU R168, [R1+0x328] ;  /* 0x0003280001a87983 */ /* 0x000ea80000300800 */
        /* <DEDUP_REMOVED lines=33> */
[----:B------:R-:W-:Y:S04]  /*24770*/  STL [R1+0x348], R212 ;  /* 0x000348d401007387 */ /* 0x000fe80000100800 */
[----:B------:R-:W-:Y:S04]  /*24780*/  STL [R1+0x36c], R206 ;  /* 0x00036cce01007387 */ /* 0x000fe80000100800 */
[----:B------:R-:W-:Y:S01]  /*24790*/  STL [R1+0x340], R198 ;  /* 0x000340c601007387 */ /* 0x000fe20000100800 */
[----:B--2---:R-:W-:-:S02]  /*247a0*/  IADD3.X R188, R188, UR37, RZ, P4, !PT ;  /* 0x00000025bcbc7c10 */ /* 0x004fc4000a7fe4ff */
        /* <DEDUP_REMOVED lines=8> */
[----:B------:R-:W-:Y:S02]  /*24830*/  IADD3 R168, P6, R168, UR18, RZ ;  /* 0x00000012a8a87c10 */ /* 0x000fe4000ffde0ff */
[----:B------:R-:W-:-:S05]  /*24840*/  IADD3.X R190, R190, UR37, RZ, P1, !PT ;  /* 0x00000025bebe7c10 */ /* 0x000fca0008ffe4ff */
[----:B------:R0:W-:Y:S01]  /*24850*/  STL [R1+0x34c], R190 ;  /* 0x00034cbe01007387 */ /* 0x0001e20000100800 */
[----:B------:R-:W-:-:S03]  /*24860*/  IADD3 R164, P1, R164, UR18, RZ ;  /* 0x00000012a4a47c10 */ /* 0x000fc6000ff3e0ff */
[----:B------:R-:W-:Y:S04]  /*24870*/  STL [R1+0x354], R172 ;  /* 0x000354ac01007387 */ /* 0x000fe80000100800 */
[----:B0-----:R-:W2:Y:S04]  /*24880*/  LDL.LU R190, [R1+0x314] ;  /* 0x0003140001be7983 */ /* 0x001ea80000300800 */
[----:B------:R-:W-:Y:S01]  /*24890*/  STL [R1+0x328], R168 ;  /* 0x000328a801007387 */ /* 0x000fe20000100800 */
        /* <DEDUP_REMOVED lines=12> */
[----:B------:R-:W-:Y:S04]  /*24960*/  STL [R1+0x310], R156 ;  /* 0x0003109c01007387 */ /* 0x000fe80000100800 */
[----:B------:R-:W-:Y:S04]  /*24970*/  STL [R1+0x334], R152 ;  /* 0x0003349801007387 */ /* 0x000fe80000100800 */
[----:B------:R-:W3:Y:S04]  /*24980*/  LDL.LU R212, [R1+0x2e0] ;  /* 0x0002e00001d47983 */ /* 0x000ee80000300800 */
[----:B------:R0:W-:Y:S04]  /*24990*/  STL [R1+0x308], R20 ;  /* 0x0003081401007387 */ /* 0x0001e80000100800 */
[----:B0-----:R-:W3:Y:S01]  /*249a0*/  LDL.LU R20, [R1+0x304] ;  /* 0x0003040001147983 */ /* 0x001ee20000300800 */
[----:B----4-:R-:W-:-:S02]  /*249b0*/  IADD3.X R16, R16, UR37, RZ, P5, !PT ;  /* 0x0000002510107c10 */ /* 0x010fc4000affe4ff */
[----:B------:R-:W-:-:S03]  /*249c0*/  IADD3 R209, P5, R209, UR18, RZ ;  /* 0x00000012d1d17c10 */ /* 0x000fc6000ffbe0ff */
[----:B------:R-:W-:Y:S04]  /*249d0*/  STL [R1+0x32c], R16 ;  /* 0x00032c1001007387 */ /* 0x000fe80000100800 */
[----:B------:R0:W-:Y:S04]  /*249e0*/  STL [R1+0x300], R209 ;  /* 0x000300d101007387 */ /* 0x0001e80000100800 */
[----:B0-----:R-:W4:Y:S01]  /*249f0*/  LDL.LU R209, [R1+0x2d8] ;  /* 0x0002d80001d17983 */ /* 0x001f220000300800 */
[----:B------:R-:W-:-:S05]  /*24a00*/  IADD3.X R12, R12, UR37, RZ, P6, !PT ;  /* 0x000000250c0c7c10 */ /* 0x000fca000b7fe4ff */
[----:B------:R0:W-:Y:S01]  /*24a10*/  STL [R1+0x324], R12 ;  /* 0x0003240c01007387 */ /* 0x0001e20000100800 */
[----:B------:R-:W-:-:S03]  /*24a20*/  IADD3 R193, P6, R193, UR18, RZ ;  /* 0x00000012c1c17c10 */ /* 0x000fc6000ffde0ff */
[----:B0-----:R-:W4:Y:S01]  /*24a30*/  LDL.LU R12, [R1+0x2fc] ;  /* 0x0002fc00010c7983 */ /* 0x001f220000300800 */
[----:B------:R-:W-:-:S05]  /*24a40*/  IADD3.X R217, R217, UR37, RZ, P1, !PT ;  /* 0x00000025d9d97c10 */ /* 0x000fca0008ffe4ff */
[----:B------:R0:W-:Y:S04]  /*24a50*/  STL [R1+0x31c], R217 ;  /* 0x00031cd901007387 */ /* 0x0001e80000100800 */
        /* <DEDUP_REMOVED lines=8> */
[----:B------:R-:W4:Y:S04]  /*24ae0*/  LDL.LU R180, [R1+0x2e4] ;  /* 0x0002e40001b47983 */ /* 0x000f280000300800 */
[----:B------:R-:W4:Y:S04]  /*24af0*/  LDL.LU R176, [R1+0x2b8] ;  /* 0x0002b80001b07983 */ /* 0x000f280000300800 */
[----:B------:R-:W4:Y:S04]  /*24b00*/  LDL.LU R172, [R1+0x2dc] ;  /* 0x0002dc0001ac7983 */ /* 0x000f280000300800 */
[----:B-1----:R-:W4:Y:S04]  /*24b10*/  LDL.LU R193, [R1+0x2b0] ;  /* 0x0002b00001c17983 */ /* 0x002f280000300800 */
        /* <DEDUP_REMOVED lines=15> */
[----:B0-----:R-:W3:Y:S01]  /*24c10*/  LDL.LU R201, [R1+0x288] ;  /* 0x0002880001c97983 */ /* 0x001ee20000300800 */
[----:B------:R-:W-:-:S02]  /*24c20*/  IADD3 R212, P3, R212, UR18, RZ ;  /* 0x00000012d4d47c10 */ /* 0x000fc4000ff7e0ff */
[----:B------:R-:W-:-:S05]  /*24c30*/  IADD3.X R20, R20, UR37, RZ, P4, !PT ;  /* 0x0000002514147c10 */ /* 0x000fca000a7fe4ff */
[----:B------:R0:W-:Y:S04]  /*24c40*/  STL [R1+0x304], R20 ;  /* 0x0003041401007387 */ /* 0x0001e80000100800 */
[----:B------:R-:W-:Y:S04]  /*24c50*/  STL [R1+0x2e0], R212 ;  /* 0x0002e0d401007387 */ /* 0x000fe80000100800 */
[----:B0-----:R-:W3:Y:S01]  /*24c60*/  LDL.LU R20, [R1+0x2ac] ;  /* 0x0002ac0001147983 */ /* 0x001ee20000300800 */
[----:B----4-:R-:W-:-:S05]  /*24c70*/  IADD3 R209, P4, R209, UR18, RZ ;  /* 0x00000012d1d17c10 */ /* 0x010fca000ff9e0ff */
        /* <DEDUP_REMOVED lines=23> */
[----:B------:R-:W-:Y:S01]  /*24df0*/  STL [R1+0x2b8], R176 ;  /* 0x0002b8b001007387 */ /* 0x000fe20000100800 */
[----:B------:R-:W-:-:S03]  /*24e00*/  IADD3 R168, P4, R168, UR18, RZ ;  /* 0x00000012a8a87c10 */ /* 0x000fc6000ff9e0ff */
[----:B0-----:R-:W4:Y:S04]  /*24e10*/  LDL.LU R193, [R1+0x29c] ;  /* 0x00029c0001c17983 */ /* 0x001f280000300800 */
[----:B------:R-:W-:Y:S04]  /*24e20*/  STL [R1+0x2dc], R172 ;  /* 0x0002dcac01007387 */ /* 0x000fe80000100800 */
[----:B------:R0:W-:Y:S04]  /*24e30*/  STL [R1+0x2d4], R225 ;  /* 0x0002d4e101007387 */ /* 0x0001e80000100800 */
[----:B0-----:R-:W4:Y:S01]  /*24e40*/  LDL.LU R225, [R1+0x270] ;  /* 0x0002700001e17983 */ /* 0x001f220000300800 */
[----:B--2---:R-:W-:-:S02]  /*24e50*/  IADD3.X R190, R190, UR37, RZ, P5, !PT ;  /* 0x00000025bebe7c10 */ /* 0x004fc4000affe4ff */
[----:B------:R-:W-:-:S03]  /*24e60*/  IADD3 R164, P5, R164, UR18, RZ ;  /* 0x00000012a4a47c10 */ /* 0x000fc6000ffbe0ff */
[----:B------:R0:W-:Y:S04]  /*24e70*/  STL [R1+0x2cc], R190 ;  /* 0x0002ccbe01007387 */ /* 0x0001e80000100800 */
        /* <DEDUP_REMOVED lines=8> */
[----:B------:R-:W-:Y:S01]  /*24f00*/  STL [R1+0x2a0], R164 ;  /* 0x0002a0a401007387 */ /* 0x000fe20000100800 */
[----:B------:R-:W-:-:S03]  /*24f10*/  IADD3.X R16, R16, UR37, RZ, P2, !PT ;  /* 0x0000002510107c10 */ /* 0x000fc600097fe4ff */
[----:B------:R-:W-:Y:S01]  /*24f20*/  STL [R1+0x298], R160 ;  /* 0x000298a001007387 */ /* 0x000fe20000100800 */
[----:B------:R-:W-:-:S03]  /*24f30*/  IADD3 R201, P2, R201, UR18, RZ ;  /* 0x00000012c9c97c10 */ /* 0x000fc6000ff5e0ff */
[----:B------:R-:W-:Y:S04]  /*24f40*/  STL [R1+0x2bc], R156 ;  /* 0x0002bc9c01007387 */ /* 0x000fe80000100800 */
[----:B------:R-:W3:Y:S04]  /*24f50*/  LDL.LU R212, [R1+0x28c] ;  /* 0x00028c0001d47983 */ /* 0x000ee80000300800 */
[----:B------:R-:W-:Y:S04]  /*24f60*/  STL [R1+0x290], R152 ;  /* 0x0002909801007387 */ /* 0x000fe80000100800 */
[----:B------:R0:W-:Y:S04]  /*24f70*/  STL [R1+0x2b4], R16 ;  /* 0x0002b41001007387 */ /* 0x0001e80000100800 */
[----:B0-----:R-:W3:Y:S04]  /*24f80*/  LDL.LU R16, [R1+0x260] ;  /* 0x0002600001107983 */ /* 0x001ee80000300800 */
[----:B------:R0:W-:Y:S01]  /*24f90*/  STL [R1+0x288], R201 ;  /* 0x000288c901007387 */ /* 0x0001e20000100800 */
[----:B------:R-:W-:-:S03]  /*24fa0*/  IADD3.X R20, R20, UR37, RZ, P3, !PT ;  /* 0x0000002514147c10 */ /* 0x000fc60009ffe4ff */
[----:B0-----:R-:W3:Y:S01]  /*24fb0*/  LDL.LU R201, [R1+0x284] ;  /* 0x0002840001c97983 */ /* 0x001ee20000300800 */
[----:B----4-:R-:W-:-:S05]  /*24fc0*/  IADD3 R209, P3, R209, UR18, RZ ;  /* 0x00000012d1d17c10 */ /* 0x010fca000ff7e0ff */
[----:B------:R0:W-:Y:S04]  /*24fd0*/  STL [R1+0x280], R209 ;  /* 0x000280d101007387 */ /* 0x0001e80000100800 */
[----:B0-----:R-:W4:Y:S04]  /*24fe0*/  LDL.LU R209, [R1+0x258] ;  /* 0x0002580001d17983 */ /* 0x001f280000300800 */
[----:B------:R-:W-:Y:S01]  /*24ff0*/  STL [R1+0x2ac], R20 ;  /* 0x0002ac1401007387 */ /* 0x000fe20000100800 */
        /* <DEDUP_REMOVED lines=12> */
[----:B0-----:R-:W4:Y:S01]  /*250c0*/  LDL.LU R217, [R1+0x25c] ;  /* 0x00025c0001d97983 */ /* 0x001f220000300800 */
[----:B------:R-:W-:-:S05]  /*250d0*/  IADD3.X R193, R193, UR37, RZ, P5, !PT ;  /* 0x00000025c1c17c10 */ /* 0x000fca000affe4ff */
[----:B------:R0:W-:Y:S04]  /*250e0*/  STL [R1+0x29c], R193 ;  /* 0x00029cc101007387 */ /* 0x0001e80000100800 */
[----:B0-----:R-:W4:Y:S01]  /*250f0*/  LDL.LU R193, [R1+0x230] ;  /* 0x0002300001c17983 */ /* 0x001f220000300800 */
[----:B------:R-:W-:-:S03]  /*25100*/  IADD3 R225, P5, R225, UR18, RZ ;  /* 0x00000012e1e17c10 */ /* 0x000fc6000ffbe0ff */
[----:B------:R-:W4:Y:S04]  /*25110*/  LDL.LU R168, [R1+0x254] ;  /* 0x0002540001a87983 */ /* 0x000f280000300800 */
[----:B------:R0:W-:Y:S04]  /*25120*/  STL [R1+0x270], R225 ;  /* 0x000270e101007387 */ /* 0x0001e80000100800 */
[----:B0-----:R-:W4:Y:S04]  /*25130*/  LDL.LU R225, [R1+0x228] ;  /* 0x0002280001e17983 */ /* 0x001f280000300800 */
[----:B------:R-:W4:Y:S01]  /*25140*/  LDL.LU R164, [R1+0x24c] ;  /* 0x00024c0001a47983 */ /* 0x000f220000300800 */
        /* <DEDUP_REMOVED lines=9> */
[----:B0-----:R-:W3:Y:S01]  /*251e0*/  LDL.LU R191, [R1+0x234] ;  /* 0x0002340001bf7983 */ /* 0x001ee20000300800 */
[----:B------:R-:W-:Y:S02]  /*251f0*/  IADD3.X R212, R212, UR37, RZ, P1, !PT ;  /* 0x00000025d4d47c10 */ /* 0x000fe40008ffe4ff */
        /* <DEDUP_REMOVED lines=24> */
[----:B------:R-:W-:Y:S02]  /*25380*/  IADD3 R172, P6, R172, UR18, RZ ;  /* 0x00000012acac7c10 */ /* 0x000fe4000ffde0ff */
[----:B------:R-:W-:-:S05]  /*25390*/  IADD3.X R217, R217, UR37, RZ, P1, !PT ;  /* 0x00000025d9d97c10 */ /* 0x000fca0008ffe4ff */
[----:B------:R0:W-:Y:S04]  /*253a0*/  STL [R1+0x25c], R217 ;  /* 0x00025cd901007387 */ /* 0x0001e80000100800 */
[----:B------:R-:W-:Y:S04]  /*253b0*/  STL [R1+0x264], R176 ;  /* 0x000264b001007387 */ /* 0x000fe80000100800 */
[----:B0-----:R-:W4:Y:S04]  /*253c0*/  LDL.LU R217, [R1+0x1f8] ;  /* 0x0001f80001d97983 */ /* 0x001f280000300800 */
[----:B------:R-:W-:Y:S01]  /*253d0*/  STL [R1+0x238], R172 ;  /* 0x000238ac01007387 */ /* 0x000fe20000100800 */
[----:B------:R-:W-:-:S02]  /*253e0*/  IADD3 R193, P1, R193, UR18, RZ ;  /* 0x00000012c1c17c10 */ /* 0x000fc4000ff3e0ff */
[----:B------:R-:W-:-:S03]  /*253f0*/  IADD3.X R168, R168, UR37, RZ, P2, !PT ;  /* 0x00000025a8a87c10 */ /* 0x000fc600097fe4ff */
[----:B------:R0:W-:Y:S04]  /*25400*/  STL [R1+0x230], R193 ;  /* 0x000230c101007387 */ /* 0x0001e80000100800 */
[----:B0-----:R-:W4:Y:S01]  /*25410*/  LDL.LU R193, [R1+0x21c] ;  /* 0x00021c0001c17983 */ /* 0x001f220000300800 */
[----:B------:R-:W-:Y:S02]  /*25420*/  IADD3 R225, P2, R225, UR18, RZ ;  /* 0x00000012e1e17c10 */ /* 0x000fe4000ff5e0ff */
        /* <DEDUP_REMOVED lines=12> */
[----:B------:R-:W-:Y:S04]  /*254f0*/  STL [R1+0x218], R156 ;  /* 0x0002189c01007387 */ /* 0x000fe80000100800 */
[----:B------:R-:W2:Y:S01]  /*25500*/  LDL.LU R212, [R1+0x1e8] ;  /* 0x0001e80001d47983 */ /* 0x000ea20000300800 */
[----:B---3--:R-:W-:-:S03]  /*25510*/  IADD3 R20, P5, R20, UR18, RZ ;  /* 0x0000001214147c10 */ /* 0x008fc6000ffbe0ff */
[----:B------:R-:W-:Y:S01]  /*25520*/  STL [R1+0x23c], R152 ;  /* 0x00023c9801007387 */ /* 0x000fe20000100800 */
[----:B------:R-:W-:-:S03]  /*25530*/  IADD3.X R191, R191, UR37, RZ, P6, !PT ;  /* 0x00000025bfbf7c10 */ /* 0x000fc6000b7fe4ff */
        /* <DEDUP_REMOVED lines=16> */
[----:B------:R-:W-:Y:S04]  /*25640*/  STL [R1+0x224], R12 ;  /* 0x0002240c01007387 */ /* 0x000fe80000100800 */
[----:B------:R-:W4:Y:S04]  /*25650*/  LDL.LU R184, [R1+0x1c8] ;  /* 0x0001c80001b87983 */ /* 0x000f280000300800 */
[----:B------:R-:W4:Y:S04]  /*25660*/  LDL.LU R180, [R1+0x1ec] ;  /* 0x0001ec0001b47983 */ /* 0x000f280000300800 */
[----:B------:R-:W4:Y:S04]  /*25670*/  LDL.LU R176, [R1+0x1c0] ;  /* 0x0001c00001b07983 */ /* 0x000f280000300800 */
        /* <DEDUP_REMOVED lines=8> */
[----:B------:R-:W-:Y:S04]  /*25700*/  STL [R1+0x21c], R193 ;  /* 0x00021cc101007387 */ /* 0x000fe80000100800 */
[----:B------:R-:W4:Y:S01]  /*25710*/  LDL.LU R164, [R1+0x1a8] ;  /* 0x0001a80001a47983 */ /* 0x000f220000300800 */
        /* <DEDUP_REMOVED lines=9> */
[----:B0-----:R-:W2:Y:S01]  /*257b0*/  LDL.LU R190, [R1+0x190] ;  /* 0x0001900001be7983 */ /* 0x001ea20000300800 */
[----:B------:R-:W-:Y:S02]  /*257c0*/  IADD3 R212, P4, R212, UR18, RZ ;  /* 0x00000012d4d47c10 */ /* 0x000fe4000ff9e0ff */
[----:B---3--:R-:W-:-:S05]  /*257d0*/  IADD3.X R20, R20, UR37, RZ, P5, !PT ;  /* 0x0000002514147c10 */ /* 0x008fca000affe4ff */
[----:B------:R0:W-:Y:S04]  /*257e0*/  STL [R1+0x20c], R20 ;  /* 0x00020c1401007387 */ /* 0x0001e80000100800 */
[----:B------:R-:W-:Y:S01]  /*257f0*/  STL [R1+0x1e8], R212 ;  /* 0x0001e8d401007387 */ /* 0x000fe20000100800 */
[----:B------:R-:W-:-:S03]  /*25800*/  IADD3 R191, P5, R191, UR18, RZ ;  /* 0x00000012bfbf7c10 */ /* 0x000fc6000ffbe0ff */
[----:B0-----:R-:W3:Y:S04]  /*25810*/  LDL.LU R20, [R1+0x1b4] ;  /* 0x0001b40001147983 */ /* 0x001ee80000300800 */
[----:B------:R0:W-:Y:S04]  /*25820*/  STL [R1+0x1e0], R191 ;  /* 0x0001e0bf01007387 */ /* 0x0001e80000100800 */
[----:B0-----:R-:W3:Y:S01]  /*25830*/  LDL.LU R191, [R1+0x188] ;  /* 0x0001880001bf7983 */ /* 0x001ee20000300800 */
[----:B------:R-:W-:-:S05]  /*25840*/  IADD3.X R201, R201, UR37, RZ, P6, !PT ;  /* 0x00000025c9c97c10 */ /* 0x000fca000b7fe4ff */
[----:B------:R0:W-:Y:S04]  /*25850*/  STL [R1+0x204], R201 ;  /* 0x000204c901007387 */ /* 0x0001e80000100800 */
[----:B0-----:R-:W3:Y:S01]  /*25860*/  LDL.LU R201, [R1+0x1ac] ;  /* 0x0001ac0001c97983 */ /* 0x001ee20000300800 */
[----:B----4-:R-:W-:-:S05]  /*25870*/  IADD3 R209, P6, R209, UR18, RZ ;  /* 0x00000012d1d17c10 */ /* 0x010fca000ffde0ff */
[----:B------:R0:W-:Y:S04]  /*25880*/  STL [R1+0x1d8], R209 ;  /* 0x0001d8d101007387 */ /* 0x0001e80000100800 */
[----:B0-----:R-:W4:Y:S01]  /*25890*/  LDL.LU R209, [R1+0x180] ;  /* 0x0001800001d17983 */ /* 0x001f220000300800 */
[----:B------:R-:W-:Y:S02]  /*258a0*/  IADD3.X R206, R206, UR37, RZ, P1, !PT ;  /* 0x00000025cece7c10 */ /* 0x000fe40008ffe4ff */
[----:B------:R-:W-:Y:S02]  /*258b0*/  IADD3 R198, P1, R198, UR18, RZ ;  /* 0x00000012c6c67c10 */ /* 0x000fe4000ff3e0ff */
[----:B------:R-:W-:Y:S01]  /*258c0*/  IADD3.X R188, R188, UR37, RZ, P2, !PT ;  /* 0x00000025bcbc7c10 */ /* 0x000fe200097fe4ff */
        /* <DEDUP_REMOVED lines=12> */
[----:B0-----:R-:W4:Y:S04]  /*25990*/  LDL.LU R16, [R1+0x1a4] ;  /* 0x0001a40001107983 */ /* 0x001f280000300800 */
[----:B------:R-:W-:Y:S01]  /*259a0*/  STL [R1+0x1e4], R172 ;  /* 0x0001e4ac01007387 */ /* 0x000fe20000100800 */
[----:B------:R-:W-:-:S02]  /*259b0*/  IADD3.X R217, R217, UR37, RZ, P5, !PT ;  /* 0x00000025d9d97c10 */ /* 0x000fc4000affe4ff */
[----:B------:R-:W-:-:S03]  /*259c0*/  IADD3 R168, P5, R168, UR18, RZ ;  /* 0x00000012a8a87c10 */ /* 0x000fc6000ffbe0ff */
[----:B------:R0:W-:Y:S01]  /*259d0*/  STL [R1+0x1dc], R217 ;  /* 0x0001dcd901007387 */ /* 0x0001e20000100800 */
[----:B------:R-:W-:-:S03]  /*259e0*/  IADD3.X R12, R12, UR37, RZ, P6, !PT ;  /* 0x000000250c0c7c10 */ /* 0x000fc6000b7fe4ff */
[----:B0-----:R-:W4:Y:S04]  /*259f0*/  LDL.LU R217, [R1+0x178] ;  /* 0x0001780001d97983 */ /* 0x001f280000300800 */
[----:B------:R0:W-:Y:S01]  /*25a00*/  STL [R1+0x1d4], R12 ;  /* 0x0001d40c01007387 */ /* 0x0001e20000100800 */
[----:B------:R-:W-:-:S03]  /*25a10*/  IADD3 R164, P6, R164, UR18, RZ ;  /* 0x00000012a4a47c10 */ /* 0x000fc6000ffde0ff */
[----:B0-----:R-:W4:Y:S04]  /*25a20*/  LDL.LU R12, [R1+0x19c] ;  /* 0x00019c00010c7983 */ /* 0x001f280000300800 */
        /* <DEDUP_REMOVED lines=35> */
[----:B0-----:R-:W4:Y:S04]  /*25c60*/  LDL.LU R209, [R1+0x164] ;  /* 0x0001640001d17983 */ /* 0x001f280000300800 */
[----:B------:R-:W4:Y:S04]  /*25c70*/  LDL.LU R168, [R1+0x138] ;  /* 0x0001380001a87983 */ /* 0x000f280000300800 */
[----:B------:R-:W4:Y:S01]  /*25c80*/  LDL.LU R164, [R1+0x130] ;  /* 0x0001300001a47983 */ /* 0x000f220000300800 */
[----:B------:R-:W-:-:S05]  /*25c90*/  IADD3.X R16, R16, UR37, RZ, P6, !PT ;  /* 0x0000002510107c10 */ /* 0x000fca000b7fe4ff */
[----:B------:R-:W-:Y:S01]  /*25ca0*/  STL [R1+0x1a4], R16 ;  /* 0x0001a41001007387 */ /* 0x000fe20000100800 */
[----:B------:R-:W-:-:S05]  /*25cb0*/  IADD3 R217, P6, R217, UR18, RZ ;  /* 0x00000012d9d97c10 */ /* 0x000fca000ffde0ff */
[----:B------:R0:W-:Y:S01]  /*25cc0*/  STL [R1+0x178], R217 ;  /* 0x000178d901007387 */ /* 0x0001e20000100800 */
[----:B------:R-:W-:-:S03]  /*25cd0*/  IADD3.X R12, R12, UR37, RZ, P1, !PT ;  /* 0x000000250c0c7c10 */ /* 0x000fc60008ffe4ff */
[----:B0-----:R-:W4:Y:S04]  /*25ce0*/  LDL.LU R217, [R1+0x154] ;  /* 0x0001540001d97983 */ /* 0x001f280000300800 */
[----:B------:R-:W4:Y:S04]  /*25cf0*/  LDL.LU R160, [R1+0x128] ;  /* 0x0001280001a07983 */ /* 0x000f280000300800 */
[----:B------:R-:W4:Y:S04]  /*25d00*/  LDL.LU R156, [R1+0x14c] ;  /* 0x00014c00019c7983 */ /* 0x000f280000300800 */
[----:B------:R0:W-:Y:S04]  /*25d10*/  STL [R1+0x19c], R12 ;  /* 0x00019c0c01007387 */ /* 0x0001e80000100800 */
[----:B------:R-:W4:Y:S04]  /*25d20*/  LDL.LU R152, [R1+0x144] ;  /* 0x0001440001987983 */ /* 0x000f280000300800 */
[----:B------:R-:W4:Y:S04]  /*25d30*/  LDL.LU R20, [R1+0x118] ;  /* 0x0001180001147983 */ /* 0x000f280000300800 */
[----:B------:R-:W4:Y:S01]  /*25d40*/  LDL.LU R16, [R1+0x13c] ;  /* 0x00013c0001107983 */ /* 0x000f220000300800 */
[----:B------:R-:W-:-:S05]  /*25d50*/  IADD3 R225, P1, R225, UR18, RZ ;  /* 0x00000012e1e17c10 */ /* 0x000fca000ff3e0ff */
[----:B------:R1:W-:Y:S04]  /*25d60*/  STL [R1+0x170], R225 ;  /* 0x000170e101007387 */ /* 0x0003e80000100800 */
[----:B0-----:R-:W4:Y:S04]  /*25d70*/  LDL.LU R12, [R1+0x110] ;  /* 0x00011000010c7983 */ /* 0x001f280000300800 */
[----:B-1----:R-:W4:Y:S01]  /*25d80*/  LDL.LU R225, [R1+0x134] ;  /* 0x0001340001e17983 */ /* 0x002f220000300800 */
[----:B------:R-:W-:Y:S02]  /*25d90*/  IADD3.X R212, R212, UR37, RZ, P2, !PT ;  /* 0x00000025d4d47c10 */ /* 0x000fe400097fe4ff */
[----:B--2---:R-:W-:-:S05]  /*25da0*/  IADD3 R193, P2, R193, UR18, RZ ;  /* 0x00000012c1c17c10 */ /* 0x004fca000ff5e0ff */
[----:B------:R0:W-:Y:S04]  /*25db0*/  STL [R1+0x168], R193 ;  /* 0x000168c101007387 */ /* 0x0001e80000100800 */
[----:B------:R-:W-:Y:S01]  /*25dc0*/  STL [R1+0x194], R212 ;  /* 0x000194d401007387 */ /* 0x000fe20000100800 */
[----:B------:R-:W-:-:S03]  /*25dd0*/  IADD3.X R190, R190, UR37, RZ, P3, !PT ;  /* 0x00000025bebe7c10 */ /* 0x000fc60009ffe4ff */
[----:B0-----:R-:W2:Y:S04]  /*25de0*/  LDL.LU R193, [R1+0x108] ;  /* 0x0001080001c17983 */ /* 0x001ea80000300800 */
[----:B------:R0:W-:Y:S04]  /*25df0*/  STL [R1+0x18c], R190 ;  /* 0x00018cbe01007387 */ /* 0x0001e80000100800 */
[----:B0-----:R-:W2:Y:S01]  /*25e00*/  LDL.LU R190, [R1+0x12c] ;  /* 0x00012c0001be7983 */ /* 0x001ea20000300800 */
[----:B---3--:R-:W-:-:S05]  /*25e10*/  IADD3 R191, P3, R191, UR18, RZ ;  /* 0x00000012bfbf7c10 */ /* 0x008fca000ff7e0ff */
[----:B------:R0:W-:Y:S04]  /*25e20*/  STL [R1+0x160], R191 ;  /* 0x000160bf01007387 */ /* 0x0001e80000100800 */
[----:B0-----:R-:W3:Y:S01]  /*25e30*/  LDL.LU R191, [R1+0x100] ;  /* 0x0001000001bf7983 */ /* 0x001ee20000300800 */
        /* <DEDUP_REMOVED lines=9> */
[----:B------:R-:W-:Y:S01]  /*25ed0*/  STL [R1+0x150], R188 ;  /* 0x000150bc01007387 */ /* 0x000fe20000100800 */
[----:B------:R-:W-:-:S03]  /*25ee0*/  IADD3 R180, P6, R180, UR18, RZ ;  /* 0x00000012b4b47c10 */ /* 0x000fc6000ffde0ff */
[----:B------:R-:W-:Y:S01]  /*25ef0*/  STL [R1+0x174], R184 ;  /* 0x000174b801007387 */ /* 0x000fe20000100800 */
[----:B------:R-:W-:-:S03]  /*25f00*/  IADD3.X R176, R176, UR37, RZ, P1, !PT ;  /* 0x00000025b0b07c10 */ /* 0x000fc60008ffe4ff */
[----:B------:R-:W-:Y:S01]  /*25f10*/  STL [R1+0x148], R180 ;  /* 0x000148b401007387 */ /* 0x000fe20000100800 */
[----:B------:R-:W-:-:S05]  /*25f20*/  IADD3.X R209, R209, UR37, RZ, P2, !PT ;  /* 0x00000025d1d17c10 */ /* 0x000fca00097fe4ff */
[----:B------:R0:W-:Y:S04]  /*25f30*/  STL [R1+0x164], R209 ;  /* 0x000164d101007387 */ /* 0x0001e80000100800 */
[----:B------:R-:W-:Y:S04]  /*25f40*/  STL [R1+0x16c], R176 ;  /* 0x00016cb001007387 */ /* 0x000fe80000100800 */
[----:B0-----:R-:W4:Y:S01]  /*25f50*/  LDL.LU R209, [R1+0xf8] ;  /* 0x0000f80001d17983 */ /* 0x001f220000300800 */
[----:B------:R-:W-:Y:S02]  /*25f60*/  IADD3 R172, P1, R172, UR18, RZ ;  /* 0x00000012acac7c10 */ /* 0x000fe4000ff3e0ff */
[----:B------:R-:W-:-:S02]  /*25f70*/  IADD3.X R4, R4, UR37, RZ, P3, !PT ;  /* 0x0000002504047c10 */ /* 0x000fc40009ffe4ff */
[----:B------:R-:W-:Y:S01]  /*25f80*/  IADD3 R168, P2, R168, UR18, RZ ;  /* 0x00000012a8a87c10 */ /* 0x000fe2000ff5e0ff */
[----:B------:R-:W-:Y:S01]  /*25f90*/  STL [R1+0x140], R172 ;  /* 0x000140ac01007387 */ /* 0x000fe20000100800 */
[----:B------:R-:W-:-:S03]  /*25fa0*/  IADD3 R164, P3, R164, UR18, RZ ;  /* 0x00000012a4a47c10 */ /* 0x000fc6000ff7e0ff */
[----:B------:R0:W-:Y:S04]  /*25fb0*/  STL [R1+0x15c], R4 ;  /* 0x00015c0401007387 */ /* 0x0001e80000100800 */
[----:B0-----:R-:W4:Y:S04]  /*25fc0*/  LDL.LU R4, [R1+0xb88] ;  /* 0x000b880001047983 */ /* 0x001f280000300800 */
[----:B------:R-:W-:Y:S01]  /*25fd0*/  STL [R1+0x138], R168 ;  /* 0x000138a801007387 */ /* 0x000fe20000100800 */
        /* <DEDUP_REMOVED lines=9> */
[----:B------:R0:W-:Y:S01]  /*26070*/  STL [R1+0x120], R9 ;  /* 0x0001200901007387 */ /* 0x0001e20000100800 */
[----:B------:R-:W-:-:S03]  /*26080*/  IADD3.X R16, R16, UR37, RZ, P1, !PT ;  /* 0x0000002510107c10 */ /* 0x000fc60008ffe4ff */
[----:B------:R-:W-:Y:S04]  /*26090*/  STL [R1+0x128], R160 ;  /* 0x000128a001007387 */ /* 0x000fe80000100800 */
[----:B0-----:R-:W4:Y:S04]  /*260a0*/  LDL.LU R9, [R1+0xb84] ;  /* 0x000b840001097983 */ /* 0x001f280000300800 */
[----:B------:R-:W-:Y:S04]  /*260b0*/  STL [R1+0x14c], R156 ;  /* 0x00014c9c01007387 */ /* 0x000fe80000100800 */
[----:B------:R-:W-:Y:S01]  /*260c0*/  STL [R1+0x144], R152 ;  /* 0x0001449801007387 */ /* 0x000fe20000100800 */
[----:B------:R-:W-:-:S03]  /*260d0*/  IADD3 R12, P1, R12, UR18, RZ ;  /* 0x000000120c0c7c10 */ /* 0x000fc6000ff3e0ff */
[----:B------:R-:W-:Y:S04]  /*260e0*/  STL [R1+0x118], R20 ;  /* 0x0001181401007387 */ /* 0x000fe80000100800 */
[----:B------:R-:W4:Y:S01]  /*260f0*/  LDL.LU R214, [R1+0x114] ;  /* 0x0001140001d67983 */ /* 0x000f220000300800 */
[----:B------:R-:W-:-:S03]  /*26100*/  IADD3.X R225, R225, UR37, RZ, P2, !PT ;  /* 0x00000025e1e17c10 */ /* 0x000fc600097fe4ff */
[----:B------:R-:W-:Y:S04]  /*26110*/  STL [R1+0x13c], R16 ;  /* 0x00013c1001007387 */ /* 0x000fe80000100800 */
[----:B------:R-:W4:Y:S04]  /*26120*/  LDL.LU R212, [R1+0xe8] ;  /* 0x0000e80001d47983 */ /* 0x000f280000300800 */
[----:B------:R-:W-:Y:S04]  /*26130*/  STL [R1+0x110], R12 ;  /* 0x0001100c01007387 */ /* 0x000fe80000100800 */
[----:B------:R0:W-:Y:S04]  /*26140*/  STL [R1+0x134], R225 ;  /* 0x000134e101007387 */ /* 0x0001e80000100800 */
[----:B0-----:R-:W4:Y:S01]  /*26150*/  LDL.LU R225, [R1+0x10c] ;  /* 0x00010c0001e17983 */ /* 0x001f220000300800 */
[----:B------:R-:W-:-:S02]  /*26160*/  IADD3.X R8, R8, UR37, RZ, P5, !PT ;  /* 0x0000002508087c10 */ /* 0x000fc4000affe4ff */
[----:B--2---:R-:W-:Y:S02]  /*26170*/  IADD3 R193, P2, R193, UR18, RZ ;  /* 0x00000012c1c17c10 */ /* 0x004fe4000ff5e0ff */
        /* <DEDUP_REMOVED lines=8> */
[----:B------:R-:W3:Y:S04]  /*26200*/  LDL.LU R198, [R1+0xd0] ;  /* 0x0000d00001c67983 */ /* 0x000ee80000300800 */
[----:B------:R-:W3:Y:S01]  /*26210*/  LDL.LU R188, [R1+0xf4] ;  /* 0x0000f40001bc7983 */ /* 0x000ee20000300800 */
[----:B------:R-:W-:-:S05]  /*26220*/  IADD3.X R201, R201, UR37, RZ, P4, !PT ;  /* 0x00000025c9c97c10 */ /* 0x000fca000a7fe4ff */
[----:B------:R-:W-:Y:S04]  /*26230*/  STL [R1+0x124], R201 ;  /* 0x000124c901007387 */ /* 0x000fe80000100800 */
[----:B------:R-:W3:Y:S04]  /*26240*/  LDL.LU R184, [R1+0xc8] ;  /* 0x0000c80001b87983 */ /* 0x000ee80000300800 */
[----:B------:R-:W3:Y:S04]  /*26250*/  LDL.LU R180, [R1+0xec] ;  /* 0x0000ec0001b47983 */ /* 0x000ee80000300800 */
[----:B------:R-:W3:Y:S04]  /*26260*/  LDL.LU R176, [R1+0xc0] ;  /* 0x0000c00001b07983 */ /* 0x000ee80000300800 */
[----:B------:R-:W3:Y:S04]  /*26270*/  LDL.LU R172, [R1+0xe4] ;  /* 0x0000e40001ac7983 */ /* 0x000ee80000300800 */
[----:B------:R-:W3:Y:S04]  /*26280*/  LDL.LU R168, [R1+0xb8] ;  /* 0x0000b80001a87983 */ /* 0x000ee80000300800 */
[----:B------:R-:W3:Y:S04]  /*26290*/  LDL.LU R164, [R1+0xb0] ;  /* 0x0000b00001a47983 */ /* 0x000ee80000300800 */
[----:B------:R-:W3:Y:S01]  /*262a0*/  LDL.LU R160, [R1+0xd4] ;  /* 0x0000d40001a07983 */ /* 0x000ee20000300800 */
[----:B----4-:R-:W-:-:S05]  /*262b0*/  IADD3 R209, P4, R209, UR18, RZ ;  /* 0x00000012d1d17c10 */ /* 0x010fca000ff9e0ff */
[----:B------:R-:W-:Y:S04]  /*262c0*/  STL [R1+0xf8], R209 ;  /* 0x0000f8d101007387 */ /* 0x000fe80000100800 */
[----:B------:R0:W-:Y:S04]  /*262d0*/  STL [R1+0x11c], R8 ;  /* 0x00011c0801007387 */ /* 0x0001e80000100800 */
[----:B0-----:R-:W4:Y:S04]  /*262e0*/  LDL.LU R8, [R1+0xb80] ;  /* 0x000b800001087983 */ /* 0x001f280000300800 */
[----:B------:R-:W4:Y:S04]  /*262f0*/  LDL.LU R156, [R1+0xcc] ;  /* 0x0000cc00019c7983 */ /* 0x000f280000300800 */
        /* <DEDUP_REMOVED lines=11> */
[----:B------:R-:W-:Y:S01]  /*263b0*/  STL [R1+0x114], R214 ;  /* 0x000114d601007387 */ /* 0x000fe20000100800 */
[----:B------:R-:W-:Y:S02]  /*263c0*/  IADD3 R212, P6, R212, UR18, RZ ;  /* 0x00000012d4d47c10 */ /* 0x000fe4000ffde0ff */
[----:B------:R-:W-:Y:S02]  /*263d0*/  IADD3.X R225, R225, UR37, RZ, P1, !PT ;  /* 0x00000025e1e17c10 */ /* 0x000fe40008ffe4ff */
[----:B------:R-:W-:-:S05]  /*263e0*/  IADD3 R7, P1, R7, UR18, RZ ;  /* 0x0000001207077c10 */ /* 0x000fca000ff3e0ff */
[----:B------:R0:W-:Y:S04]  /*263f0*/  STL [R1+0xe0], R7 ;  /* 0x0000e00701007387 */ /* 0x0001e80000100800 */
[----:B------:R-:W-:Y:S04]  /*26400*/  STL [R1+0xe8], R212 ;  /* 0x0000e8d401007387 */ /* 0x000fe80000100800 */
[----:B0-----:R-:W4:Y:S04]  /*26410*/  LDL.LU R7, [R1+0xb7c] ;  /* 0x000b7c0001077983 */ /* 0x001f280000300800 */
[----:B------:R0:W-:Y:S01]  /*26420*/  STL [R1+0x10c], R225 ;  /* 0x00010ce101007387 */ /* 0x0001e20000100800 */
[----:B------:R-:W-:-:S03]  /*26430*/  IADD3.X R3, R3, UR37, RZ, P1, !PT ;  /* 0x0000002503037c10 */ /* 0x000fc60008ffe4ff */
[----:B0-----:R-:W4:Y:S01]  /*26440*/  LDL.LU R225, [R1+0x94] ;  /* 0x0000940001e17983 */ /* 0x001f220000300800 */
[----:B--2---:R-:W-:-:S05]  /*26450*/  IADD3.X R190, R190, UR37, RZ, P2, !PT ;  /* 0x00000025bebe7c10 */ /* 0x004fca00097fe4ff */
[----:B------:R0:W-:Y:S04]  /*26460*/  STL [R1+0x104], R190 ;  /* 0x000104be01007387 */ /* 0x0001e80000100800 */
[----:B0-----:R-:W2:Y:S01]  /*26470*/  LDL.LU R190, [R1+0x8c] ;  /* 0x00008c0001be7983 */ /* 0x001ea20000300800 */
        /* <DEDUP_REMOVED lines=10> */
[----:B------:R-:W-:-:S03]  /*26520*/  IADD3.X R180, R180, UR37, RZ, P5, !PT ;  /* 0x00000025b4b47c10 */ /* 0x000fc6000affe4ff */
[----:B------:R-:W-:Y:S01]  /*26530*/  STL [R1+0xc8], R184 ;  /* 0x0000c8b801007387 */ /* 0x000fe20000100800 */
[----:B------:R-:W-:-:S03]  /*26540*/  IADD3 R176, P5, R176, UR18, RZ ;  /* 0x00000012b0b07c10 */ /* 0x000fc6000ffbe0ff */
[----:B------:R-:W-:Y:S01]  /*26550*/  STL [R1+0xec], R180 ;  /* 0x0000ecb401007387 */ /* 0x000fe20000100800 */
[----:B------:R-:W-:-:S03]  /*26560*/  IADD3.X R172, R172, UR37, RZ, P6, !PT ;  /* 0x00000025acac7c10 */ /* 0x000fc6000b7fe4ff */
[----:B------:R-:W-:Y:S01]  /*26570*/  STL [R1+0xc0], R176 ;  /* 0x0000c0b001007387 */ /* 0x000fe20000100800 */
[----:B------:R-:W-:-:S03]  /*26580*/  IADD3 R168, P6, R168, UR18, RZ ;  /* 0x00000012a8a87c10 */ /* 0x000fc6000ffde0ff */
[----:B------:R0:W-:Y:S01]  /*26590*/  STL [R1+0xdc], R3 ;  /* 0x0000dc0301007387 */ /* 0x0001e20000100800 */
[----:B------:R-:W-:-:S03]  /*265a0*/  IADD3 R164, P1, R164, UR18, RZ ;  /* 0x00000012a4a47c10 */ /* 0x000fc6000ff3e0ff */
[----:B------:R-:W-:Y:S01]  /*265b0*/  STL [R1+0xe4], R172 ;  /* 0x0000e4ac01007387 */ /* 0x000fe20000100800 */
[----:B------:R-:W-:-:S03]  /*265c0*/  IADD3.X R160, R160, UR37, RZ, P2, !PT ;  /* 0x00000025a0a07c10 */ /* 0x000fc600097fe4ff */
[----:B0-----:R-:W2:Y:S04]  /*265d0*/  LDL.LU R3, [R1+0xb78] ;  /* 0x000b780001037983 */ /* 0x001ea80000300800 */
[----:B------:R-:W-:Y:S01]  /*265e0*/  STL [R1+0xb8], R168 ;  /* 0x0000b8a801007387 */ /* 0x000fe20000100800 */
[----:B----4-:R-:W-:Y:S02]  /*265f0*/  IADD3 R8, P2, R8, UR18, RZ ;  /* 0x0000001208087c10 */ /* 0x010fe4000ff5e0ff */
[----:B------:R-:W-:-:S03]  /*26600*/  IADD3.X R156, R156, UR37, RZ, P3, !PT ;  /* 0x000000259c9c7c10 */ /* 0x000fc60009ffe4ff */
[----:B------:R0:W-:Y:S01]  /*26610*/  STL [R1+0xa8], R8 ;  /* 0x0000a80801007387 */ /* 0x0001e20000100800 */
[----:B------:R-:W-:-:S03]  /*26620*/  IADD3 R6, P3, R6, UR18, RZ ;  /* 0x0000001206067c10 */ /* 0x000fc6000ff7e0ff */
[----:B------:R-:W-:Y:S04]  /*26630*/  STL [R1+0xb0], R164 ;  /* 0x0000b0a401007387 */ /* 0x000fe80000100800 */
[----:B0-----:R-:W4:Y:S04]  /*26640*/  LDL.LU R8, [R1+0xb74] ;  /* 0x000b740001087983 */ /* 0x001f280000300800 */
[----:B------:R-:W-:Y:S04]  /*26650*/  STL [R1+0xd4], R160 ;  /* 0x0000d4a001007387 */ /* 0x000fe80000100800 */
[----:B------:R0:W-:Y:S04]  /*26660*/  STL [R1+0xa0], R6 ;  /* 0x0000a00601007387 */ /* 0x0001e80000100800 */
[----:B0-----:R-:W3:Y:S01]  /*26670*/  LDL.LU R6, [R1+0xb70] ;  /* 0x000b700001067983 */ /* 0x001ee20000300800 */
[----:B------:R-:W-:Y:S01]  /*26680*/  WARPGROUP.ARRIVE ;  /* 0x00000000000079c5 */ /* 0x000fe20000000000 */
[----:B------:R-:W-:Y:S01]  /*26690*/  UMOV UR13, 0x40000040 ;  /* 0x40000040000d7882 */ /* 0x000fe20000000000 */
[----:B------:R-:W-:-:S04]  /*266a0*/  UMOV UR15, 0x40000040 ;  /* 0x40000040000f7882 */ /* 0x000fc80000000000 */
[----:B------:R-:W-:Y:S01]  /*266b0*/  QGMMA.64x256x32.F32.E5M2.E5M2 R24, gdesc[UR12], R24 ;  /* 0x03e000000c1879f3 */ /* 0x000fe20008703818 */
[----:B------:R-:W-:Y:S02]  /*266c0*/  IADD3.X R152, R152, UR37, RZ, P4, !PT ;  /* 0x0000002598987c10 */ /* 0x000fe4000a7fe4ff */
[----:B------:R-:W-:Y:S02]  /*266d0*/  IADD3 R20, P4, R20, UR18, RZ ;  /* 0x0000001214147c10 */ /* 0x000fe4000ff9e0ff */
[----:B------:R-:W-:Y:S01]  /*266e0*/  IADD3.X R16, R16, UR37, RZ, P5, !PT ;  /* 0x0000002510107c10 */ /* 0x000fe2000affe4ff */
[----:B------:R-:W-:Y:S04]  /*266f0*/  STL [R1+0xcc], R156 ;  /* 0x0000cc9c01007387 */ /* 0x000fe80000100800 */
        /* <DEDUP_REMOVED lines=16> */
[----:B------:R-:W-:Y:S01]  /*26800*/  QGMMA.64x256x32.F32.E5M2.E5M2 R24, gdesc[UR8], R24 ;  /* 0x03e00000081879f3 */ /* 0x000fe20008703818 */
[----:B---3--:R-:W-:-:S05]  /*26810*/  IADD3 R6, P2, R6, UR18, RZ ;  /* 0x0000001206067c10 */ /* 0x008fca000ff5e0ff */
[----:B------:R0:W-:Y:S04]  /*26820*/  STL [R1+0x78], R6 ;  /* 0x0000780601007387 */ /* 0x0001e80000100800 */
[----:B0-----:R-:W3:Y:S01]  /*26830*/  LDL.LU R6, [R1+0xb68] ;  /* 0x000b680001067983 */ /* 0x001ee20000300800 */
[----:B------:R-:W-:Y:S02]  /*26840*/  IADD3.X R2, R2, UR37, RZ, P3, !PT ;  /* 0x0000002502027c10 */ /* 0x000fe40009ffe4ff */
[----:B--2---:R-:W-:Y:S02]  /*26850*/  IADD3 R3, P3, R3, UR18, RZ ;  /* 0x0000001203037c10 */ /* 0x004fe4000ff7e0ff */
[----:B------:R-:W-:-:S13]  /*26860*/  IADD3.X R225, R225, UR37, RZ, P4, !PT ;  /* 0x00000025e1e17c10 */ /* 0x000fda000a7fe4ff */
[----:B------:R-:W-:Y:S01]  /*26870*/  QGMMA.64x256x32.F32.E5M2.E5M2 R24, gdesc[UR20], R24 ;  /* 0x03e00000141879f3 */ /* 0x000fe20008703818 */
[----:B------:R-:W-:Y:S01]  /*26880*/  IADD3 R4, P4, R4, UR18, RZ ;  /* 0x0000001204047c10 */ /* 0x000fe2000ff9e0ff */
[----:B------:R0:W-:Y:S01]  /*26890*/  STL [R1+0x9c], R2 ;  /* 0x00009c0201007387 */ /* 0x0001e20000100800 */
[----:B------:R-:W-:Y:S02]  /*268a0*/  IADD3.X R190, R190, UR37, RZ, P5, !PT ;  /* 0x00000025bebe7c10 */ /* 0x000fe4000affe4ff */
[----:B------:R-:W-:Y:S01]  /*268b0*/  IADD3 R5, P5, R5, UR18, RZ ;  /* 0x0000001205057c10 */ /* 0x000fe2000ffbe0ff */
[----:B0-----:R0:W5:Y:S04]  /*268c0*/  LDL.LU R2, [R1+0xb64] ;  /* 0x000b640001027983 */ /* 0x0011680000300800 */
[----:B------:R1:W-:Y:S01]  /*268d0*/  STL [R1+0x70], R3 ;  /* 0x0000700301007387 */ /* 0x0003e20000100800 */
[----:B------:R-:W-:-:S02]  /*268e0*/  IADD3.X R191, R191, UR37, RZ, P6, !PT ;  /* 0x00000025bfbf7c10 */ /* 0x000fc4000b7fe4ff */
[----:B----4-:R-:W-:Y:S01]  /*268f0*/  IADD3.X R8, R8, UR37, RZ, P3, !PT ;  /* 0x0000002508087c10 */ /* 0x010fe20009ffe4ff */
[----:B-1----:R0:W5:Y:S04]  /*26900*/  LDL.LU R3, [R1+0xb60] ;  /* 0x000b600001037983 */ /* 0x0021680000300800 */
[----:B------:R1:W-:Y:S01]  /*26910*/  STL [R1+0x68], R4 ;  /* 0x0000680401007387 */ /* 0x0003e20000100800 */
[----:B------:R-:W-:-:S03]  /*26920*/  IADD3.X R9, R9, UR37, RZ, P4, !PT ;  /* 0x0000002509097c10 */ /* 0x000fc6000a7fe4ff */
[----:B-1----:R0:W5:Y:S04]  /*26930*/  LDL.LU R4, [R1+0xb5c] ;  /* 0x000b5c0001047983 */ /* 0x0021680000300800 */
[----:B------:R-:W-:Y:S04]  /*26940*/  STL [R1+0x94], R225 ;  /* 0x000094e101007387 */ /* 0x000fe80000100800 */
[----:B------:R1:W-:Y:S01]  /*26950*/  STL [R1+0x60], R5 ;  /* 0x0000600501007387 */ /* 0x0003e20000100800 */
[----:B------:R-:W-:-:S03]  /*26960*/  IADD3.X R0, R0, UR37, RZ, P5, !PT ;  /* 0x0000002500007c10 */ /* 0x000fc6000affe4ff */
[----:B-1----:R0:W5:Y:S04]  /*26970*/  LDL.LU R5, [R1+0xb58] ;  /* 0x000b580001057983 */ /* 0x0021680000300800 */
[----:B------:R-:W-:Y:S01]  /*26980*/  STL [R1+0x8c], R190 ;  /* 0x00008cbe01007387 */ /* 0x000fe20000100800 */
[----:B------:R-:W-:Y:S01]  /*26990*/  IADD3.X R7, R7, UR37, RZ, P2, !PT ;  /* 0x0000002507077c10 */ /* 0x000fe200097fe4ff */
[----:B------:R-:W-:Y:S01]  /*269a0*/  QGMMA.64x256x32.F32.E5M2.E5M2 R24, gdesc[UR24], R24, gsb0 ;  /* 0x03e00000181879f3 */ /* 0x000fe20008003818 */
[----:B---3--:R-:W-:-:S05]  /*269b0*/  IADD3.X R6, R6, UR37, RZ, P1, !PT ;  /* 0x0000002506067c10 */ /* 0x008fca0008ffe4ff */
[----:B------:R1:W-:Y:S04]  /*269c0*/  STL [R1+0x7c], R6 ;  /* 0x00007c0601007387 */ /* 0x0003e80000100800 */
[----:B-1----:R0:W5:Y:S04]  /*269d0*/  LDL.LU R6, [R1+0xb54] ;  /* 0x000b540001067983 */ /* 0x0021680000300800 */
[----:B------:R-:W-:Y:S04]  /*269e0*/  STL [R1+0x84], R191 ;  /* 0x000084bf01007387 */ /* 0x000fe80000100800 */
[----:B------:R1:W-:Y:S04]  /*269f0*/  STL [R1+0x74], R7 ;  /* 0x0000740701007387 */ /* 0x0003e80000100800 */
[----:B-1----:R0:W5:Y:S04]  /*26a00*/  LDL.LU R7, [R1+0xb50] ;  /* 0x000b500001077983 */ /* 0x0021680000300800 */
[----:B------:R1:W-:Y:S04]  /*26a10*/  STL [R1+0x6c], R8 ;  /* 0x00006c0801007387 */ /* 0x0003e80000100800 */
[----:B-1----:R0:W5:Y:S04]  /*26a20*/  LDL.LU R8, [R1+0xb4c] ;  /* 0x000b4c0001087983 */ /* 0x0021680000300800 */
[----:B------:R1:W-:Y:S04]  /*26a30*/  STL [R1+0x64], R9 ;  /* 0x0000640901007387 */ /* 0x0003e80000100800 */
[----:B-1----:R0:W5:Y:S04]  /*26a40*/  LDL.LU R9, [R1+0xb48] ;  /* 0x000b480001097983 */ /* 0x0021680000300800 */
[----:B------:R1:W-:Y:S04]  /*26a50*/  STL [R1+0x5c], R0 ;  /* 0x00005c0001007387 */ /* 0x0003e80000100800 */
[----:B-1----:R0:W5:Y:S01]  /*26a60*/  LDL.LU R0, [R1+0xb44] ;  /* 0x000b440001007983 */ /* 0x0021620000300800 */
[----:B------:R-:W-:-:S04]  /*26a70*/  UIADD3 UR4, UR4, 0x1, URZ ;  /* 0x0000000104047890 */ /* 0x000fc8000fffe03f */
[----:B------:R-:W-:-:S06]  /*26a80*/  UISETP.NE.U32.AND UP0, UPT, UR4, UR5, UPT ;  /* 0x000000050400728c */ /* 0x000fcc000bf05070 */
[----:B------:R-:W-:Y:S01]  /*26a90*/  PLOP3.LUT P0, PT, PT, PT, UP0, 0x80, 0x0 ;  /* 0x000000000000781c */ /* 0x000fe20003f0f008 */
[----:B------:R-:W-:-:S12]  /*26aa0*/  WARPGROUP.DEPBAR.LE gsb0, 0x0 ;  /* 0x00008000000079c5 */ /* 0x000fd80000010000 */
[----:B0-----:R-:W-:Y:S05]  /*26ab0*/  @P0 BRA `(.L_x_2) ;  /* 0xfffffee000bc0947 */ /* 0x001fea000383ffff */
.L_x_1:
[----:B------:R-:W2:Y:S01]  /*26ac0*/  LDL.LU R10, [R1+0xb3c] ;  /* 0x000b3c00010a7983 */ /* 0x000ea20000300800 */
[----:B------:R-:W-:Y:S01]  /*26ad0*/  F2FP.SATFINITE.E5M2.F32.PACK_AB_MERGE_C R24, R25, R24, RZ ;  /* 0x000000181918723e */ /* 0x000fe200048060ff */
[----:B------:R-:W-:Y:S01]  /*26ae0*/  ULDC UR4, c[0x0][0x244] ;  /* 0x0000910000047ab9 */ /* 0x000fe20000000800 */
[----:B------:R-:W-:Y:S01]  /*26af0*/  F2FP.SATFINITE.E5M2.F32.PACK_AB_MERGE_C R28, R29, R28, RZ ;  /* 0x0000001c1d1c723e */ /* 0x000fe200048060ff */
[----:B------:R-:W0:Y:S01]  /*26b00*/  S2R R152, SR_TID.X ;  /* 0x0000000000987919 */ /* 0x000e220000002100 */
[----:B------:R-:W-:Y:S01]  /*26b10*/  F2FP.SATFINITE.E5M2.F32.PACK_AB_MERGE_C R32, R33, R32, RZ ;  /* 0x000000202120723e */ /* 0x000fe200048060ff */
[----:B------:R-:W-:Y:S01]  /*26b20*/  ULDC.64 UR8, c[0x0][0x228] ;  /* 0x00008a0000087ab9 */ /* 0x000fe20000000a00 */
[----:B------:R-:W-:Y:S01]  /*26b30*/  LOP3.LUT R22, R24, 0xffff, RZ, 0xc0, !PT ;  /* 0x0000ffff18167812 */ /* 0x000fe200078ec0ff */
[----:B------:R-:W3:Y:S01]  /*26b40*/  LDL.LU R153, [R1+0xb40] ;  /* 0x000b400001997983 */ /* 0x000ee20000300800 */
[----:B------:R-:W-:Y:S01]  /*26b50*/  LOP3.LUT R29, R32, 0xffff, RZ, 0xc0, !PT ;  /* 0x0000ffff201d7812 */ /* 0x000fe200078ec0ff */
[----:B------:R-:W-:Y:S01]  /*26b60*/  ULDC UR10, c[0x0][0x22c] ;  /* 0x00008b00000a7ab9 */ /* 0x000fe20000000800 */
[----:B------:R-:W-:Y:S01]  /*26b70*/  LOP3.LUT R23, R28, 0xffff, RZ, 0xc0, !PT ;  /* 0x0000ffff1c177812 */ /* 0x000fe200078ec0ff */
[----:B------:R-:W-:Y:S01]  /*26b80*/  ULDC UR11, c[0x0][0x22c] ;  /* 0x00008b00000b7ab9 */ /* 0x000fe20000000800 */
[----:B------:R-:W-:Y:S01]  /*26b90*/  F2FP.SATFINITE.E5M2.F32.PACK_AB_MERGE_C R40, R41, R40, RZ ;  /* 0x000000282928723e */ /* 0x000fe200048060ff */
[----:B------:R-:W-:Y:S01]  /*26ba0*/  ULDC UR12, c[0x0][0x22c] ;  /* 0x00008b00000c7ab9 */ /* 0x000fe20000000800 */
[----:B------:R-:W-:-:S02]  /*26bb0*/  F2FP.SATFINITE.E5M2.F32.PACK_AB_MERGE_C R44, R45, R44, RZ ;  /* 0x0000002c2d2c723e */ /* 0x000fc400048060ff */
[----:B------:R-:W-:Y:S02]  /*26bc0*/  F2FP.SATFINITE.E5M2.F32.PACK_AB_MERGE_C R48, R49, R48, RZ ;  /* 0x000000303130723e */ /* 0x000fe400048060ff */
[----:B------:R-:W-:Y:S02]  /*26bd0*/  F2FP.SATFINITE.E5M2.F32.PACK_AB_MERGE_C R42, R43, R42, RZ ;  /* 0x0000002a2b2a723e */ /* 0x000fe400048060ff */
[----:B------:R-:W-:Y:S02]  /*26be0*/  F2FP.SATFINITE.E5M2.F32.PACK_AB_MERGE_C R46, R47, R46, RZ ;  /* 0x0000002e2f2e723e */ /* 0x000fe400048060ff */
[----:B------:R-:W-:Y:S02]  /*26bf0*/  F2FP.SATFINITE.E5M2.F32.PACK_AB_MERGE_C R50, R51, R50, RZ ;  /* 0x000000323332723e */ /* 0x000fe400048060ff */
[----:B------:R-:W-:Y:S02]  /*26c00*/  F2FP.SATFINITE.E5M2.F32.PACK_AB_MERGE_C R26, R27, R26, RZ ;  /* 0x0000001a1b1a723e */ /* 0x000fe400048060ff */
[----:B------:R-:W-:-:S02]  /*26c10*/  F2FP.SATFINITE.E5M2.F32.PACK_AB_MERGE_C R30, R31, R30, RZ ;  /* 0x0000001e1f1e723e */ /* 0x000fc400048060ff */
[----:B------:R-:W-:Y:S02]  /*26c20*/  F2FP.SATFINITE.E5M2.F32.PACK_AB_MERGE_C R34, R35, R34, RZ ;  /* 0x000000222322723e */ /* 0x000fe400048060ff */
[----:B------:R-:W-:Y:S02]  /*26c30*/  F2FP.SATFINITE.E5M2.F32.PACK_AB_MERGE_C R36, R37, R36, RZ ;  /* 0x000000242524723e */ /* 0x000fe400048060ff */
[----:B------:R-:W-:Y:S02]  /*26c40*/  F2FP.SATFINITE.E5M2.F32.PACK_AB_MERGE_C R56, R57, R56, RZ ;  /* 0x000000383938723e */ /* 0x000fe400048060ff */
[----:B------:R-:W-:Y:S01]  /*26c50*/  F2FP.SATFINITE.E5M2.F32.PACK_AB_MERGE_C R60, R61, R60, RZ ;  /* 0x0000003c3d3c723e */ /* 0x000fe200048060ff */
[----:B0----5:R-:W-:Y:S01]  /*26c60*/  IMAD.SHL.U32 R2, R152, 0x80, RZ ;  /* 0x0000008098027824 */ /* 0x021fe200078e00ff */
[----:B------:R-:W-:Y:S02]  /*26c70*/  F2FP.SATFINITE.E5M2.F32.PACK_AB_MERGE_C R64, R65, R64, RZ ;  /* 0x000000404140723e */ /* 0x000fe400048060ff */
[----:B------:R-:W-:-:S02]  /*26c80*/  PRMT R4, R29, 0x3340, R0 ;  /* 0x000033401d047816 */ /* 0x000fc40000000000 */
[----:B------:R-:W-:Y:S02]  /*26c90*/  LOP3.LUT R2, R2, 0x400, RZ, 0xc0, !PT ;  /* 0x0000040002027812 */ /* 0x000fe400078ec0ff */
[----:B------:R-:W-:Y:S02]  /*26ca0*/  PRMT R3, R22, 0x3340, R23 ;  /* 0x0000334016037816 */ /* 0x000fe40000000017 */
[----:B------:R-:W-:Y:S02]  /*26cb0*/  F2FP.SATFINITE.E5M2.F32.PACK_AB_MERGE_C R38, R39, R38, RZ ;  /* 0x000000262726723e */ /* 0x000fe400048060ff */
[----:B------:R-:W-:Y:S02]  /*26cc0*/  LOP3.LUT R40, R40, 0xffff, RZ, 0xc0, !PT ;  /* 0x0000ffff28287812 */ /* 0x000fe400078ec0ff */
[----:B------:R-:W-:Y:S02]  /*26cd0*/  LOP3.LUT R33, R44, 0xffff, RZ, 0xc0, !PT ;  /* 0x0000ffff2c217812 */ /* 0x000fe400078ec0ff */
[----:B------:R-:W-:-:S02]  /*26ce0*/  LOP3.LUT R37, R48, 0xffff, RZ, 0xc0, !PT ;  /* 0x0000ffff30257812 */ /* 0x000fc400078ec0ff */
[----:B------:R-:W-:Y:S02]  /*26cf0*/  LOP3.LUT R42, R42, 0xffff, RZ, 0xc0, !PT ;  /* 0x0000ffff2a2a7812 */ /* 0x000fe400078ec0ff */
[----:B------:R-:W-:Y:S02]  /*26d00*/  LOP3.LUT R35, R46, 0xffff, RZ, 0xc0, !PT ;  /* 0x0000ffff2e237812 */ /* 0x000fe400078ec0ff */
[----:B------:R-:W-:Y:S02]  /*26d10*/  LOP3.LUT R39, R50, 0xffff, RZ, 0xc0, !PT ;  /* 0x0000ffff32277812 */ /* 0x000fe400078ec0ff */
[----:B------:R-:W-:Y:S02]  /*26d20*/  F2FP.SATFINITE.E5M2.F32.PACK_AB_MERGE_C R58, R59, R58, RZ ;  /* 0x0000003a3b3a723e */ /* 0x000fe400048060ff */
[----:B------:R-:W-:Y:S02]  /*26d30*/  F2FP.SATFINITE.E5M2.F32.PACK_AB_MERGE_C R62, R63, R62, RZ ;  /* 0x0000003e3f3e723e */ /* 0x000fe400048060ff */
[----:B------:R-:W-:-:S02]  /*26d40*/  F2FP.SATFINITE.E5M2.F32.PACK_AB_MERGE_C R66, R67, R66, RZ ;  /* 0x000000424342723e */ /* 0x000fc400048060ff */
        /* <DEDUP_REMOVED lines=12> */
[----:B------:R-:W-:Y:S02]  /*26e10*/  F2FP.SATFINITE.E5M2.F32.PACK_AB_MERGE_C R88, R89, R88, RZ ;  /* 0x000000585958723e */ /* 0x000fe400048060ff */
[----:B------:R-:W-:Y:S02]  /*26e20*/  F2FP.SATFINITE.E5M2.F32.PACK_AB_MERGE_C R92, R93, R92, RZ ;  /* 0x0000005c5d5c723e */ /* 0x000fe400048060ff */
[----:B------:R-:W-:Y:S02]  /*26e30*/  F2FP.SATFINITE.E5M2.F32.PACK_AB_MERGE_C R96, R97, R96, RZ ;  /* 0x000000606160723e */ /* 0x000fe400048060ff */
[----:B------:R-:W-:Y:S02]  /*26e40*/  PRMT R5, R40, 0x3340, R33 ;  /* 0x0000334028057816 */ /* 0x000fe40000000021 */
[----:B------:R-:W-:Y:S02]  /*26e50*/  PRMT R8, R39, 0x3340, R0 ;  /* 0x0000334027087816 */ /* 0x000fe40000000000 */
[----:B------:R-:W-:-:S02]  /*26e60*/  PRMT R7, R42, 0x3340, R35 ;  /* 0x000033402a077816 */ /* 0x000fc40000000023 */
[----:B------:R-:W-:Y:S02]  /*26e70*/  F2FP.SATFINITE.E5M2.F32.PACK_AB_MERGE_C R54, R55, R54, RZ ;  /* 0x000000363736723e */ /* 0x000fe400048060ff */
[----:B------:R-:W-:Y:S02]  /*26e80*/  PRMT R6, R26, 0x3340, R27 ;  /* 0x000033401a067816 */ /* 0x000fe4000000001b */
[----:B------:R-:W-:Y:S02]  /*26e90*/  LOP3.LUT R58, R58, 0xffff, RZ, 0xc0, !PT ;  /* 0x0000ffff3a3a7812 */ /* 0x000fe400078ec0ff */
[----:B------:R-:W-:Y:S02]  /*26ea0*/  LOP3.LUT R43, R62, 0xffff, RZ, 0xc0, !PT ;  /* 0x0000ffff3e2b7812 */ /* 0x000fe400078ec0ff */
[----:B------:R-:W-:Y:S02]  /*26eb0*/  LOP3.LUT R47, R66, 0xffff, RZ, 0xc0, !PT ;  /* 0x0000ffff422f7812 */ /* 0x000fe400078ec0ff */
[----:B------:R-:W-:-:S02]  /*26ec0*/  F2FP.SATFINITE.E5M2.F32.PACK_AB_MERGE_C R52, R53, R52, RZ ;  /* 0x000000343534723e */ /* 0x000fc400048060ff */
[----:B------:R-:W-:Y:S02]  /*26ed0*/  PRMT R9, R56, 0x3340, R41 ;  /* 0x0000334038097816 */ /* 0x000fe40000000029 */
[----:B------:R-:W-:Y:S02]  /*26ee0*/  LOP3.LUT R74, R74, 0xffff, RZ, 0xc0, !PT ;  /* 0x0000ffff4a4a7812 */ /* 0x000fe400078ec0ff */
[----:B------:R-:W-:Y:S02]  /*26ef0*/  LOP3.LUT R51, R78, 0xffff, RZ, 0xc0, !PT ;  /* 0x0000ffff4e337812 */ /* 0x000fe400078ec0ff */
[----:B------:R-:W-:Y:S02]  /*26f00*/  LOP3.LUT R55, R82, 0xffff, RZ, 0xc0, !PT ;  /* 0x0000ffff52377812 */ /* 0x000fe400078ec0ff */
[----:B------:R-:W-:Y:S02]  /*26f10*/  LOP3.LUT R72, R72, 0xffff, RZ, 0xc0, !PT ;  /* 0x0000ffff48487812 */ /* 0x000fe400078ec0ff */
[----:B------:R-:W-:-:S02]  /*26f20*/  LOP3.LUT R49, R76, 0xffff, RZ, 0xc0, !PT ;  /* 0x0000ffff4c317812 */ /* 0x000fc400078ec0ff */
[----:B------:R-:W-:Y:S02]  /*26f30*/  LOP3.LUT R53, R80, 0xffff, RZ, 0xc0, !PT ;  /* 0x0000ffff50357812 */ /* 0x000fe400078ec0ff */
[----:B------:R-:W-:Y:S02]  /*26f40*/  LOP3.LUT R88, R88, 0xffff, RZ, 0xc0, !PT ;  /* 0x0000ffff58587812 */ /* 0x000fe400078ec0ff */
[----:B------:R-:W-:Y:S02]  /*26f50*/  LOP3.LUT R57, R92, 0xffff, RZ, 0xc0, !PT ;  /* 0x0000ffff5c397812 */ /* 0x000fe400078ec0ff */
[----:B------:R-:W-:Y:S02]  /*26f60*/  LOP3.LUT R61, R96, 0xffff, RZ, 0xc0, !PT ;  /* 0x0000ffff603d7812 */ /* 0x000fe400078ec0ff */
[----:B------:R-:W-:Y:S02]  /*26f70*/  F2FP.SATFINITE.E5M2.F32.PACK_AB_MERGE_C R90, R91, R90, RZ ;  /* 0x0000005a5b5a723e */ /* 0x000fe400048060ff */
[----:B------:R-:W-:-:S02]  /*26f80*/  F2FP.SATFINITE.E5M2.F32.PACK_AB_MERGE_C R94, R95, R94, RZ ;  /* 0x0000005e5f5e723e */ /* 0x000fc400048060ff */
[----:B------:R-:W-:Y:S02]  /*26f90*/  F2FP.SATFINITE.E5M2.F32.PACK_AB_MERGE_C R98, R99, R98, RZ ;  /* 0x000000626362723e */ /* 0x000fe400048060ff */
[--C-:B------:R-:W-:Y:S02]  /*26fa0*/  PRMT R13, R55, 0x3340, R0.reuse ;  /* 0x00003340370d7816 */ /* 0x100fe40000000000 */
[----:B------:R-:W-:Y:S02]  /*26fb0*/  PRMT R12, R74, 0x3340, R51 ;  /* 0x000033404a0c7816 */ /* 0x000fe40000000033 */
[----:B------:R-:W-:Y:S02]  /*26fc0*/  PRMT R15, R61, 0x3340, R0 ;  /* 0x000033403d0f7816 */ /* 0x000fe40000000000 */
[----:B------:R-:W-:Y:S02]  /*26fd0*/  PRMT R14, R88, 0x3340, R57 ;  /* 0x00003340580e7816 */ /* 0x000fe40000000039 */
[----:B------:R-:W-:-:S02]  /*26fe0*/  LOP3.LUT R90, R90, 0xffff, RZ, 0xc0, !PT ;  /* 0x0000ffff5a5a7812 */ /* 0x000fc400078ec0ff */
[----:B------:R-:W-:Y:S02]  /*26ff0*/  LOP3.LUT R59, R94, 0xffff, RZ, 0xc0, !PT ;  /* 0x0000ffff5e3b7812 */ /* 0x000fe400078ec0ff */
[----:B------:R-:W-:Y:S02]  /*27000*/  LOP3.LUT R63, R98, 0xffff, RZ, 0xc0, !PT ;  /* 0x0000ffff623f7812 */ /* 0x000fe400078ec0ff */
[----:B------:R-:W-:Y:S02]  /*27010*/  F2FP.SATFINITE.E5M2.F32.PACK_AB_MERGE_C R104, R105, R104, RZ ;  /* 0x000000686968723e */ /* 0x000fe400048060ff */
[----:B------:R-:W-:Y:S02]  /*27020*/  F2FP.SATFINITE.E5M2.F32.PACK_AB_MERGE_C R108, R109, R108, RZ ;  /* 0x0000006c6d6c723e */ /* 0x000fe400048060ff */
[----:B------:R-:W-:Y:S02]  /*27030*/  F2FP.SATFINITE.E5M2.F32.PACK_AB_MERGE_C R112, R113, R112, RZ ;  /* 0x000000707170723e */ /* 0x000fe400048060ff */
[----:B------:R-:W-:-:S02]  /*27040*/  F2FP.SATFINITE.E5M2.F32.PACK_AB_MERGE_C R106, R107, R106, RZ ;  /* 0x0000006a6b6a723e */ /* 0x000fc400048060ff */
[----:B------:R-:W-:Y:S02]  /*27050*/  F2FP.SATFINITE.E5M2.F32.PACK_AB_MERGE_C R110, R111, R110, RZ ;  /* 0x0000006e6f6e723e */ /* 0x000fe400048060ff */
[----:B------:R-:W-:Y:S02]  /*27060*/  F2FP.SATFINITE.E5M2.F32.PACK_AB_MERGE_C R114, R115, R114, RZ ;  /* 0x000000727372723e */ /* 0x000fe400048060ff */
[----:B------:R-:W-:Y:S02]  /*27070*/  F2FP.SATFINITE.E5M2.F32.PACK_AB_MERGE_C R68, R69, R68, RZ ;  /* 0x000000444544723e */ /* 0x000fe400048060ff */
[----:B------:R-:W-:Y:S02]  /*27080*/  F2FP.SATFINITE.E5M2.F32.PACK_AB_MERGE_C R70, R71, R70, RZ ;  /* 0x000000464746723e */ /* 0x000fe400048060ff */
        /* <DEDUP_REMOVED lines=9> */
[----:B------:R-:W-:Y:S02]  /*27120*/  F2FP.SATFINITE.E5M2.F32.PACK_AB_MERGE_C R122, R123, R122, RZ ;  /* 0x0000007a7b7a723e */ /* 0x000fe400048060ff */
[----:B------:R-:W-:Y:S02]  /*27130*/  F2FP.SATFINITE.E5M2.F32.PACK_AB_MERGE_C R126, R127, R126, RZ ;  /* 0x0000007e7f7e723e */ /* 0x000fe400048060ff */
[----:B------:R-:W-:Y:S02]  /*27140*/  F2FP.SATFINITE.E5M2.F32.PACK_AB_MERGE_C R130, R131, R130, RZ ;  /* 0x000000828382723e */ /* 0x000fe400048060ff */
[----:B------:R-:W-:Y:S02]  /*27150*/  F2FP.SATFINITE.E5M2.F32.PACK_AB_MERGE_C R84, R85, R84, RZ ;  /* 0x000000545554723e */ /* 0x000fe400048060ff */
[----:B------:R-:W-:-:S02]  /*27160*/  PRMT R17, R71, 0x3340, R0 ;  /* 0x0000334047117816 */ /* 0x000fc40000000000 */
[----:B------:R-:W-:Y:S02]  /*27170*/  PRMT R16, R106, 0x3340, R67 ;  /* 0x000033406a107816 */ /* 0x000fe40000000043 */
[----:B------:R-:W-:Y:S02]  /*27180*/  LOP3.LUT R136, R136, 0xffff, RZ, 0xc0, !PT ;  /* 0x0000ffff88887812 */ /* 0x000fe400078ec0ff */
[----:B------:R-:W-:Y:S02]  /*27190*/  LOP3.LUT R81, R140, 0xffff, RZ, 0xc0, !PT ;  /* 0x0000ffff8c517812 */ /* 0x000fe400078ec0ff */
[----:B------:R-:W-:Y:S02]  /*271a0*/  LOP3.LUT R85, R144, 0xffff, RZ, 0xc0, !PT ;  /* 0x0000ffff90557812 */ /* 0x000fe400078ec0ff */
[----:B------:R-:W-:Y:S02]  /*271b0*/  LOP3.LUT R122, R122, 0xffff, RZ, 0xc0, !PT ;  /* 0x0000ffff7a7a7812 */ /* 0x000fe400078ec0ff */
[----:B------:R-:W-:-:S02]  /*271c0*/  LOP3.LUT R75, R126, 0xffff, RZ, 0xc0, !PT ;  /* 0x0000ffff7e4b7812 */ /* 0x000fc400078ec0ff */
[----:B------:R-:W-:Y:S02]  /*271d0*/  LOP3.LUT R79, R130, 0xffff, RZ, 0xc0, !PT ;  /* 0x0000ffff824f7812 */ /* 0x000fe400078ec0ff */
[----:B------:R-:W-:Y:S02]  /*271e0*/  F2FP.SATFINITE.E5M2.F32.PACK_AB_MERGE_C R120, R121, R120, RZ ;  /* 0x000000787978723e */ /* 0x000fe400048060ff */
[----:B------:R-:W-:Y:S02]  /*271f0*/  F2FP.SATFINITE.E5M2.F32.PACK_AB_MERGE_C R124, R125, R124, RZ ;  /* 0x0000007c7d7c723e */ /* 0x000fe400048060ff */
[----:B------:R-:W-:Y:S02]  /*27200*/  F2FP.SATFINITE.E5M2.F32.PACK_AB_MERGE_C R128, R129, R128, RZ ;  /* 0x000000808180723e */ /* 0x000fe400048060ff */
[----:B------:R-:W-:Y:S02]  /*27210*/  PRMT R24, R136, 0x3340, R81 ;  /* 0x0000334088187816 */ /* 0x000fe40000000051 */
[----:B------:R-:W-:-:S02]  /*27220*/  PRMT R21, R122, 0x3340, R75 ;  /* 0x000033407a157816 */ /* 0x000fc4000000004b */
[----:B------:R-:W-:Y:S02]  /*27230*/  F2FP.SATFINITE.E5M2.F32.PACK_AB_MERGE_C R138, R139, R138, RZ ;  /* 0x0000008a8b8a723e */ /* 0x000fe400048060ff */
[----:B------:R-:W-:Y:S02]  /*27240*/  F2FP.SATFINITE.E5M2.F32.PACK_AB_MERGE_C R142, R143, R142, RZ ;  /* 0x0000008e8f8e723e */ /* 0x000fe400048060ff */
[----:B------:R-:W-:Y:S02]  /*27250*/  F2FP.SATFINITE.E5M2.F32.PACK_AB_MERGE_C R146, R147, R146, RZ ;  /* 0x000000929392723e */ /* 0x000fe400048060ff */
[----:B------:R-:W-:Y:S02]  /*27260*/  LOP3.LUT R120, R120, 0xffff, RZ, 0xc0, !PT ;  /* 0x0000ffff78787812 */ /* 0x000fe400078ec0ff */
[----:B------:R-:W-:Y:S02]  /*27270*/  LOP3.LUT R73, R124, 0xffff, RZ, 0xc0, !PT ;  /* 0x0000ffff7c497812 */ /* 0x000fe400078ec0ff */
[----:B------:R-:W-:-:S02]  /*27280*/  LOP3.LUT R77, R128, 0xffff, RZ, 0xc0, !PT ;  /* 0x0000ffff804d7812 */ /* 0x000fc400078ec0ff */
[----:B------:R-:W-:Y:S02]  /*27290*/  F2FP.SATFINITE.E5M2.F32.PACK_AB_MERGE_C R86, R87, R86, RZ ;  /* 0x000000565756723e */ /* 0x000fe400048060ff */
[----:B------:R-:W-:Y:S02]  /*272a0*/  PRMT R19, R77, 0x3340, R0 ;  /* 0x000033404d137816 */ /* 0x000fe40000000000 */
[----:B------:R-:W-:Y:S02]  /*272b0*/  PRMT R20, R120, 0x3340, R73 ;  /* 0x0000334078147816 */ /* 0x000fe40000000049 */
[----:B------:R-:W-:Y:S02]  /*272c0*/  LOP3.LUT R138, R138, 0xffff, RZ, 0xc0, !PT ;  /* 0x0000ffff8a8a7812 */ /* 0x000fe400078ec0ff */
[----:B------:R-:W-:Y:S02]  /*272d0*/  LOP3.LUT R87, R146, 0xffff, RZ, 0xc0, !PT ;  /* 0x0000ffff92577812 */ /* 0x000fe400078ec0ff */
[----:B------:R-:W-:-:S02]  /*272e0*/  LOP3.LUT R83, R142, 0xffff, RZ, 0xc0, !PT ;  /* 0x0000ffff8e537812 */ /* 0x000fc400078ec0ff */
[----:B------:R-:W-:Y:S02]  /*272f0*/  PRMT R20, R20, 0x5410, R19 ;  /* 0x0000541014147816 */ /* 0x000fe40000000013 */
[----:B------:R-:W-:Y:S02]  /*27300*/  PRMT R18, R87, 0x3340, R0 ;  /* 0x0000334057127816 */ /* 0x000fe40000000000 */
[----:B------:R-:W-:Y:S02]  /*27310*/  PRMT R25, R138, 0x3340, R83 ;  /* 0x000033408a197816 */ /* 0x000fe40000000053 */
[----:B------:R-:W-:Y:S02]  /*27320*/  SHF.R.U32.HI R19, RZ, 0x8, R31 ;  /* 0x00000008ff137819 */ /* 0x000fe4000001161f */
[----:B------:R-:W-:Y:S02]  /*27330*/  PRMT R25, R25, 0x5410, R18 ;  /* 0x0000541019197816 */ /* 0x000fe40000000012 */
[----:B------:R-:W-:-:S02]  /*27340*/  SHF.R.U32.HI R18, RZ, 0x8, R29 ;  /* 0x00000008ff127819 */ /* 0x000fc4000001161d */
        /* <DEDUP_REMOVED lines=8> */
[----:B--2---:R-:W-:Y:S02]  /*273d0*/  IADD3 R11, R2, UR7, R10 ;  /* 0x00000007020b7c10 */ /* 0x004fe4000fffe00a */
[----:B------:R-:W-:Y:S02]  /*273e0*/  PRMT R2, R3, 0x5410, R4 ;  /* 0x0000541003027816 */ /* 0x000fe40000000004 */
[--C-:B------:R-:W-:Y:S02]  /*273f0*/  PRMT R4, R37, 0x3340, R0.reuse ;  /* 0x0000334025047816 */ /* 0x100fe40000000000 */
[----:B------:R-:W-:-:S02]  /*27400*/  PRMT R3, R31, 0x3340, R0 ;  /* 0x000033401f037816 */ /* 0x000fc40000000000 */
[----:B------:R-:W-:Y:S02]  /*27410*/  PRMT R10, R45, 0x3340, R0 ;  /* 0x000033402d0a7816 */ /* 0x000fe40000000000 */
[----:B------:R-:W-:Y:S02]  /*27420*/  PRMT R5, R5, 0x5410, R4 ;  /* 0x0000541005057816 */ /* 0x000fe40000000004 */
[----:B------:R-:W-:Y:S02]  /*27430*/  PRMT R4, R7, 0x5410, R8 ;  /* 0x0000541007047816 */ /* 0x000fe40000000008 */
[----:B------:R-:W-:Y:S02]  /*27440*/  PRMT R6, R6, 0x5410, R3 ;  /* 0x0000541006067816 */ /* 0x000fe40000000003 */
[----:B------:R-:W-:Y:S02]  /*27450*/  PRMT R8, R47, 0x3340, R0 ;  /* 0x000033402f087816 */ /* 0x000fe40000000000 */
        /* <DEDUP_REMOVED lines=8> */
[--C-:B------:R-:W-:Y:S02]  /*274e0*/  PRMT R10, R63, 0x3340, R0.reuse ;  /* 0x000033403f0a7816 */ /* 0x100fe40000000000 */
[----:B------:R-:W-:Y:S02]  /*274f0*/  PRMT R15, R90, 0x3340, R59 ;  /* 0x000033405a0f7816 */ /* 0x000fe4000000003b */
[----:B------:R-:W-:Y:S02]  /*27500*/  PRMT R13, R69, 0x3340, R0 ;  /* 0x00003340450d7816 */ /* 0x000fe40000000000 */
[----:B------:R-:W-:Y:S01]  /*27510*/  PRMT R15, R15, 0x5410, R10 ;  /* 0x000054100f0f7816 */ /* 0x000fe2000000000a */
[----:B------:R-:W-:Y:S01]  /*27520*/  IMAD.SHL.U32 R10, R152, 0x8, RZ ;  /* 0x00000008980a7824 */ /* 0x000fe200078e00ff */
[----:B------:R-:W-:-:S04]  /*27530*/  PRMT R14, R104, 0x3340, R65 ;  /* 0x00003340680e7816 */ /* 0x000fc80000000041 */
[----:B------:R-:W-:Y:S02]  /*27540*/  PRMT R14, R14, 0x5410, R13 ;  /* 0x000054100e0e7816 */ /* 0x000fe4000000000d */
[----:B------:R-:W-:Y:S02]  /*27550*/  LOP3.LUT R10, R10, 0x380, RZ, 0xc0, !PT ;  /* 0x000003800a0a7812 */ /* 0x000fe400078ec0ff */
[----:B------:R-:W-:Y:S02]  /*27560*/  PRMT R13, R16, 0x5410, R17 ;  /* 0x00005410100d7816 */ /* 0x000fe40000000011 */
[--C-:B------:R-:W-:Y:S01]  /*27570*/  PRMT R17, R85, 0x3340, R0.reuse ;  /* 0x0000334055117816 */ /* 0x100fe20000000000 */
[----:B------:R-:W-:Y:S01]  /*27580*/  IMAD.IADD R30, R10, 0x1, R11 ;  /* 0x000000010a1e7824 */ /* 0x000fe200078e020b */
[----:B------:R-:W-:Y:S02]  /*27590*/  PRMT R16, R79, 0x3340, R0 ;  /* 0x000033404f107816 */ /* 0x000fe40000000000 */
[----:B------:R-:W-:-:S02]  /*275a0*/  PRMT R24, R24, 0x5410, R17 ;  /* 0x0000541018187816 */ /* 0x000fc40000000011 */
[----:B------:R-:W-:Y:S02]  /*275b0*/  SHF.R.U32.HI R10, RZ, 0x8, R22 ;  /* 0x00000008ff0a7819 */ /* 0x000fe40000011616 */
[----:B------:R-:W-:Y:S02]  /*275c0*/  SHF.R.U32.HI R11, RZ, 0x8, R26 ;  /* 0x00000008ff0b7819 */ /* 0x000fe4000001161a */
[----:B------:R-:W-:Y:S02]  /*275d0*/  SHF.R.U32.HI R17, RZ, 0x8, R27 ;  /* 0x00000008ff117819 */ /* 0x000fe4000001161b */
[----:B------:R-:W-:Y:S02]  /*275e0*/  PRMT R21, R21, 0x5410, R16 ;  /* 0x0000541015157816 */ /* 0x000fe40000000010 */
[----:B------:R-:W-:Y:S02]  /*275f0*/  SHF.R.U32.HI R16, RZ, 0x8, R23 ;  /* 0x00000008ff107819 */ /* 0x000fe40000011617 */
[----:B------:R-:W-:-:S02]  /*27600*/  LOP3.LUT R23, R10, 0xffff, RZ, 0xc0, !PT ;  /* 0x0000ffff0a177812 */ /* 0x000fc400078ec0ff */
[----:B------:R-:W-:Y:S02]  /*27610*/  LOP3.LUT R17, R17, 0xffff, RZ, 0xc0, !PT ;  /* 0x0000ffff11117812 */ /* 0x000fe400078ec0ff */
[----:B------:R-:W-:Y:S02]  /*27620*/  LOP3.LUT R10, R11, 0xffff, RZ, 0xc0, !PT ;  /* 0x0000ffff0b0a7812 */ /* 0x000fe400078ec0ff */
[----:B------:R-:W-:Y:S02]  /*27630*/  SHF.R.U32.HI R11, RZ, 0x8, R42 ;  /* 0x00000008ff0b7819 */ /* 0x000fe4000001162a */
[----:B------:R-:W-:Y:S02]  /*27640*/  PRMT R26, R10, 0x3340, R17 ;  /* 0x000033400a1a7816 */ /* 0x000fe40000000011 */
[----:B------:R-:W-:Y:S02]  /*27650*/  SHF.R.U32.HI R10, RZ, 0x8, R40 ;  /* 0x00000008ff0a7819 */ /* 0x000fe40000011628 */
[----:B------:R-:W-:-:S02]  /*27660*/  SHF.R.U32.HI R17, RZ, 0x8, R35 ;  /* 0x00000008ff117819 */ /* 0x000fc40000011623 */
[----:B------:R-:W-:Y:S02]  /*27670*/  LOP3.LUT R16, R16, 0xffff, RZ, 0xc0, !PT ;  /* 0x0000ffff10107812 */ /* 0x000fe400078ec0ff */
[----:B------:R-:W-:Y:S02]  /*27680*/  LOP3.LUT R19, R19, 0xffff, RZ, 0xc0, !PT ;  /* 0x0000ffff13137812 */ /* 0x000fe400078ec0ff */
[----:B------:R-:W-:Y:S02]  /*27690*/  LOP3.LUT R29, R10, 0xffff, RZ, 0xc0, !PT ;  /* 0x0000ffff0a1d7812 */ /* 0x000fe400078ec0ff */
[----:B------:R-:W-:Y:S02]  /*276a0*/  LOP3.LUT R17, R17, 0xffff, RZ, 0xc0, !PT ;  /* 0x0000ffff11117812 */ /* 0x000fe400078ec0ff */
[----:B------:R-:W-:Y:S02]  /*276b0*/  LOP3.LUT R10, R11, 0xffff, RZ, 0xc0, !PT ;  /* 0x0000ffff0b0a7812 */ /* 0x000fe400078ec0ff */
[----:B------:R-:W-:-:S02]  /*276c0*/  PRMT R23, R23, 0x3340, R16 ;  /* 0x0000334017177816 */ /* 0x000fc40000000010 */
[----:B------:R-:W-:Y:S02]  /*276d0*/  PRMT R27, R19, 0x3340, R0 ;  /* 0x00003340131b7816 */ /* 0x000fe40000000000 */
[----:B------:R-:W-:Y:S02]  /*276e0*/  SHF.R.U32.HI R16, RZ, 0x8, R33 ;  /* 0x00000008ff107819 */ /* 0x000fe40000011621 */
[----:B------:R-:W-:Y:S02]  /*276f0*/  SHF.R.U32.HI R19, RZ, 0x8, R39 ;  /* 0x00000008ff137819 */ /* 0x000fe40000011627 */
[----:B------:R-:W-:Y:S02]  /*27700*/  PRMT R31, R10, 0x3340, R17 ;  /* 0x000033400a1f7816 */ /* 0x000fe40000000011 */
[----:B------:R-:W-:Y:S02]  /*27710*/  SHF.R.U32.HI R10, RZ, 0x8, R56 ;  /* 0x00000008ff0a7819 */ /* 0x000fe40000011638 */
[----:B------:R-:W-:-:S02]  /*27720*/  LOP3.LUT R16, R16, 0xffff, RZ, 0xc0, !PT ;  /* 0x0000ffff10107812 */ /* 0x000fc400078ec0ff */
[----:B------:R-:W-:Y:S02]  /*27730*/  SHF.R.U32.HI R11, RZ, 0x8, R58 ;  /* 0x00000008ff0b7819 */ /* 0x000fe4000001163a */
[----:B------:R-:W-:Y:S02]  /*27740*/  SHF.R.U32.HI R17, RZ, 0x8, R43 ;  /* 0x00000008ff117819 */ /* 0x000fe4000001162b */
[----:B------:R-:W-:Y:S02]  /*27750*/  LOP3.LUT R19, R19, 0xffff, RZ, 0xc0, !PT ;  /* 0x0000ffff13137812 */ /* 0x000fe400078ec0ff */
[----:B------:R-:W-:Y:S02]  /*27760*/  LOP3.LUT R18, R18, 0xffff, RZ, 0xc0, !PT ;  /* 0x0000ffff12127812 */ /* 0x000fe400078ec0ff */
[----:B------:R-:W-:Y:S02]  /*27770*/  LOP3.LUT R33, R10, 0xffff, RZ, 0xc0, !PT ;  /* 0x0000ffff0a217812 */ /* 0x000fe400078ec0ff */
[----:B------:R-:W-:-:S02]  /*27780*/  PRMT R29, R29, 0x3340, R16 ;  /* 0x000033401d1d7816 */ /* 0x000fc40000000010 */
[----:B------:R-:W-:Y:S02]  /*27790*/  LOP3.LUT R17, R17, 0xffff, RZ, 0xc0, !PT ;  /* 0x0000ffff11117812 */ /* 0x000fe400078ec0ff */
[----:B------:R-:W-:Y:S02]  /*277a0*/  LOP3.LUT R10, R11, 0xffff, RZ, 0xc0, !PT ;  /* 0x0000ffff0b0a7812 */ /* 0x000fe400078ec0ff */
[----:B------:R-:W-:Y:S02]  /*277b0*/  PRMT R32, R19, 0x3340, R0 ;  /* 0x0000334013207816 */ /* 0x000fe40000000000 */
[----:B------:R-:W-:Y:S02]  /*277c0*/  SHF.R.U32.HI R16, RZ, 0x8, R41 ;  /* 0x00000008ff107819 */ /* 0x000fe40000011629 */
[----:B------:R-:W-:Y:S02]  /*277d0*/  SHF.R.U32.HI R19, RZ, 0x8, R47 ;  /* 0x00000008ff137819 */ /* 0x000fe4000001162f */
[----:B------:R-:W-:-:S02]  /*277e0*/  PRMT R22, R18, 0x3340, R1 ;  /* 0x0000334012167816 */ /* 0x000fc40000000001 */
[----:B------:R-:W-:Y:S02]  /*277f0*/  SHF.R.U32.HI R18, RZ, 0x8, R37 ;  /* 0x00000008ff127819 */ /* 0x000fe40000011625 */
[----:B------:R-:W-:Y:S02]  /*27800*/  PRMT R35, R10, 0x3340, R17 ;  /* 0x000033400a237816 */ /* 0x000fe40000000011 */
[----:B------:R-:W-:Y:S02]  /*27810*/  LOP3.LUT R16, R16, 0xffff, RZ, 0xc0, !PT ;  /* 0x0000ffff10107812 */ /* 0x000fe400078ec0ff */
[----:B------:R-:W-:Y:S02]  /*27820*/  SHF.R.U32.HI R10, RZ, 0x8, R72 ;  /* 0x00000008ff0a7819 */ /* 0x000fe40000011648 */
[----:B------:R-:W-:Y:S02]  /*27830*/  LOP3.LUT R19, R19, 0xffff, RZ, 0xc0, !PT ;  /* 0x0000ffff13137812 */ /* 0x000fe400078ec0ff */
[----:B------:R-:W-:-:S02]  /*27840*/  SHF.R.U32.HI R11, RZ, 0x8, R74 ;  /* 0x00000008ff0b7819 */ /* 0x000fc4000001164a */
[----:B------:R-:W-:Y:S02]  /*27850*/  SHF.R.U32.HI R17, RZ, 0x8, R51 ;  /* 0x00000008ff117819 */ /* 0x000fe40000011633 */
[----:B------:R-:W-:Y:S02]  /*27860*/  LOP3.LUT R18, R18, 0xffff, RZ, 0xc0, !PT ;  /* 0x0000ffff12127812 */ /* 0x000fe400078ec0ff */
[----:B------:R-:W-:Y:S02]  /*27870*/  PRMT R33, R33, 0x3340, R16 ;  /* 0x0000334021217816 */ /* 0x000fe40000000010 */
[----:B------:R-:W-:Y:S02]  /*27880*/  LOP3.LUT R37, R10, 0xffff, RZ, 0xc0, !PT ;  /* 0x0000ffff0a257812 */ /* 0x000fe400078ec0ff */
[----:B------:R-:W-:Y:S02]  /*27890*/  PRMT R40, R19, 0x3340, R0 ;  /* 0x0000334013287816 */ /* 0x000fe40000000000 */
[----:B------:R-:W-:-:S02]  /*278a0*/  SHF.R.U32.HI R16, RZ, 0x8, R49 ;  /* 0x00000008ff107819 */ /* 0x000fc40000011631 */
[----:B------:R-:W-:Y:S02]  /*278b0*/  LOP3.LUT R17, R17, 0xffff, RZ, 0xc0, !PT ;  /* 0x0000ffff11117812 */ /* 0x000fe400078ec0ff */
[----:B------:R-:W-:Y:S02]  /*278c0*/  LOP3.LUT R10, R11, 0xffff, RZ, 0xc0, !PT ;  /* 0x0000ffff0b0a7812 */ /* 0x000fe400078ec0ff */
[----:B------:R-:W-:Y:S02]  /*278d0*/  SHF.R.U32.HI R19, RZ, 0x8, R55 ;  /* 0x00000008ff137819 */ /* 0x000fe40000011637 */
[----:B------:R-:W-:Y:S02]  /*278e0*/  PRMT R28, R18, 0x3340, R1 ;  /* 0x00003340121c7816 */ /* 0x000fe40000000001 */
[----:B------:R-:W-:Y:S02]  /*278f0*/  SHF.R.U32.HI R18, RZ, 0x8, R45 ;  /* 0x00000008ff127819 */ /* 0x000fe4000001162d */
[----:B------:R-:W-:-:S02]  /*27900*/  LOP3.LUT R16, R16, 0xffff, RZ, 0xc0, !PT ;  /* 0x0000ffff10107812 */ /* 0x000fc400078ec0ff */
[----:B------:R-:W-:Y:S02]  /*27910*/  PRMT R43, R10, 0x3340, R17 ;  /* 0x000033400a2b7816 */ /* 0x000fe40000000011 */
[----:B------:R-:W-:Y:S02]  /*27920*/  LOP3.LUT R19, R19, 0xffff, RZ, 0xc0, !PT ;  /* 0x0000ffff13137812 */ /* 0x000fe400078ec0ff */
[----:B------:R-:W-:Y:S02]  /*27930*/  SHF.R.U32.HI R10, RZ, 0x8, R88 ;  /* 0x00000008ff0a7819 */ /* 0x000fe40000011658 */
[----:B------:R-:W-:Y:S02]  /*27940*/  SHF.R.U32.HI R11, RZ, 0x8, R90 ;  /* 0x00000008ff0b7819 */ /* 0x000fe4000001165a */
[----:B------:R-:W-:Y:S02]  /*27950*/  SHF.R.U32.HI R17, RZ, 0x8, R59 ;  /* 0x00000008ff117819 */ /* 0x000fe4000001163b */
[----:B------:R-:W-:-:S02]  /*27960*/  LOP3.LUT R18, R18, 0xffff, RZ, 0xc0, !PT ;  /* 0x0000ffff12127812 */ /* 0x000fc400078ec0ff */
[----:B------:R-:W-:Y:S02]  /*27970*/  PRMT R41, R37, 0x3340, R16 ;  /* 0x0000334025297816 */ /* 0x000fe40000000010 */
[----:B------:R-:W-:Y:S02]  /*27980*/  PRMT R44, R19, 0x3340, R0 ;  /* 0x00003340132c7816 */ /* 0x000fe40000000000 */
[----:B------:R-:W-:Y:S02]  /*27990*/  LOP3.LUT R37, R10, 0xffff, RZ, 0xc0, !PT ;  /* 0x0000ffff0a257812 */ /* 0x000fe400078ec0ff */
[----:B------:R-:W-:Y:S02]  /*279a0*/  SHF.R.U32.HI R16, RZ, 0x8, R57 ;  /* 0x00000008ff107819 */ /* 0x000fe40000011639 */
[----:B------:R-:W-:Y:S02]  /*279b0*/  SHF.R.U32.HI R19, RZ, 0x8, R63 ;  /* 0x00000008ff137819 */ /* 0x000fe4000001163f */
[----:B------:R-:W-:-:S02]  /*279c0*/  LOP3.LUT R17, R17, 0xffff, RZ, 0xc0, !PT ;  /* 0x0000ffff11117812 */ /* 0x000fc400078ec0ff */
[----:B------:R-:W-:Y:S02]  /*279d0*/  LOP3.LUT R10, R11, 0xffff, RZ, 0xc0, !PT ;  /* 0x0000ffff0b0a7812 */ /* 0x000fe400078ec0ff */
[----:B------:R-:W-:Y:S02]  /*279e0*/  PRMT R34, R18, 0x3340, R1 ;  /* 0x0000334012227816 */ /* 0x000fe40000000001 */
[----:B------:R-:W-:Y:S02]  /*279f0*/  SHF.R.U32.HI R18, RZ, 0x8, R53 ;  /* 0x00000008ff127819 */ /* 0x000fe40000011635 */
[----:B------:R-:W-:Y:S02]  /*27a00*/  LOP3.LUT R16, R16, 0xffff, RZ, 0xc0, !PT ;  /* 0x0000ffff10107812 */ /* 0x000fe400078ec0ff */
[----:B------:R-:W-:Y:S02]  /*27a10*/  LOP3.LUT R19, R19, 0xffff, RZ, 0xc0, !PT ;  /* 0x0000ffff13137812 */ /* 0x000fe400078ec0ff */
[----:B------:R-:W-:-:S02]  /*27a20*/  PRMT R47, R10, 0x3340, R17 ;  /* 0x000033400a2f7816 */ /* 0x000fc40000000011 */
[----:B------:R-:W-:Y:S02]  /*27a30*/  SHF.R.U32.HI R10, RZ, 0x8, R104 ;  /* 0x00000008ff0a7819 */ /* 0x000fe40000011668 */
[----:B------:R-:W-:Y:S02]  /*27a40*/  LOP3.LUT R18, R18, 0xffff, RZ, 0xc0, !PT ;  /* 0x0000ffff12127812 */ /* 0x000fe400078ec0ff */
[----:B------:R-:W-:Y:S02]  /*27a50*/  SHF.R.U32.HI R11, RZ, 0x8, R106 ;  /* 0x00000008ff0b7819 */ /* 0x000fe4000001166a */
[----:B------:R-:W-:Y:S02]  /*27a60*/  SHF.R.U32.HI R17, RZ, 0x8, R67 ;  /* 0x00000008ff117819 */ /* 0x000fe40000011643 */
[----:B------:R-:W-:Y:S02]  /*27a70*/  PRMT R45, R37, 0x3340, R16 ;  /* 0x00003340252d7816 */ /* 0x000fe40000000010 */
[----:B------:R-:W-:-:S02]  /*27a80*/  PRMT R48, R19, 0x3340, R0 ;  /* 0x0000334013307816 */ /* 0x000fc40000000000 */
[----:B------:R-:W-:Y:S02]  /*27a90*/  SHF.R.U32.HI R19, RZ, 0x8, R71 ;  /* 0x00000008ff137819 */ /* 0x000fe40000011647 */
[----:B------:R-:W-:Y:S02]  /*27aa0*/  LOP3.LUT R37, R10, 0xffff, RZ, 0xc0, !PT ;  /* 0x0000ffff0a257812 */ /* 0x000fe400078ec0ff */
[----:B------:R-:W-:Y:S02]  /*27ab0*/  PRMT R42, R18, 0x3340, R1 ;  /* 0x00003340122a7816 */ /* 0x000fe40000000001 */
[----:B------:R-:W-:Y:S02]  /*27ac0*/  SHF.R.U32.HI R16, RZ, 0x8, R65 ;  /* 0x00000008ff107819 */ /* 0x000fe40000011641 */
[----:B------:R-:W-:Y:S02]  /*27ad0*/  LOP3.LUT R17, R17, 0xffff, RZ, 0xc0, !PT ;  /* 0x0000ffff11117812 */ /* 0x000fe400078ec0ff */
[----:B------:R-:W-:-:S02]  /*27ae0*/  LOP3.LUT R10, R11, 0xffff, RZ, 0xc0, !PT ;  /* 0x0000ffff0b0a7812 */ /* 0x000fc400078ec0ff */
[----:B------:R-:W-:Y:S02]  /*27af0*/  SHF.R.U32.HI R18, RZ, 0x8, R61 ;  /* 0x00000008ff127819 */ /* 0x000fe4000001163d */
[----:B------:R-:W-:Y:S02]  /*27b00*/  LOP3.LUT R19, R19, 0xffff, RZ, 0xc0, !PT ;  /* 0x0000ffff13137812 */ /* 0x000fe400078ec0ff */
[----:B------:R-:W-:Y:S02]  /*27b10*/  LOP3.LUT R16, R16, 0xffff, RZ, 0xc0, !PT ;  /* 0x0000ffff10107812 */ /* 0x000fe400078ec0ff */
[----:B------:R-:W-:Y:S02]  /*27b20*/  PRMT R51, R10, 0x3340, R17 ;  /* 0x000033400a337816 */ /* 0x000fe40000000011 */
[----:B------:R-:W-:Y:S02]  /*27b30*/  LOP3.LUT R18, R18, 0xffff, RZ, 0xc0, !PT ;  /* 0x0000ffff12127812 */ /* 0x000fe400078ec0ff */
[----:B------:R-:W-:-:S02]  /*27b40*/  SHF.R.U32.HI R10, RZ, 0x8, R120 ;  /* 0x00000008ff0a7819 */ /* 0x000fc40000011678 */
[----:B------:R-:W-:Y:S02]  /*27b50*/  SHF.R.U32.HI R11, RZ, 0x8, R122 ;  /* 0x00000008ff0b7819 */ /* 0x000fe4000001167a */
[----:B------:R-:W-:Y:S02]  /*27b60*/  SHF.R.U32.HI R17, RZ, 0x8, R75 ;  /* 0x00000008ff117819 */ /* 0x000fe4000001164b */
[----:B------:R-:W-:Y:S02]  /*27b70*/  PRMT R56, R19, 0x3340, R0 ;  /* 0x0000334013387816 */ /* 0x000fe40000000000 */
[----:B------:R-:W-:Y:S02]  /*27b80*/  PRMT R49, R37, 0x3340, R16 ;  /* 0x0000334025317816 */ /* 0x000fe40000000010 */
[----:B------:R-:W-:Y:S02]  /*27b90*/  SHF.R.U32.HI R19, RZ, 0x8, R79 ;  /* 0x00000008ff137819 */ /* 0x000fe4000001164f */
[----:B------:R-:W-:-:S02]  /*27ba0*/  PRMT R46, R18, 0x3340, R1 ;  /* 0x00003340122e7816 */ /* 0x000fc40000000001 */
[----:B------:R-:W-:Y:S02]  /*27bb0*/  LOP3.LUT R37, R10, 0xffff, RZ, 0xc0, !PT ;  /* 0x0000ffff0a257812 */ /* 0x000fe400078ec0ff */
[----:B------:R-:W-:Y:S02]  /*27bc0*/  SHF.R.U32.HI R18, RZ, 0x8, R69 ;  /* 0x00000008ff127819 */ /* 0x000fe40000011645 */
[----:B------:R-:W-:Y:S02]  /*27bd0*/  SHF.R.U32.HI R16, RZ, 0x8, R73 ;  /* 0x00000008ff107819 */ /* 0x000fe40000011649 */
[----:B------:R-:W-:Y:S02]  /*27be0*/  LOP3.LUT R17, R17, 0xffff, RZ, 0xc0, !PT ;  /* 0x0000ffff11117812 */ /* 0x000fe400078ec0ff */
[----:B------:R-:W-:Y:S02]  /*27bf0*/  LOP3.LUT R10, R11, 0xffff, RZ, 0xc0, !PT ;  /* 0x0000ffff0b0a7812 */ /* 0x000fe400078ec0ff */
[----:B------:R-:W-:-:S02]  /*27c00*/  LOP3.LUT R19, R19, 0xffff, RZ, 0xc0, !PT ;  /* 0x0000ffff13137812 */ /* 0x000fc400078ec0ff */
[----:B------:R-:W-:Y:S02]  /*27c10*/  LOP3.LUT R39, R18, 0xffff, RZ, 0xc0, !PT ;  /* 0x0000ffff12277812 */ /* 0x000fe400078ec0ff */
[----:B------:R-:W-:Y:S02]  /*27c20*/  LOP3.LUT R16, R16, 0xffff, RZ, 0xc0, !PT ;  /* 0x0000ffff10107812 */ /* 0x000fe400078ec0ff */
[----:B------:R-:W-:Y:S02]  /*27c30*/  PRMT R55, R10, 0x3340, R17 ;  /* 0x000033400a377816 */ /* 0x000fe40000000011 */
[----:B------:R-:W-:Y:S02]  /*27c40*/  SHF.R.U32.HI R18, RZ, 0x8, R77 ;  /* 0x00000008ff127819 */ /* 0x000fe4000001164d */
[----:B------:R-:W-:Y:S02]  /*27c50*/  SHF.R.U32.HI R10, RZ, 0x8, R136 ;  /* 0x00000008ff0a7819 */ /* 0x000fe40000011688 */
[----:B------:R-:W-:-:S02]  /*27c60*/  PRMT R60, R19, 0x3340, R0 ;  /* 0x00003340133c7816 */ /* 0x000fc40000000000 */
[----:B------:R-:W-:Y:S02]  /*27c70*/  SHF.R.U32.HI R11, RZ, 0x8, R138 ;  /* 0x00000008ff0b7819 */ /* 0x000fe4000001168a */
[----:B------:R-:W-:Y:S02]  /*27c80*/  SHF.R.U32.HI R17, RZ, 0x8, R83 ;  /* 0x00000008ff117819 */ /* 0x000fe40000011653 */
[----:B------:R-:W-:Y:S01]  /*27c90*/  SHF.R.U32.HI R19, RZ, 0x8, R87 ;  /* 0x00000008ff137819 */ /* 0x000fe20000011657 */
[----:B------:R-:W0:Y:S01]  /*27ca0*/  S2R R59, SR_TID.X ;  /* 0x00000000003b7919 */ /* 0x000e220000002100 */
[----:B------:R-:W-:Y:S02]  /*27cb0*/  PRMT R50, R39, 0x3340, R0 ;  /* 0x0000334027327816 */ /* 0x000fe40000000000 */
[----:B------:R-:W-:Y:S02]  /*27cc0*/  PRMT R53, R37, 0x3340, R16 ;  /* 0x0000334025357816 */ /* 0x000fe40000000010 */
[----:B------:R-:W-:-:S02]  /*27cd0*/  LOP3.LUT R39, R18, 0xffff, RZ, 0xc0, !PT ;  /* 0x0000ffff12277812 */ /* 0x000fc400078ec0ff */
[----:B------:R-:W-:Y:S02]  /*27ce0*/  LOP3.LUT R37, R10, 0xffff, RZ, 0xc0, !PT ;  /* 0x0000ffff0a257812 */ /* 0x000fe400078ec0ff */
[----:B------:R-:W-:Y:S02]  /*27cf0*/  SHF.R.U32.HI R16, RZ, 0x8, R81 ;  /* 0x00000008ff107819 */ /* 0x000fe40000011651 */
[----:B------:R-:W-:Y:S02]  /*27d00*/  SHF.R.U32.HI R18, RZ, 0x8, R85 ;  /* 0x00000008ff127819 */ /* 0x000fe40000011655 */
[----:B------:R-:W-:Y:S02]  /*27d10*/  LOP3.LUT R10, R11, 0xffff, RZ, 0xc0, !PT ;  /* 0x0000ffff0b0a7812 */ /* 0x000fe400078ec0ff */
[----:B------:R-:W-:Y:S02]  /*27d20*/  LOP3.LUT R17, R17, 0xffff, RZ, 0xc0, !PT ;  /* 0x0000ffff11117812 */ /* 0x000fe400078ec0ff */
[----:B------:R-:W-:-:S02]  /*27d30*/  LOP3.LUT R11, R19, 0xffff, RZ, 0xc0, !PT ;  /* 0x0000ffff130b7812 */ /* 0x000fc400078ec0ff */
[--C-:B------:R-:W-:Y:S02]  /*27d40*/  PRMT R58, R39, 0x3340, R0.reuse ;  /* 0x00003340273a7816 */ /* 0x100fe40000000000 */
[----:B------:R-:W-:Y:S02]  /*27d50*/  LOP3.LUT R16, R16, 0xffff, RZ, 0xc0, !PT ;  /* 0x0000ffff10107812 */ /* 0x000fe400078ec0ff */
[----:B------:R-:W-:Y:S02]  /*27d60*/  LOP3.LUT R39, R18, 0xffff, RZ, 0xc0, !PT ;  /* 0x0000ffff12277812 */ /* 0x000fe400078ec0ff */
[----:B------:R-:W-:Y:S02]  /*27d70*/  PRMT R18, R10, 0x3340, R17 ;  /* 0x000033400a127816 */ /* 0x000fe40000000011 */
[----:B------:R-:W-:Y:S02]  /*27d80*/  PRMT R57, R11, 0x3340, R0 ;  /* 0x000033400b397816 */ /* 0x000fe40000000000 */
[----:B------:R-:W-:-:S02]  /*27d90*/  PRMT R22, R23, 0x5410, R22 ;  /* 0x0000541017167816 */ /* 0x000fc40000000016 */
[----:B------:R-:W-:Y:S02]  /*27da0*/  PRMT R26, R26, 0x5410, R27 ;  /* 0x000054101a1a7816 */ /* 0x000fe4000000001b */
[----:B------:R-:W-:Y:S02]  /*27db0*/  LOP3.LUT R11, R36, 0xffff, RZ, 0xc0, !PT ;  /* 0x0000ffff240b7812 */ /* 0x000fe400078ec0ff */
[----:B------:R-:W-:Y:S02]  /*27dc0*/  LOP3.LUT R17, R38, 0xffff, RZ, 0xc0, !PT ;  /* 0x0000ffff26117812 */ /* 0x000fe400078ec0ff */
[----:B------:R-:W-:Y:S02]  /*27dd0*/  PRMT R16, R37, 0x3340, R16 ;  /* 0x0000334025107816 */ /* 0x000fe40000000010 */
[----:B------:R-:W-:Y:S02]  /*27de0*/  PRMT R19, R39, 0x3340, R0 ;  /* 0x0000334027137816 */ /* 0x000fe40000000000 */
[----:B------:R-:W-:-:S02]  /*27df0*/  PRMT R10, R31, 0x5410, R32 ;  /* 0x000054101f0a7816 */ /* 0x000fc40000000020 */
[----:B------:R-:W-:Y:S02]  /*27e00*/  PRMT R37, R33, 0x5410, R34 ;  /* 0x0000541021257816 */ /* 0x000fe40000000022 */
[----:B------:R-:W-:Y:S02]  /*27e10*/  PRMT R39, R35, 0x5410, R40 ;  /* 0x0000541023277816 */ /* 0x000fe40000000028 */
[--C-:B------:R-:W-:Y:S02]  /*27e20*/  PRMT R32, R2, 0x4210, R11.reuse ;  /* 0x0000421002207816 */ /* 0x100fe4000000000b */
[----:B------:R-:W-:Y:S02]  /*27e30*/  PRMT R33, R22, 0x5210, R11 ;  /* 0x0000521016217816 */ /* 0x000fe4000000000b */
[--C-:B------:R-:W-:Y:S02]  /*27e40*/  PRMT R34, R6, 0x4210, R17.reuse ;  /* 0x0000421006227816 */ /* 0x100fe40000000011 */
[----:B------:R-:W-:Y:S01]  /*27e50*/  PRMT R35, R26, 0x5210, R17 ;  /* 0x000052101a237816 */ /* 0x000fe20000000011 */
[----:B------:R-:W-:Y:S01]  /*27e60*/  BAR.SYNC.DEFER_BLOCKING 0x0 ;  /* 0x0000000000007b1d */ /* 0x000fe20000010000 */
[----:B0-----:R-:W-:-:S05]  /*27e70*/  LOP3.LUT R2, R59, 0x7f, RZ, 0xc0, !PT ;  /* 0x0000007f3b027812 */ /* 0x001fca00078ec0ff */
[----:B------:R-:W-:Y:S01]  /*27e80*/  STSM.16.M88.4 [R30], R32 ;  /* 0x000000201e007844 */ /* 0x000fe20000000200 */
[----:B------:R-:W-:Y:S01]  /*27e90*/  LEA R2, R2, UR7, 0x4 ;  /* 0x0000000702027c11 */ /* 0x000fe2000f8e20ff */
[----:B------:R-:W-:Y:S01]  /*27ea0*/  ULDC UR7, c[0x0][0x248] ;  /* 0x0000920000077ab9 */ /* 0x000fe20000000800 */
[----:B------:R-:W-:Y:S01]  /*27eb0*/  BAR.SYNC.DEFER_BLOCKING 0x0 ;  /* 0x0000000000007b1d */ /* 0x000fe20000010000 */
[----:B------:R-:W-:Y:S02]  /*27ec0*/  PRMT R29, R29, 0x5410, R28 ;  /* 0x000054101d1d7816 */ /* 0x000fe4000000001c */
[----:B------:R-:W-:Y:S02]  /*27ed0*/  LOP3.LUT R52, R52, 0xffff, RZ, 0xc0, !PT ;  /* 0x0000ffff34347812 */ /* 0x000fe400078ec0ff */
[----:B------:R-:W-:Y:S01]  /*27ee0*/  LOP3.LUT R11, R54, 0xffff, RZ, 0xc0, !PT ;  /* 0x0000ffff360b7812 */ /* 0x000fe200078ec0ff */
[----:B------:R-:W0:Y:S01]  /*27ef0*/  LDS.128 R32, [R2] ;  /* 0x0000000002207984 */ /* 0x000e220000000c00 */
[----:B------:R-:W-:-:S02]  /*27f00*/  PRMT R26, R16, 0x5410, R19 ;  /* 0x00005410101a7816 */ /* 0x000fc40000000013 */
[----:B------:R-:W-:Y:S02]  /*27f10*/  PRMT R57, R18, 0x5410, R57 ;  /* 0x0000541012397816 */ /* 0x000fe40000000039 */
[--C-:B------:R-:W-:Y:S02]  /*27f20*/  PRMT R16, R5, 0x4210, R52.reuse ;  /* 0x0000421005107816 */ /* 0x100fe40000000034 */
[----:B------:R-:W-:Y:S02]  /*27f30*/  PRMT R17, R29, 0x5210, R52 ;  /* 0x000052101d117816 */ /* 0x000fe40000000034 */
[--C-:B------:R-:W-:Y:S02]  /*27f40*/  PRMT R18, R4, 0x4210, R11.reuse ;  /* 0x0000421004127816 */ /* 0x100fe4000000000b */
[----:B------:R-:W-:Y:S01]  /*27f50*/  PRMT R19, R10, 0x5210, R11 ;  /* 0x000052100a137816 */ /* 0x000fe2000000000b */
[----:B------:R-:W-:Y:S01]  /*27f60*/  BAR.SYNC.DEFER_BLOCKING 0x0 ;  /* 0x0000000000007b1d */ /* 0x000fe20000010000 */
[----:B------:R-:W-:-:S05]  /*27f70*/  LOP3.LUT R70, R70, 0xffff, RZ, 0xc0, !PT ;  /* 0x0000ffff46467812 */ /* 0x000fca00078ec0ff */
[----:B------:R-:W-:Y:S02]  /*27f80*/  STSM.16.M88.4 [R30], R16 ;  /* 0x000000101e007844 */ /* 0x000fe40000000200 */
[----:B------:R-:W-:Y:S01]  /*27f90*/  BAR.SYNC.DEFER_BLOCKING 0x0 ;  /* 0x0000000000007b1d */ /* 0x000fe20000010000 */
[----:B------:R-:W-:Y:S02]  /*27fa0*/  PRMT R38, R7, 0x4210, R70 ;  /* 0x0000421007267816 */ /* 0x000fe40000000046 */
[----:B------:R-:W-:-:S03]  /*27fb0*/  LOP3.LUT R68, R68, 0xffff, RZ, 0xc0, !PT ;  /* 0x0000ffff44447812 */ /* 0x000fc600078ec0ff */
[----:B------:R-:W1:Y:S01]  /*27fc0*/  LDS.128 R4, [R2] ;  /* 0x0000000002047984 */ /* 0x000e620000000c00 */
[--C-:B------:R-:W-:Y:S02]  /*27fd0*/  PRMT R36, R3, 0x4210, R68.reuse ;  /* 0x0000421003247816 */ /* 0x100fe40000000044 */
[----:B------:R-:W-:Y:S02]  /*27fe0*/  PRMT R37, R37, 0x5210, R68 ;  /* 0x0000521025257816 */ /* 0x000fe40000000044 */
[----:B------:R-:W-:Y:S01]  /*27ff0*/  PRMT R39, R39, 0x5210, R70 ;  /* 0x0000521027277816 */ /* 0x000fe20000000046 */
[----:B------:R-:W-:Y:S01]  /*28000*/  BAR.SYNC.DEFER_BLOCKING 0x0 ;  /* 0x0000000000007b1d */ /* 0x000fe20000010000 */
[----:B------:R-:W-:Y:S02]  /*28010*/  LOP3.LUT R84, R84, 0xffff, RZ, 0xc0, !PT ;  /* 0x0000ffff54547812 */ /* 0x000fe400078ec0ff */
[----:B------:R-:W-:-:S03]  /*28020*/  LOP3.LUT R3, R86, 0xffff, RZ, 0xc0, !PT ;  /* 0x0000ffff56037812 */ /* 0x000fc600078ec0ff */
[----:B------:R2:W-:Y:S01]  /*28030*/  STSM.16.M88.4 [R30], R36 ;  /* 0x000000241e007844 */ /* 0x0005e20000000200 */
[----:B------:R-:W-:Y:S02]  /*28040*/  PRMT R41, R41, 0x5410, R42 ;  /* 0x0000541029297816 */ /* 0x000fe4000000002a */
[----:B------:R-:W-:Y:S02]  /*28050*/  PRMT R40, R9, 0x4210, R84 ;  /* 0x0000421009287816 */ /* 0x000fe40000000054 */
[----:B------:R-:W-:Y:S01]  /*28060*/  PRMT R42, R8, 0x4210, R3 ;  /* 0x00004210082a7816 */ /* 0x000fe20000000003 */
[----:B------:R-:W-:Y:S01]  /*28070*/  BAR.SYNC.DEFER_BLOCKING 0x0 ;  /* 0x0000000000007b1d */ /* 0x000fe20000010000 */
[----:B------:R-:W-:Y:S02]  /*28080*/  PRMT R44, R43, 0x5410, R44 ;  /* 0x000054102b2c7816 */ /* 0x000fe4000000002c */
[----:B------:R-:W-:-:S03]  /*28090*/  PRMT R41, R41, 0x5210, R84 ;  /* 0x0000521029297816 */ /* 0x000fc60000000054 */
[----:B------:R-:W4:Y:S01]  /*280a0*/  LDS.128 R8, [R2] ;  /* 0x0000000002087984 */ /* 0x000f220000000c00 */
[----:B------:R-:W-:Y:S01]  /*280b0*/  PRMT R43, R44, 0x5210, R3 ;  /* 0x000052102c2b7816 */ /* 0x000fe20000000003 */
[----:B------:R-:W-:Y:S06]  /*280c0*/  BAR.SYNC.DEFER_BLOCKING 0x0 ;  /* 0x0000000000007b1d */ /* 0x000fec0000010000 */
[----:B------:R3:W-:Y:S02]  /*280d0*/  STSM.16.M88.4 [R30], R40 ;  /* 0x000000281e007844 */ /* 0x0007e40000000200 */
[----:B------:R-:W-:Y:S01]  /*280e0*/  BAR.SYNC.DEFER_BLOCKING 0x0 ;  /* 0x0000000000007b1d */ /* 0x000fe20000010000 */
[----:B------:R-:W-:-:S02]  /*280f0*/  PRMT R46, R45, 0x5410, R46 ;  /* 0x000054102d2e7816 */ /* 0x000fc4000000002e */
[----:B------:R-:W-:Y:S02]  /*28100*/  PRMT R47, R47, 0x5410, R48 ;  /* 0x000054102f2f7816 */ /* 0x000fe40000000030 */
[----:B------:R-:W-:Y:S02]  /*28110*/  LOP3.LUT R3, R100, 0xffff, RZ, 0xc0, !PT ;  /* 0x0000ffff64037812 */ /* 0x000fe400078ec0ff */
[----:B------:R-:W-:Y:S01]  /*28120*/  LOP3.LUT R102, R102, 0xffff, RZ, 0xc0, !PT ;  /* 0x0000ffff66667812 */ /* 0x000fe200078ec0ff */
[----:B------:R-:W4:Y:S01]  /*28130*/  LDS.128 R16, [R2] ;  /* 0x0000000002107984 */ /* 0x000f220000000c00 */
[--C-:B--2---:R-:W-:Y:S02]  /*28140*/  PRMT R36, R12, 0x4210, R3.reuse ;  /* 0x000042100c247816 */ /* 0x104fe40000000003 */
[----:B------:R-:W-:Y:S02]  /*28150*/  PRMT R37, R46, 0x5210, R3 ;  /* 0x000052102e257816 */ /* 0x000fe40000000003 */
[----:B------:R-:W-:-:S02]  /*28160*/  PRMT R38, R15, 0x4210, R102 ;  /* 0x000042100f267816 */ /* 0x000fc40000000066 */
[----:B------:R-:W-:Y:S01]  /*28170*/  PRMT R39, R47, 0x5210, R102 ;  /* 0x000052102f277816 */ /* 0x000fe20000000066 */
[----:B------:R-:W-:Y:S01]  /*28180*/  BAR.SYNC.DEFER_BLOCKING 0x0 ;  /* 0x0000000000007b1d */ /* 0x000fe20000010000 */
[----:B------:R-:W-:Y:S02]  /*28190*/  LOP3.LUT R3, R116, 0xffff, RZ, 0xc0, !PT ;  /* 0x0000ffff74037812 */ /* 0x000fe400078ec0ff */
[----:B------:R-:W-:-:S03]  /*281a0*/  LOP3.LUT R118, R118, 0xffff, RZ, 0xc0, !PT ;  /* 0x0000ffff76767812 */ /* 0x000fc600078ec0ff */
[----:B------:R-:W-:Y:S01]  /*281b0*/  STSM.16.M88.4 [R30], R36 ;  /* 0x000000241e007844 */ /* 0x000fe20000000200 */
[----:B---3--:R-:W-:Y:S02]  /*281c0*/  PRMT R40, R14, 0x4210, R3 ;  /* 0x000042100e287816 */ /* 0x008fe40000000003 */
[----:B------:R-:W-:Y:S01]  /*281d0*/  PRMT R42, R13, 0x4210, R118 ;  /* 0x000042100d2a7816 */ /* 0x000fe20000000076 */
[----:B------:R-:W-:Y:S01]  /*281e0*/  BAR.SYNC.DEFER_BLOCKING 0x0 ;  /* 0x0000000000007b1d */ /* 0x000fe20000010000 */
[----:B------:R-:W-:Y:S02]  /*281f0*/  PRMT R50, R49, 0x5410, R50 ;  /* 0x0000541031327816 */ /* 0x000fe40000000032 */
[----:B------:R-:W-:-:S03]  /*28200*/  PRMT R51, R51, 0x5410, R56 ;  /* 0x0000541033337816 */ /* 0x000fc60000000038 */
[----:B------:R-:W2:Y:S01]  /*28210*/  LDS.128 R12, [R2] ;  /* 0x00000000020c7984 */ /* 0x000ea20000000c00 */
[----:B------:R-:W-:Y:S02]  /*28220*/  PRMT R41, R50, 0x5210, R3 ;  /* 0x0000521032297816 */ /* 0x000fe40000000003 */
[----:B------:R-:W-:Y:S01]  /*28230*/  PRMT R43, R51, 0x5210, R118 ;  /* 0x00005210332b7816 */ /* 0x000fe20000000076 */
[----:B------:R-:W-:Y:S01]  /*28240*/  BAR.SYNC.DEFER_BLOCKING 0x0 ;  /* 0x0000000000007b1d */ /* 0x000fe20000010000 */
[----:B------:R-:W-:Y:S02]  /*28250*/  LOP3.LUT R3, R132, 0xffff, RZ, 0xc0, !PT ;  /* 0x0000ffff84037812 */ /* 0x000fe400078ec0ff */
[----:B------:R-:W-:-:S03]  /*28260*/  LOP3.LUT R134, R134, 0xffff, RZ, 0xc0, !PT ;  /* 0x0000ffff86867812 */ /* 0x000fc600078ec0ff */
[----:B------:R3:W-:Y:S01]  /*28270*/  STSM.16.M88.4 [R30], R40 ;  /* 0x000000281e007844 */ /* 0x0007e20000000200 */
[----:B------:R-:W-:Y:S02]  /*28280*/  PRMT R44, R20, 0x4210, R3 ;  /* 0x00004210142c7816 */ /* 0x000fe40000000003 */
        /* <DEDUP_REMOVED lines=10> */
[----:B------:R-:W-:Y:S01]  /*28330*/  STSM.16.M88.4 [R30], R44 ;  /* 0x0000002c1e007844 */ /* 0x000fe20000000200 */
[--C-:B---3--:R-:W-:Y:S02]  /*28340*/  PRMT R40, R24, 0x4210, R27.reuse ;  /* 0x0000421018287816 */ /* 0x108fe4000000001b */
[----:B------:R-:W-:Y:S02]  /*28350*/  PRMT R41, R26, 0x5210, R27 ;  /* 0x000052101a297816 */ /* 0x000fe4000000001b */
[--C-:B------:R-:W-:Y:S01]  /*28360*/  PRMT R42, R25, 0x4210, R150.reuse ;  /* 0x00004210192a7816 */ /* 0x100fe20000000096 */
[----:B------:R-:W-:Y:S01]  /*28370*/  BAR.SYNC.DEFER_BLOCKING 0x0 ;  /* 0x0000000000007b1d */ /* 0x000fe20000010000 */
[----:B------:R-:W-:-:S05]  /*28380*/  PRMT R43, R57, 0x5210, R150 ;  /* 0x00005210392b7816 */ /* 0x000fca0000000096 */
[----:B------:R-:W3:Y:S02]  /*28390*/  LDS.128 R24, [R2] ;  /* 0x0000000002187984 */ /* 0x000ee40000000c00 */
[----:B------:R-:W-:Y:S01]  /*283a0*/  BAR.SYNC.DEFER_BLOCKING 0x0 ;  /* 0x0000000000007b1d */ /* 0x000fe20000010000 */
[----:B------:R-:W-:Y:S01]  /*283b0*/  SHF.R.U32.HI R29, RZ, 0x6, R152 ;  /* 0x00000006ff1d7819 */ /* 0x000fe20000011698 */
[----:B------:R-:W-:-:S03]  /*283c0*/  IMAD R28, R153, UR4, RZ ;  /* 0x00000004991c7c24 */ /* 0x000fc6000f8e02ff */
[----:B------:R-:W-:Y:S01]  /*283d0*/  SGXT.U32 R29, R29, 0x1 ;  /* 0x000000011d1d781a */ /* 0x000fe20000000000 */
[----:B------:R-:W-:Y:S01]  /*283e0*/  ULDC.64 UR4, c[0x0][0x220] ;  /* 0x0000880000047ab9 */ /* 0x000fe20000000a00 */
[----:B------:R-:W-:Y:S01]  /*283f0*/  ISETP.GE.AND P0, PT, R153, UR8, PT ;  /* 0x0000000899007c0c */ /* 0x000fe2000bf06270 */
[----:B------:R-:W-:Y:S01]  /*28400*/  ULDC UR8, c[0x0][0x248] ;  /* 0x0000920000087ab9 */ /* 0x000fe20000000800 */
[----:B------:R-:W-:Y:S01]  /*28410*/  IADD3 R3, P1, R28, UR4, RZ ;  /* 0x000000041c037c10 */ /* 0x000fe2000ff3e0ff */
[----:B------:R-:W-:Y:S01]  /*28420*/  ULDC UR4, c[0x0][0x248] ;  /* 0x0000920000047ab9 */ /* 0x000fe20000000800 */
[----:B------:R-:W-:Y:S02]  /*28430*/  LOP3.LUT R31, R0, R29, RZ, 0xfc, !PT ;  /* 0x0000001d001f7212 */ /* 0x000fe400078efcff */
[----:B------:R-:W-:Y:S01]  /*28440*/  LEA.HI.X.SX32 R28, R28, UR5, 0x1, P1 ;  /* 0x000000051c1c7c11 */ /* 0x000fe200088f0eff */
[----:B------:R-:W-:Y:S01]  /*28450*/  ULDC UR5, c[0x0][0x248] ;  /* 0x0000920000057ab9 */ /* 0x000fe20000000800 */
[----:B------:R1:W-:Y:S01]  /*28460*/  STSM.16.M88.4 [R30], R40 ;  /* 0x000000281e007844 */ /* 0x0003e20000000200 */
[C---:B------:R-:W-:Y:S01]  /*28470*/  ISETP.LT.AND P1, PT, R31.reuse, UR9, !P0 ;  /* 0x000000091f007c0c */ /* 0x040fe2000c721270 */
[----:B------:R-:W-:Y:S01]  /*28480*/  IMAD R31, R31, UR4, RZ ;  /* 0x000000041f1f7c24 */ /* 0x000fe2000f8e02ff */
[C-C-:B------:R-:W-:Y:S01]  /*28490*/  LOP3.LUT R38, R0.reuse, 0x2, R29.reuse, 0xfe, !PT ;  /* 0x0000000200267812 */ /* 0x140fe200078efe1d */
[----:B------:R-:W-:Y:S01]  /*284a0*/  ULDC UR9, c[0x0][0x22c] ;  /* 0x00008b0000097ab9 */ /* 0x000fe20000000800 */
[--C-:B------:R-:W-:Y:S01]  /*284b0*/  LOP3.LUT R36, R0, 0x4, R29.reuse, 0xfe, !PT ;  /* 0x0000000400247812 */ /* 0x100fe200078efe1d */
[----:B------:R-:W-:Y:S01]  /*284c0*/  ULDC UR4, c[0x0][0x248] ;  /* 0x0000920000047ab9 */ /* 0x000fe20000000800 */
[C---:B------:R-:W-:Y:S01]  /*284d0*/  ISETP.LT.AND P3, PT, R38.reuse, UR9, !P0 ;  /* 0x0000000926007c0c */ /* 0x040fe2000c761270 */
[----:B------:R-:W-:Y:S01]  /*284e0*/  IMAD R39, R38, UR5, RZ ;  /* 0x0000000526277c24 */ /* 0x000fe2000f8e02ff */
[----:B------:R-:W-:Y:S01]  /*284f0*/  ISETP.LT.AND P2, PT, R36, UR10, !P0 ;  /* 0x0000000a24007c0c */ /* 0x000fe2000c741270 */
[----:B------:R-:W-:Y:S01]  /*28500*/  ULDC UR9, c[0x0][0x22c] ;  /* 0x00008b0000097ab9 */ /* 0x000fe20000000800 */
[----:B------:R-:W-:Y:S01]  /*28510*/  LOP3.LUT R37, R0, 0x6, R29, 0xfe, !PT ;  /* 0x0000000600257812 */ /* 0x000fe200078efe1d */
[----:B------:R-:W-:Y:S01]  /*28520*/  ULDC UR5, c[0x0][0x248] ;  /* 0x0000920000057ab9 */ /* 0x000fe20000000800 */
[----:B0-----:R-:W-:Y:S01]  /*28530*/  PRMT R49, R32, 0x7770, RZ ;  /* 0x0000777020317816 */ /* 0x001fe200000000ff */
[----:B------:R-:W-:Y:S01]  /*28540*/  ULDC UR10, c[0x0][0x22c] ;  /* 0x00008b00000a7ab9 */ /* 0x000fe20000000800 */
[-C--:B-1----:R-:W-:Y:S01]  /*28550*/  IADD3 R30, P6, R31, R3.reuse, RZ ;  /* 0x000000031f1e7210 */ /* 0x082fe20007fde0ff */
[----:B------:R-:W-:Y:S01]  /*28560*/  IMAD R41, R36, UR7, RZ ;  /* 0x0000000724297c24 */ /* 0x000fe2000f8e02ff */
[-C--:B------:R-:W-:Y:S01]  /*28570*/  IADD3 R36, P5, R39, R3.reuse, RZ ;  /* 0x0000000327247210 */ /* 0x080fe20007fbe0ff */
[----:B------:R-:W-:Y:S01]  /*28580*/  IMAD R42, R37, UR8, RZ ;  /* 0x00000008252a7c24 */ /* 0x000fe2000f8e02ff */
[----:B------:R-:W-:Y:S01]  /*28590*/  LEA.HI.X.SX32 R31, R31, R28, 0x1, P6 ;  /* 0x0000001c1f1f7211 */ /* 0x000fe200030f0eff */
[----:B------:R-:W-:Y:S01]  /*285a0*/  BAR.SYNC.DEFER_BLOCKING 0x0 ;  /* 0x0000000000007b1d */ /* 0x000fe20000010000 */
[----:B------:R-:W-:-:S02]  /*285b0*/  IADD3 R38, P6, R41, R3, RZ ;  /* 0x0000000329267210 */ /* 0x000fc40007fde0ff */
[----:B------:R-:W-:Y:S02]  /*285c0*/  ISETP.LT.AND P4, PT, R37, UR11, !P0 ;  /* 0x0000000b25007c0c */ /* 0x000fe4000c781270 */
[-C--:B------:R-:W-:Y:S01]  /*285d0*/  LEA.HI.X.SX32 R37, R39, R28.reuse, 0x1, P5 ;  /* 0x0000001c27257211 */ /* 0x080fe200028f0eff */
[----:B------:R-:W-:Y:S01]  /*285e0*/  ULDC UR7, c[0x0][0x248] ;  /* 0x0000920000077ab9 */ /* 0x000fe20000000800 */
[----:B------:R-:W-:Y:S01]  /*285f0*/  PRMT R47, R33, 0x7770, RZ ;  /* 0x00007770212f7816 */ /* 0x000fe200000000ff */
[----:B------:R-:W-:Y:S01]  /*28600*/  ULDC UR11, c[0x0][0x22c] ;  /* 0x00008b00000b7ab9 */ /* 0x000fe20000000800 */
[----:B------:R-:W-:Y:S01]  /*28610*/  LEA.HI.X.SX32 R39, R41, R28, 0x1, P6 ;  /* 0x0000001c29277211 */ /* 0x000fe200030f0eff */
[----:B------:R-:W-:Y:S01]  /*28620*/  ULDC UR8, c[0x0][0x248] ;  /* 0x0000920000087ab9 */ /* 0x000fe20000000800 */
[----:B------:R-:W-:Y:S02]  /*28630*/  PRMT R45, R34, 0x7770, RZ ;  /* 0x00007770222d7816 */ /* 0x000fe400000000ff */
[----:B------:R-:W-:Y:S01]  /*28640*/  PRMT R43, R35, 0x7770, RZ ;  /* 0x00007770232b7816 */ /* 0x000fe200000000ff */
[----:B------:R0:W-:Y:S01]  /*28650*/  @P1 STG.E.U8 desc[UR28][R30.64], R49 ;  /* 0x000000311e001986 */ /* 0x0001e2000c10111c */
[----:B------:R-:W-:-:S03]  /*28660*/  IADD3 R40, P1, R42, R3, RZ ;  /* 0x000000032a287210 */ /* 0x000fc60007f3e0ff */
[----:B------:R1:W-:Y:S01]  /*28670*/  @P3 STG.E.U8 desc[UR28][R36.64], R47 ;  /* 0x0000002f24003986 */ /* 0x0003e2000c10111c */
[----:B------:R-:W-:-:S03]  /*28680*/  LEA.HI.X.SX32 R41, R42, R28, 0x1, P1 ;  /* 0x0000001c2a297211 */ /* 0x000fc600008f0eff */
[----:B------:R4:W-:Y:S01]  /*28690*/  @P2 STG.E.U8 desc[UR28][R38.64], R45 ;  /* 0x0000002d26002986 */ /* 0x0009e2000c10111c */
[C-C-:B0-----:R-:W-:Y:S02]  /*286a0*/  LOP3.LUT R31, R0.reuse, 0x8, R29.reuse, 0xfe, !PT ;  /* 0x00000008001f7812 */ /* 0x141fe400078efe1d */
[C-C-:B------:R-:W-:Y:S02]  /*286b0*/  LOP3.LUT R30, R0.reuse, 0xa, R29.reuse, 0xfe, !PT ;  /* 0x0000000a001e7812 */ /* 0x140fe400078efe1d */
[C---:B------:R-:W-:Y:S02]  /*286c0*/  ISETP.LT.AND P2, PT, R31.reuse, UR9, !P0 ;  /* 0x000000091f007c0c */ /* 0x040fe4000c741270 */
[C---:B-1----:R-:W-:Y:S01]  /*286d0*/  LOP3.LUT R37, R0.reuse, UR35, RZ, 0xfc, !PT ;  /* 0x0000002300257c12 */ /* 0x042fe2000f8efcff */
[----:B------:R0:W-:Y:S01]  /*286e0*/  @P4 STG.E.U8 desc[UR28][R40.64], R43 ;  /* 0x0000002b28004986 */ /* 0x0001e2000c10111c */
[----:B----4-:R-:W-:Y:S01]  /*286f0*/  IMAD R38, R31, UR4, RZ ;  /* 0x000000041f267c24 */ /* 0x010fe2000f8e02ff */
[----:B------:R-:W-:Y:S01]  /*28700*/  LOP3.LUT R31, R0, 0xc, R29, 0xfe, !PT ;  /* 0x0000000c001f7812 */ /* 0x000fe200078efe1d */
[C---:B------:R-:W-:Y:S01]  /*28710*/  IMAD R39, R30.reuse, UR5, RZ ;  /* 0x000000051e277c24 */ /* 0x040fe2000f8e02ff */
[----:B------:R-:W-:Y:S01]  /*28720*/  ISETP.LT.AND P3, PT, R30, UR10, !P0 ;  /* 0x0000000a1e007c0c */ /* 0x000fe2000c761270 */
[----:B------:R-:W-:Y:S01]  /*28730*/  IMAD R42, R37, UR8, RZ ;  /* 0x00000008252a7c24 */ /* 0x000fe2000f8e02ff */
[CC--:B------:R-:W-:Y:S01]  /*28740*/  IADD3 R30, P6, R38.reuse, R3.reuse, RZ ;  /* 0x00000003261e7210 */ /* 0x0c0fe20007fde0ff */
[----:B------:R-:W-:Y:S01]  /*28750*/  ULDC UR4, c[0x0][0x248] ;  /* 0x0000920000047ab9 */ /* 0x000fe20000000800 */
[----:B------:R-:W-:Y:S01]  /*28760*/  ISETP.LT.AND P4, PT, R31, UR11, !P0 ;  /* 0x0000000b1f007c0c */ /* 0x000fe2000c781270 */
[----:B------:R-:W-:Y:S01]  /*28770*/  ULDC UR9, c[0x0][0x22c] ;  /* 0x00008b0000097ab9 */ /* 0x000fe20000000800 */
[-C--:B------:R-:W-:Y:S01]  /*28780*/  IADD3 R36, P5, R39, R3.reuse, RZ ;  /* 0x0000000327247210 */ /* 0x080fe20007fbe0ff */
[----:B------:R-:W-:Y:S01]  /*28790*/  ULDC UR5, c[0x0][0x248] ;  /* 0x0000920000057ab9 */ /* 0x000fe20000000800 */
[----:B0-----:R-:W-:Y:S01]  /*287a0*/  IMAD R41, R31, UR7, RZ ;  /* 0x000000071f297c24 */ /* 0x001fe2000f8e02ff */
[-C--:B------:R-:W-:Y:S01]  /*287b0*/  LEA.HI.X.SX32 R31, R38, R28.reuse, 0x1, P6 ;  /* 0x0000001c261f7211 */ /* 0x080fe200030f0eff */
[----:B------:R-:W-:Y:S01]  /*287c0*/  ULDC UR10, c[0x0][0x22c] ;  /* 0x00008b00000a7ab9 */ /* 0x000fe20000000800 */
[----:B------:R-:W-:Y:S01]  /*287d0*/  PRMT R49, R32, 0x7771, RZ ;  /* 0x0000777120317816 */ /* 0x000fe200000000ff */
[----:B------:R-:W-:Y:S01]  /*287e0*/  ULDC UR7, c[0x0][0x248] ;  /* 0x0000920000077ab9 */ /* 0x000fe20000000800 */
[----:B------:R-:W-:Y:S01]  /*287f0*/  ISETP.LT.AND P1, PT, R37, UR12, !P0 ;  /* 0x0000000c25007c0c */ /* 0x000fe2000c721270 */
[----:B------:R-:W-:Y:S01]  /*28800*/  ULDC UR11, c[0x0][0x22c] ;  /* 0x00008b00000b7ab9 */ /* 0x000fe20000000800 */
[-C--:B------:R-:W-:Y:S01]  /*28810*/  LEA.HI.X.SX32 R37, R39, R28.reuse, 0x1, P5 ;  /* 0x0000001c27257211 */ /* 0x080fe200028f0eff */
[----:B------:R0:W-:Y:S01]  /*28820*/  @P2 STG.E.U8 desc[UR28][R30.64], R49 ;  /* 0x000000311e002986 */ /* 0x0001e2000c10111c */
[----:B------:R-:W-:Y:S01]  /*28830*/  PRMT R47, R33, 0x7771, RZ ;  /* 0x00007771212f7816 */ /* 0x000fe200000000ff */
[----:B------:R-:W-:Y:S01]  /*28840*/  ULDC UR8, c[0x0][0x248] ;  /* 0x0000920000087ab9 */ /* 0x000fe20000000800 */
[CC--:B------:R-:W-:Y:S01]  /*28850*/  IADD3 R38, P6, R41.reuse, R3.reuse, RZ ;  /* 0x0000000329267210 */ /* 0x0c0fe20007fde0ff */
[----:B------:R-:W-:Y:S01]  /*28860*/  ULDC UR12, c[0x0][0x22c] ;  /* 0x00008b00000c7ab9 */ /* 0x000fe20000000800 */
[----:B------:R-:W-:Y:S01]  /*28870*/  IADD3 R40, P2, R42, R3, RZ ;  /* 0x000000032a287210 */ /* 0x000fe20007f5e0ff */
[----:B------:R1:W-:Y:S01]  /*28880*/  @P3 STG.E.U8 desc[UR28][R36.64], R47 ;  /* 0x0000002f24003986 */ /* 0x0003e2000c10111c */
[----:B------:R-:W-:-:S02]  /*28890*/  LEA.HI.X.SX32 R39, R41, R28, 0x1, P6 ;  /* 0x0000001c29277211 */ /* 0x000fc400030f0eff */
[----:B------:R-:W-:Y:S02]  /*288a0*/  PRMT R45, R34, 0x7771, RZ ;  /* 0x00007771222d7816 */ /* 0x000fe400000000ff */
[----:B------:R-:W-:Y:S02]  /*288b0*/  LEA.HI.X.SX32 R41, R42, R28, 0x1, P2 ;  /* 0x0000001c2a297211 */ /* 0x000fe400010f0eff */
[----:B------:R-:W-:Y:S02]  /*288c0*/  PRMT R43, R35, 0x7771, RZ ;  /* 0x00007771232b7816 */ /* 0x000fe400000000ff */
[C-C-:B0-----:R-:W-:Y:S02]  /*288d0*/  LOP3.LUT R30, R0.reuse, 0x12, R29.reuse, 0xfe, !PT ;  /* 0x00000012001e7812 */ /* 0x141fe400078efe1d */
[C-C-:B-1----:R-:W-:Y:S01]  /*288e0*/  LOP3.LUT R36, R0.reuse, 0x10, R29.reuse, 0xfe, !PT ;  /* 0x0000001000247812 */ /* 0x142fe200078efe1d */
[----:B------:R0:W-:Y:S01]  /*288f0*/  @P4 STG.E.U8 desc[UR28][R38.64], R45 ;  /* 0x0000002d26004986 */ /* 0x0001e2000c10111c */
[----:B------:R-:W-:-:S03]  /*28900*/  LOP3.LUT R31, R0, 0x14, R29, 0xfe, !PT ;  /* 0x00000014001f7812 */ /* 0x000fc600078efe1d */
[----:B------:R1:W-:Y:S01]  /*28910*/  @P1 STG.E.U8 desc[UR28][R40.64], R43 ;  /* 0x0000002b28001986 */ /* 0x0003e2000c10111c */
[----:B------:R-:W-:Y:S01]  /*28920*/  ISETP.LT.AND P1, PT, R36, UR9, !P0 ;  /* 0x0000000924007c0c */ /* 0x000fe2000c721270 */
[----:B------:R-:W-:Y:S01]  /*28930*/  ULDC UR9, c[0x0][0x22c] ;  /* 0x00008b0000097ab9 */ /* 0x000fe20000000800 */
[----:B------:R-:W-:Y:S01]  /*28940*/  ISETP.LT.AND P3, PT, R30, UR10, !P0 ;  /* 0x0000000a1e007c0c */ /* 0x000fe2000c761270 */
[----:B------:R-:W-:Y:S01]  /*28950*/  ULDC UR10, c[0x0][0x22c] ;  /* 0x00008b00000a7ab9 */ /* 0x000fe20000000800 */
[----:B0-----:R-:W-:Y:S02]  /*28960*/  IMAD R38, R36, UR4, RZ ;  /* 0x0000000424267c24 */ /* 0x001fe4000f8e02ff */
[----:B------:R-:W-:Y:S01]  /*28970*/  IMAD R39, R30, UR5, RZ ;  /* 0x000000051e277c24 */ /* 0x000fe2000f8e02ff */
[----:B------:R-:W-:Y:S01]  /*28980*/  LOP3.LUT R37, R0, 0x16, R29, 0xfe, !PT ;  /* 0x0000001600257812 */ /* 0x000fe200078efe1d */
[----:B-1----:R-:W-:Y:S01]  /*28990*/  IMAD R41, R31, UR7, RZ ;  /* 0x000000071f297c24 */ /* 0x002fe2000f8e02ff */
[CC--:B------:R-:W-:Y:S01]  /*289a0*/  IADD3 R30, P6, R38.reuse, R3.reuse, RZ ;  /* 0x00000003261e7210 */ /* 0x0c0fe20007fde0ff */
[----:B------:R-:W-:Y:S01]  /*289b0*/  ULDC UR4, c[0x0][0x248] ;  /* 0x0000920000047ab9 */ /* 0x000fe20000000800 */
[----:B------:R-:W-:Y:S01]  /*289c0*/  IADD3 R36, P5, R39, R3, RZ ;  /* 0x0000000327247210 */ /* 0x000fe20007fbe0ff */
[----:B------:R-:W-:Y:S01]  /*289d0*/  IMAD R42, R37, UR8, RZ ;  /* 0x00000008252a7c24 */ /* 0x000fe2000f8e02ff */
[----:B------:R-:W-:Y:S01]  /*289e0*/  ISETP.LT.AND P2, PT, R31, UR11, !P0 ;  /* 0x0000000b1f007c0c */ /* 0x000fe2000c741270 */
[----:B------:R-:W-:Y:S01]  /*289f0*/  ULDC UR5, c[0x0][0x248] ;  /* 0x0000920000057ab9 */ /* 0x000fe20000000800 */
[----:B------:R-:W-:Y:S01]  /*28a00*/  ISETP.LT.AND P4, PT, R37, UR12, !P0 ;  /* 0x0000000c25007c0c */ /* 0x000fe2000c781270 */
[----:B------:R-:W-:Y:S01]  /*28a10*/  ULDC UR7, c[0x0][0x248] ;  /* 0x0000920000077ab9 */ /* 0x000fe20000000800 */
[-C--:B------:R-:W-:Y:S01]  /*28a20*/  LEA.HI.X.SX32 R31, R38, R28.reuse, 0x1, P6 ;  /* 0x0000001c261f7211 */ /* 0x080fe200030f0eff */
[----:B------:R-:W-:Y:S01]  /*28a30*/  ULDC UR11, c[0x0][0x22c] ;  /* 0x00008b00000b7ab9 */ /* 0x000fe20000000800 */
[----:B------:R-:W-:Y:S01]  /*28a40*/  PRMT R49, R32, 0x7772, RZ ;  /* 0x0000777220317816 */ /* 0x000fe200000000ff */
[----:B------:R-:W-:Y:S01]  /*28a50*/  ULDC UR8, c[0x0][0x248] ;  /* 0x0000920000087ab9 */ /* 0x000fe20000000800 */
[----:B------:R-:W-:Y:S01]  /*28a60*/  LEA.HI.X.SX32 R37, R39, R28, 0x1, P5 ;  /* 0x0000001c27257211 */ /* 0x000fe200028f0eff */
[----:B------:R-:W-:Y:S01]  /*28a70*/  ULDC UR12, c[0x0][0x22c] ;  /* 0x00008b00000c7ab9 */ /* 0x000fe20000000800 */
[----:B------:R-:W-:-:S02]  /*28a80*/  PRMT R47, R33, 0x7772, RZ ;  /* 0x00007772212f7816 */ /* 0x000fc400000000ff */
[CC--:B------:R-:W-:Y:S01]  /*28a90*/  IADD3 R38, P6, R41.reuse, R3.reuse, RZ ;  /* 0x0000000329267210 */ /* 0x0c0fe20007fde0ff */
[----:B------:R0:W-:Y:S01]  /*28aa0*/  @P1 STG.E.U8 desc[UR28][R30.64], R49 ;  /* 0x000000311e001986 */ /* 0x0001e2000c10111c */
[----:B------:R-:W-:Y:S02]  /*28ab0*/  IADD3 R40, P1, R42, R3, RZ ;  /* 0x000000032a287210 */ /* 0x000fe40007f3e0ff */
[-C--:B------:R-:W-:Y:S01]  /*28ac0*/  LEA.HI.X.SX32 R39, R41, R28.reuse, 0x1, P6 ;  /* 0x0000001c29277211 */ /* 0x080fe200030f0eff */
[----:B------:R1:W-:Y:S01]  /*28ad0*/  @P3 STG.E.U8 desc[UR28][R36.64], R47 ;  /* 0x0000002f24003986 */ /* 0x0003e2000c10111c */
[----:B------:R-:W-:Y:S02]  /*28ae0*/  PRMT R45, R34, 0x7772, RZ ;  /* 0x00007772222d7816 */ /* 0x000fe400000000ff */
[----:B------:R-:W-:Y:S02]  /*28af0*/  LEA.HI.X.SX32 R41, R42, R28, 0x1, P1 ;  /* 0x0000001c2a297211 */ /* 0x000fe400008f0eff */
[----:B------:R-:W-:Y:S01]  /*28b00*/  PRMT R43, R35, 0x7772, RZ ;  /* 0x00007772232b7816 */ /* 0x000fe200000000ff */
[----:B------:R4:W-:Y:S01]  /*28b10*/  @P2 STG.E.U8 desc[UR28][R38.64], R45 ;  /* 0x0000002d26002986 */ /* 0x0009e2000c10111c */
[C-C-:B0-----:R-:W-:Y:S01]  /*28b20*/  LOP3.LUT R30, R0.reuse, 0x1c, R29.reuse, 0xfe, !PT ;  /* 0x0000001c001e7812 */ /* 0x141fe200078efe1d */
[----:B------:R-:W0:Y:S01]  /*28b30*/  LDC R49, c[0x0][0x248] ;  /* 0x00009200ff317b82 */ /* 0x000e220000000800 */
[----:B-1----:R-:W-:-:S02]  /*28b40*/  LOP3.LUT R37, R0, 0x18, R29, 0xfe, !PT ;  /* 0x0000001800257812 */ /* 0x002fc400078efe1d */
[C---:B------:R-:W-:Y:S02]  /*28b50*/  LOP3.LUT R36, R0.reuse, 0x1a, R29, 0xfe, !PT ;  /* 0x0000001a00247812 */ /* 0x040fe400078efe1d */
[C---:B------:R-:W-:Y:S01]  /*28b60*/  ISETP.LT.AND P1, PT, R37.reuse, UR9, !P0 ;  /* 0x0000000925007c0c */ /* 0x040fe2000c721270 */
[----:B------:R-:W-:Y:S01]  /*28b70*/  IMAD R37, R37, UR4, RZ ;  /* 0x0000000425257c24 */ /* 0x000fe2000f8e02ff */
[----:B------:R-:W-:Y:S01]  /*28b80*/  LOP3.LUT R31, R0, UR34, RZ, 0xfc, !PT ;  /* 0x00000022001f7c12 */ /* 0x000fe2000f8efcff */
[----:B----4-:R-:W-:Y:S01]  /*28b90*/  IMAD R39, R36, UR5, RZ ;  /* 0x0000000524277c24 */ /* 0x010fe2000f8e02ff */
[----:B------:R1:W-:Y:S01]  /*28ba0*/  @P4 STG.E.U8 desc[UR28][R40.64], R43 ;  /* 0x0000002b28004986 */ /* 0x0003e2000c10111c */
[----:B------:R-:W-:Y:S01]  /*28bb0*/  ISETP.LT.AND P2, PT, R30, UR11, !P0 ;  /* 0x0000000b1e007c0c */ /* 0x000fe2000c741270 */
[----:B------:R-:W-:Y:S01]  /*28bc0*/  ULDC UR9, c[0x0][0x22c] ;  /* 0x00008b0000097ab9 */ /* 0x000fe20000000800 */
[----:B------:R-:W-:Y:S01]  /*28bd0*/  ISETP.LT.AND P3, PT, R36, UR10, !P0 ;  /* 0x0000000a24007c0c */ /* 0x000fe2000c761270 */
[----:B------:R-:W-:Y:S01]  /*28be0*/  ULDC UR4, c[0x0][0x248] ;  /* 0x0000920000047ab9 */ /* 0x000fe20000000800 */
[-C--:B------:R-:W-:Y:S01]  /*28bf0*/  IADD3 R36, P5, R39, R3.reuse, RZ ;  /* 0x0000000327247210 */ /* 0x080fe20007fbe0ff */
[----:B------:R-:W-:Y:S01]  /*28c00*/  ULDC UR5, c[0x0][0x248] ;  /* 0x0000920000057ab9 */ /* 0x000fe20000000800 */
[----:B------:R-:W-:Y:S01]  /*28c10*/  ISETP.LT.AND P4, PT, R31, UR12, !P0 ;  /* 0x0000000c1f007c0c */ /* 0x000fe2000c781270 */
[----:B------:R-:W-:Y:S01]  /*28c20*/  ULDC UR10, c[0x0][0x22c] ;  /* 0x00008b00000a7ab9 */ /* 0x000fe20000000800 */
[----:B------:R-:W-:Y:S01]  /*28c30*/  PRMT R47, R32, 0x7773, RZ ;  /* 0x00007773202f7816 */ /* 0x000fe200000000ff */
[----:B------:R-:W-:Y:S01]  /*28c40*/  ULDC UR11, c[0x0][0x22c] ;  /* 0x00008b00000b7ab9 */ /* 0x000fe20000000800 */
[----:B------:R-:W-:Y:S01]  /*28c50*/  PRMT R45, R33, 0x7773, RZ ;  /* 0x00007773212d7816 */ /* 0x000fe200000000ff */
[----:B-1----:R-:W-:Y:S01]  /*28c60*/  IMAD R40, R30, UR7, RZ ;  /* 0x000000071e287c24 */ /* 0x002fe2000f8e02ff */
[-C--:B------:R-:W-:Y:S01]  /*28c70*/  IADD3 R30, P6, R37, R3.reuse, RZ ;  /* 0x00000003251e7210 */ /* 0x080fe20007fde0ff */
[----:B------:R-:W-:Y:S01]  /*28c80*/  IMAD R41, R31, UR8, RZ ;  /* 0x000000081f297c24 */ /* 0x000fe2000f8e02ff */
[----:B------:R-:W-:Y:S01]  /*28c90*/  PRMT R43, R34, 0x7773, RZ ;  /* 0x00007773222b7816 */ /* 0x000fe200000000ff */
[----:B------:R-:W-:Y:S01]  /*28ca0*/  ULDC UR7, c[0x0][0x248] ;  /* 0x0000920000077ab9 */ /* 0x000fe20000000800 */
[-C--:B------:R-:W-:Y:S01]  /*28cb0*/  LEA.HI.X.SX32 R31, R37, R28.reuse, 0x1, P6 ;  /* 0x0000001c251f7211 */ /* 0x080fe200030f0eff */
[----:B------:R-:W-:Y:S01]  /*28cc0*/  ULDC UR8, c[0x0][0x248] ;  /* 0x0000920000087ab9 */ /* 0x000fe20000000800 */
[----:B------:R-:W-:Y:S01]  /*28cd0*/  IADD3 R38, P6, R40, R3, RZ ;  /* 0x0000000328267210 */ /* 0x000fe20007fde0ff */
[----:B------:R-:W-:Y:S01]  /*28ce0*/  ULDC UR12, c[0x0][0x22c] ;  /* 0x00008b00000c7ab9 */ /* 0x000fe20000000800 */
[----:B------:R-:W-:-:S02]  /*28cf0*/  LEA.HI.X.SX32 R37, R39, R28, 0x1, P5 ;  /* 0x0000001c27257211 */ /* 0x000fc400028f0eff */
[-C--:B------:R-:W-:Y:S02]  /*28d00*/  IADD3 R32, P5, R41, R3.reuse, RZ ;  /* 0x0000000329207210 */ /* 0x080fe40007fbe0ff */
[--C-:B------:R-:W-:Y:S01]  /*28d10*/  LOP3.LUT R34, R0, 0x20, R29.reuse, 0xfe, !PT ;  /* 0x0000002000227812 */ /* 0x100fe200078efe1d */
[----:B------:R1:W-:Y:S01]  /*28d20*/  @P1 STG.E.U8 desc[UR28][R30.64], R47 ;  /* 0x0000002f1e001986 */ /* 0x0003e2000c10111c */
[-C--:B------:R-:W-:Y:S02]  /*28d30*/  LEA.HI.X.SX32 R39, R40, R28.reuse, 0x1, P6 ;  /* 0x0000001c28277211 */ /* 0x080fe400030f0eff */
[----:B------:R-:W-:Y:S02]  /*28d40*/  PRMT R35, R35, 0x7773, RZ ;  /* 0x0000777323237816 */ /* 0x000fe400000000ff */
[----:B------:R-:W-:Y:S02]  /*28d50*/  LEA.HI.X.SX32 R33, R41, R28, 0x1, P5 ;  /* 0x0000001c29217211 */ /* 0x000fe400028f0eff */
[C---:B------:R-:W-:Y:S01]  /*28d60*/  ISETP.LT.AND P1, PT, R34.reuse, UR9, !P0 ;  /* 0x0000000922007c0c */ /* 0x040fe2000c721270 */
[----:B------:R-:W-:Y:S01]  /*28d70*/  IMAD R34, R34, UR4, RZ ;  /* 0x0000000422227c24 */ /* 0x000fe2000f8e02ff */
[----:B------:R4:W-:Y:S01]  /*28d80*/  @P3 STG.E.U8 desc[UR28][R36.64], R45 ;  /* 0x0000002d24003986 */ /* 0x0009e2000c10111c */
[C-C-:B-1----:R-:W-:Y:S01]  /*28d90*/  LOP3.LUT R30, R0.reuse, 0x22, R29.reuse, 0xfe, !PT ;  /* 0x00000022001e7812 */ /* 0x142fe200078efe1d */
[----:B------:R-:W1:Y:S01]  /*28da0*/  LDC R47, c[0x0][0x248] ;  /* 0x00009200ff2f7b82 */ /* 0x000e620000000800 */
[--C-:B------:R-:W-:Y:S01]  /*28db0*/  LOP3.LUT R31, R0, 0x24, R29.reuse, 0xfe, !PT ;  /* 0x00000024001f7812 */ /* 0x100fe200078efe1d */
[----:B------:R-:W-:Y:S01]  /*28dc0*/  @P2 STG.E.U8 desc[UR28][R38.64], R43 ;  /* 0x0000002b26002986 */ /* 0x000fe2000c10111c */
[----:B------:R-:W-:Y:S01]  /*28dd0*/  ISETP.LT.AND P3, PT, R30, UR10, !P0 ;  /* 0x0000000a1e007c0c */ /* 0x000fe2000c761270 */
[----:B------:R-:W-:Y:S01]  /*28de0*/  ULDC UR4, c[0x0][0x248] ;  /* 0x0000920000047ab9 */ /* 0x000fe20000000800 */
[C---:B------:R-:W-:Y:S01]  /*28df0*/  ISETP.LT.AND P2, PT, R31.reuse, UR11, !P0 ;  /* 0x0000000b1f007c0c */ /* 0x040fe2000c741270 */
[----:B------:R2:W-:Y:S01]  /*28e00*/  @P4 STG.E.U8 desc[UR28][R32.64], R35 ;  /* 0x0000002320004986 */ /* 0x0005e2000c10111c */
[----:B------:R-:W-:Y:S01]  /*28e10*/  PRMT R41, R6, 0x7770, RZ ;  /* 0x0000777006297816 */ /* 0x000fe200000000ff */
[----:B----4-:R-:W-:Y:S01]  /*28e20*/  IMAD R37, R31, UR7, RZ ;  /* 0x000000071f257c24 */ /* 0x010fe2000f8e02ff */
[----:B------:R-:W-:Y:S01]  /*28e30*/  PRMT R45, R4, 0x7770, RZ ;  /* 0x00007770042d7816 */ /* 0x000fe200000000ff */
[----:B------:R-:W-:Y:S01]  /*28e40*/  ULDC UR9, c[0x0][0x22c] ;  /* 0x00008b0000097ab9 */ /* 0x000fe20000000800 */
[----:B------:R-:W-:Y:S01]  /*28e50*/  ULDC UR10, c[0x0][0x22c] ;  /* 0x00008b00000a7ab9 */ /* 0x000fe20000000800 */
[----:B------:R-:W-:Y:S01]  /*28e60*/  ULDC UR7, c[0x0][0x248] ;  /* 0x0000920000077ab9 */ /* 0x000fe20000000800 */
[----:B------:R-:W-:Y:S01]  /*28e70*/  ULDC UR11, c[0x0][0x22c] ;  /* 0x00008b00000b7ab9 */ /* 0x000fe20000000800 */
[----:B--2---:R-:W-:Y:S01]  /*28e80*/  IMAD R35, R30, UR5, RZ ;  /* 0x000000051e237c24 */ /* 0x004fe2000f8e02ff */
[----:B------:R-:W-:Y:S01]  /*28e90*/  IADD3 R30, P6, R34, R3, RZ ;  /* 0x00000003221e7210 */ /* 0x000fe20007fde0ff */
[----:B------:R-:W-:Y:S01]  /*28ea0*/  ULDC UR5, c[0x0][0x248] ;  /* 0x0000920000057ab9 */ /* 0x000fe20000000800 */
[----:B------:R-:W-:-:S02]  /*28eb0*/  LOP3.LUT R33, R0, 0x26, R29, 0xfe, !PT ;  /* 0x0000002600217812 */ /* 0x000fc400078efe1d */
[-C--:B------:R-:W-:Y:S02]  /*28ec0*/  IADD3 R32, P5, R35, R3.reuse, RZ ;  /* 0x0000000323207210 */ /* 0x080fe40007fbe0ff */
[-C--:B------:R-:W-:Y:S02]  /*28ed0*/  LEA.HI.X.SX32 R31, R34, R28.reuse, 0x1, P6 ;  /* 0x0000001c221f7211 */ /* 0x080fe400030f0eff */
[----:B------:R-:W-:Y:S01]  /*28ee0*/  IADD3 R34, P6, R37, R3, RZ ;  /* 0x0000000325227210 */ /* 0x000fe20007fde0ff */
[C---:B------:R-:W-:Y:S01]  /*28ef0*/  IMAD R38, R33.reuse, UR8, RZ ;  /* 0x0000000821267c24 */ /* 0x040fe2000f8e02ff */
[----:B------:R-:W-:Y:S01]  /*28f00*/  ISETP.LT.AND P4, PT, R33, UR12, !P0 ;  /* 0x0000000c21007c0c */ /* 0x000fe2000c781270 */
[----:B------:R2:W-:Y:S01]  /*28f10*/  @P1 STG.E.U8 desc[UR28][R30.64], R45 ;  /* 0x0000002d1e001986 */ /* 0x0005e2000c10111c */
[-C--:B------:R-:W-:Y:S01]  /*28f20*/  LEA.HI.X.SX32 R33, R35, R28.reuse, 0x1, P5 ;  /* 0x0000001c23217211 */ /* 0x080fe200028f0eff */
[----:B------:R-:W-:Y:S01]  /*28f30*/  ULDC UR8, c[0x0][0x248] ;  /* 0x0000920000087ab9 */ /* 0x000fe20000000800 */
[----:B------:R-:W-:Y:S01]  /*28f40*/  PRMT R43, R5, 0x7770, RZ ;  /* 0x00007770052b7816 */ /* 0x000fe200000000ff */
[----:B------:R-:W-:Y:S01]  /*28f50*/  ULDC UR12, c[0x0][0x22c] ;  /* 0x00008b00000c7ab9 */ /* 0x000fe20000000800 */
[----:B------:R-:W-:-:S02]  /*28f60*/  LEA.HI.X.SX32 R35, R37, R28, 0x1, P6 ;  /* 0x0000001c25237211 */ /* 0x000fc400030f0eff */
[----:B------:R-:W-:Y:S01]  /*28f70*/  IADD3 R36, P1, R38, R3, RZ ;  /* 0x0000000326247210 */ /* 0x000fe20007f3e0ff */
[----:B------:R-:W-:Y:S01]  /*28f80*/  @P3 STG.E.U8 desc[UR28][R32.64], R43 ;  /* 0x0000002b20003986 */ /* 0x000fe2000c10111c */
[----:B--2---:R-:W-:-:S03]  /*28f90*/  LOP3.LUT R31, R0, 0x28, R29, 0xfe, !PT ;  /* 0x00000028001f7812 */ /* 0x004fc600078efe1d */
[----:B------:R2:W-:Y:S01]  /*28fa0*/  @P2 STG.E.U8 desc[UR28][R34.64], R41 ;  /* 0x0000002922002986 */ /* 0x0005e2000c10111c */
[--C-:B------:R-:W-:Y:S02]  /*28fb0*/  LOP3.LUT R30, R0, 0x2a, R29.reuse, 0xfe, !PT ;  /* 0x0000002a001e7812 */ /* 0x100fe400078efe1d */
[----:B------:R-:W-:Y:S01]  /*28fc0*/  ISETP.LT.AND P2, PT, R31, UR9, !P0 ;  /* 0x000000091f007c0c */ /* 0x000fe2000c741270 */
[----:B------:R-:W-:Y:S01]  /*28fd0*/  ULDC UR9, c[0x0][0x22c] ;  /* 0x00008b0000097ab9 */ /* 0x000fe20000000800 */
[----:B------:R-:W-:Y:S02]  /*28fe0*/  LEA.HI.X.SX32 R37, R38, R28, 0x1, P1 ;  /* 0x0000001c26257211 */ /* 0x000fe400008f0eff */
[----:B------:R-:W-:Y:S01]  /*28ff0*/  PRMT R39, R7, 0x7770, RZ ;  /* 0x0000777007277816 */ /* 0x000fe200000000ff */
[----:B--2---:R-:W-:Y:S01]  /*29000*/  IMAD R34, R31, UR4, RZ ;  /* 0x000000041f227c24 */ /* 0x004fe2000f8e02ff */
[----:B------:R-:W-:Y:S01]  /*29010*/  LOP3.LUT R31, R0, 0x2c, R29, 0xfe, !PT ;  /* 0x0000002c001f7812 */ /* 0x000fe200078efe1d */
[C---:B------:R-:W-:Y:S01]  /*29020*/  IMAD R35, R30.reuse, UR5, RZ ;  /* 0x000000051e237c24 */ /* 0x040fe2000f8e02ff */
[----:B------:R-:W-:-:S02]  /*29030*/  ISETP.LT.AND P3, PT, R30, UR10, !P0 ;  /* 0x0000000a1e007c0c */ /* 0x000fc4000c761270 */
[----:B------:R-:W-:Y:S01]  /*29040*/  LOP3.LUT R33, R0, UR33, RZ, 0xfc, !PT ;  /* 0x0000002100217c12 */ /* 0x000fe2000f8efcff */
[----:B------:R2:W-:Y:S01]  /*29050*/  @P4 STG.E.U8 desc[UR28][R36.64], R39 ;  /* 0x0000002724004986 */ /* 0x0005e2000c10111c */
[-C--:B------:R-:W-:Y:S01]  /*29060*/  IADD3 R30, P6, R34, R3.reuse, RZ ;  /* 0x00000003221e7210 */ /* 0x080fe20007fde0ff */
[----:B------:R-:W-:Y:S01]  /*29070*/  ULDC UR4, c[0x0][0x248] ;  /* 0x0000920000047ab9 */ /* 0x000fe20000000800 */
[----:B------:R-:W-:Y:S01]  /*29080*/  ISETP.LT.AND P4, PT, R31, UR11, !P0 ;  /* 0x0000000b1f007c0c */ /* 0x000fe2000c781270 */
[----:B------:R-:W-:Y:S01]  /*29090*/  IMAD R38, R33, UR8, RZ ;  /* 0x0000000821267c24 */ /* 0x000fe2000f8e02ff */
[-C--:B------:R-:W-:Y:S01]  /*290a0*/  IADD3 R32, P5, R35, R3.reuse, RZ ;  /* 0x0000000323207210 */ /* 0x080fe20007fbe0ff */
[----:B------:R-:W-:Y:S01]  /*290b0*/  ULDC UR5, c[0x0][0x248] ;  /* 0x0000920000057ab9 */ /* 0x000fe20000000800 */
[----:B------:R-:W-:Y:S01]  /*290c0*/  PRMT R45, R4, 0x7771, RZ ;  /* 0x00007771042d7816 */ /* 0x000fe200000000ff */
[----:B------:R-:W-:Y:S01]  /*290d0*/  ULDC UR10, c[0x0][0x22c] ;  /* 0x00008b00000a7ab9 */ /* 0x000fe20000000800 */
[----:B------:R-:W-:Y:S01]  /*290e0*/  ISETP.LT.AND P1, PT, R33, UR12, !P0 ;  /* 0x0000000c21007c0c */ /* 0x000fe2000c721270 */
[----:B------:R-:W-:Y:S01]  /*290f0*/  ULDC UR11, c[0x0][0x22c] ;  /* 0x00008b00000b7ab9 */ /* 0x000fe20000000800 */
[----:B--2---:R-:W-:Y:S01]  /*29100*/  IMAD R37, R31, UR7, RZ ;  /* 0x000000071f257c24 */ /* 0x004fe2000f8e02ff */
[-C--:B------:R-:W-:Y:S01]  /*29110*/  LEA.HI.X.SX32 R31, R34, R28.reuse, 0x1, P6 ;  /* 0x0000001c221f7211 */ /* 0x080fe200030f0eff */
[----:B------:R-:W-:Y:S01]  /*29120*/  ULDC UR7, c[0x0][0x248] ;  /* 0x0000920000077ab9 */ /* 0x000fe20000000800 */
[-C--:B------:R-:W-:Y:S01]  /*29130*/  LEA.HI.X.SX32 R33, R35, R28.reuse, 0x1, P5 ;  /* 0x0000001c23217211 */ /* 0x080fe200028f0eff */
[----:B------:R-:W-:Y:S01]  /*29140*/  ULDC UR8, c[0x0][0x248] ;  /* 0x0000920000087ab9 */ /* 0x000fe20000000800 */
[----:B------:R-:W-:Y:S01]  /*29150*/  PRMT R43, R5, 0x7771, RZ ;  /* 0x00007771052b7816 */ /* 0x000fe200000000ff */
[----:B------:R2:W-:Y:S01]  /*29160*/  @P2 STG.E.U8 desc[UR28][R30.64], R45 ;  /* 0x0000002d1e002986 */ /* 0x0005e2000c10111c */
        /* <DEDUP_REMOVED lines=8> */
[C-C-:B--2---:R-:W-:Y:S02]  /*291f0*/  LOP3.LUT R30, R0.reuse, 0x32, R29.reuse, 0xfe, !PT ;  /* 0x00000032001e7812 */ /* 0x144fe400078efe1d */
[C-C-:B----4-:R-:W-:Y:S01]  /*29200*/  LOP3.LUT R32, R0.reuse, 0x30, R29.reuse, 0xfe, !PT ;  /* 0x0000003000207812 */ /* 0x150fe200078efe1d */
[----:B------:R2:W-:Y:S01]  /*29210*/  @P4 STG.E.U8 desc[UR28][R34.64], R41 ;  /* 0x0000002922004986 */ /* 0x0005e2000c10111c */
[----:B------:R-:W-:-:S03]  /*29220*/  LOP3.LUT R31, R0, 0x34, R29, 0xfe, !PT ;  /* 0x00000034001f7812 */ /* 0x000fc600078efe1d */
[----:B------:R4:W-:Y:S01]  /*29230*/  @P1 STG.E.U8 desc[UR28][R36.64], R39 ;  /* 0x0000002724001986 */ /* 0x0009e2000c10111c */
[----:B------:R-:W-:Y:S01]  /*29240*/  ISETP.LT.AND P1, PT, R32, UR9, !P0 ;  /* 0x0000000920007c0c */ /* 0x000fe2000c721270 */
[----:B------:R-:W-:Y:S01]  /*29250*/  ULDC UR9, c[0x0][0x22c] ;  /* 0x00008b0000097ab9 */ /* 0x000fe20000000800 */
[----:B------:R-:W-:Y:S01]  /*29260*/  ISETP.LT.AND P3, PT, R30, UR10, !P0 ;  /* 0x0000000a1e007c0c */ /* 0x000fe2000c761270 */
[----:B------:R-:W-:Y:S01]  /*29270*/  ULDC UR10, c[0x0][0x22c] ;  /* 0x00008b00000a7ab9 */ /* 0x000fe20000000800 */
[----:B--2---:R-:W-:Y:S02]  /*29280*/  IMAD R34, R32, UR4, RZ ;  /* 0x0000000420227c24 */ /* 0x004fe4000f8e02ff */
[----:B------:R-:W-:Y:S01]  /*29290*/  IMAD R35, R30, UR5, RZ ;  /* 0x000000051e237c24 */ /* 0x000fe2000f8e02ff */
[----:B------:R-:W-:Y:S01]  /*292a0*/  LOP3.LUT R33, R0, 0x36, R29, 0xfe, !PT ;  /* 0x0000003600217812 */ /* 0x000fe200078efe1d */
[----:B----4-:R-:W-:Y:S01]  /*292b0*/  IMAD R37, R31, UR7, RZ ;  /* 0x000000071f257c24 */ /* 0x010fe2000f8e02ff */
        /* <DEDUP_REMOVED lines=24> */
[----:B--2---:R-:W-:-:S02]  /*29440*/  LOP3.LUT R30, R0, 0x3c, R29, 0xfe, !PT ;  /* 0x0000003c001e7812 */ /* 0x004fc400078efe1d */
[C-C-:B----4-:R-:W-:Y:S02]  /*29450*/  LOP3.LUT R33, R0.reuse, 0x38, R29.reuse, 0xfe, !PT ;  /* 0x0000003800217812 */ /* 0x150fe400078efe1d */
[C---:B------:R-:W-:Y:S02]  /*29460*/  LOP3.LUT R32, R0.reuse, 0x3a, R29, 0xfe, !PT ;  /* 0x0000003a00207812 */ /* 0x040fe400078efe1d */
[C---:B------:R-:W-:Y:S01]  /*29470*/  ISETP.LT.AND P1, PT, R33.reuse, UR9, !P0 ;  /* 0x0000000921007c0c */ /* 0x040fe2000c721270 */
[----:B------:R-:W-:Y:S01]  /*29480*/  IMAD R33, R33, UR4, RZ ;  /* 0x0000000421217c24 */ /* 0x000fe2000f8e02ff */
[----:B------:R-:W-:Y:S01]  /*29490*/  LOP3.LUT R31, R0, UR32, RZ, 0xfc, !PT ;  /* 0x00000020001f7c12 */ /* 0x000fe2000f8efcff */
[----:B---3--:R-:W-:Y:S01]  /*294a0*/  IMAD R35, R32, UR5, RZ ;  /* 0x0000000520237c24 */ /* 0x008fe2000f8e02ff */
        /* <DEDUP_REMOVED lines=12> */
[----:B--2---:R-:W-:Y:S01]  /*29570*/  IMAD R36, R30, UR7, RZ ;  /* 0x000000071e247c24 */ /* 0x004fe2000f8e02ff */
        /* <DEDUP_REMOVED lines=9> */
[----:B------:R-:W-:Y:S02]  /*29610*/  IADD3 R4, P5, R37, R3, RZ ;  /* 0x0000000325047210 */ /* 0x000fe40007fbe0ff */
[-C--:B------:R-:W-:Y:S02]  /*29620*/  LEA.HI.X.SX32 R35, R36, R28.reuse, 0x1, P6 ;  /* 0x0000001c24237211 */ /* 0x080fe400030f0eff */
[----:B------:R-:W-:Y:S02]  /*29630*/  PRMT R39, R7, 0x7773, RZ ;  /* 0x0000777307277816 */ /* 0x000fe400000000ff */
[----:B------:R-:W-:Y:S01]  /*29640*/  LEA.HI.X.SX32 R5, R37, R28, 0x1, P5 ;  /* 0x0000001c25057211 */ /* 0x000fe200028f0eff */
[----:B------:R2:W-:Y:S01]  /*29650*/  @P1 STG.E.U8 desc[UR28][R30.64], R45 ;  /* 0x0000002d1e001986 */ /* 0x0005e2000c10111c */
[----:B------:R-:W-:-:S03]  /*29660*/  LOP3.LUT R7, R0, 0x40, R29, 0xfe, !PT ;  /* 0x0000004000077812 */ /* 0x000fc600078efe1d */
[----:B------:R3:W-:Y:S01]  /*29670*/  @P3 STG.E.U8 desc[UR28][R32.64], R43 ;  /* 0x0000002b20003986 */ /* 0x0007e2000c10111c */
[----:B------:R-:W-:-:S03]  /*29680*/  LOP3.LUT R6, R0, 0x44, R29, 0xfe, !PT ;  /* 0x0000004400067812 */ /* 0x000fc600078efe1d */
[----:B------:R4:W-:Y:S01]  /*29690*/  @P2 STG.E.U8 desc[UR28][R34.64], R41 ;  /* 0x0000002922002986 */ /* 0x0009e2000c10111c */
[C---:B------:R-:W-:Y:S01]  /*296a0*/  ISETP.LT.AND P1, PT, R7.reuse, UR9, !P0 ;  /* 0x0000000907007c0c */ /* 0x040fe2000c721270 */
[----:B------:R-:W-:Y:S02]  /*296b0*/  ULDC UR9, c[0x0][0x22c] ;  /* 0x00008b0000097ab9 */ /* 0x000fe40000000800 */
[----:B------:R0:W-:Y:S01]  /*296c0*/  @P4 STG.E.U8 desc[UR28][R4.64], R39 ;  /* 0x0000002704004986 */ /* 0x0001e2000c10111c */
[--C-:B--2---:R-:W-:Y:S02]  /*296d0*/  LOP3.LUT R30, R0, 0x42, R29.reuse, 0xfe, !PT ;  /* 0x00000042001e7812 */ /* 0x104fe400078efe1d */
[C---:B------:R-:W-:Y:S01]  /*296e0*/  ISETP.LT.AND P2, PT, R6.reuse, UR11, !P0 ;  /* 0x0000000b06007c0c */ /* 0x040fe2000c741270 */
[----:B---3--:R-:W-:Y:S01]  /*296f0*/  IMAD R33, R6, UR7, RZ ;  /* 0x0000000706217c24 */ /* 0x008fe2000f8e02ff */
[C---:B------:R-:W-:Y:S01]  /*29700*/  ISETP.LT.AND P3, PT, R30.reuse, UR10, !P0 ;  /* 0x0000000a1e007c0c */ /* 0x040fe2000c761270 */
[----:B------:R-:W-:Y:S01]  /*29710*/  IMAD R31, R30, UR5, RZ ;  /* 0x000000051e1f7c24 */ /* 0x000fe2000f8e02ff */
[----:B------:R-:W-:Y:S01]  /*29720*/  PRMT R37, R10, 0x7770, RZ ;  /* 0x000077700a257816 */ /* 0x000fe200000000ff */
[----:B------:R-:W-:Y:S01]  /*29730*/  ULDC UR5, c[0x0][0x248] ;  /* 0x0000920000057ab9 */ /* 0x000fe20000000800 */
[----:B----4-:R-:W-:Y:S01]  /*29740*/  PRMT R41, R8, 0x7770, RZ ;  /* 0x0000777008297816 */ /* 0x010fe200000000ff */
[----:B------:R-:W-:Y:S01]  /*29750*/  ULDC UR10, c[0x0][0x22c] ;  /* 0x00008b00000a7ab9 */ /* 0x000fe20000000800 */
[----:B0-----:R-:W-:Y:S01]  /*29760*/  IMAD R5, R7, UR4, RZ ;  /* 0x0000000407057c24 */ /* 0x001fe2000f8e02ff */
[----:B------:R-:W-:Y:S01]  /*29770*/  LOP3.LUT R7, R0, 0x46, R29, 0xfe, !PT ;  /* 0x0000004600077812 */ /* 0x000fe200078efe1d */
[----:B------:R-:W-:Y:S01]  /*29780*/  ULDC UR4, c[0x0][0x248] ;  /* 0x0000920000047ab9 */ /* 0x000fe20000000800 */
[----:B------:R-:W-:Y:S01]  /*29790*/  PRMT R39, R9, 0x7770, RZ ;  /* 0x0000777009277816 */ /* 0x000fe200000000ff */
[----:B------:R-:W-:Y:S01]  /*297a0*/  ULDC UR7, c[0x0][0x248] ;  /* 0x0000920000077ab9 */ /* 0x000fe20000000800 */
[-C--:B------:R-:W-:Y:S01]  /*297b0*/  IADD3 R4, P6, R5, R3.reuse, RZ ;  /* 0x0000000305047210 */ /* 0x080fe20007fde0ff */
[----:B------:R-:W-:Y:S01]  /*297c0*/  ULDC UR11, c[0x0][0x22c] ;  /* 0x00008b00000b7ab9 */ /* 0x000fe20000000800 */
[----:B------:R-:W-:-:S02]  /*297d0*/  IADD3 R6, P5, R31, R3, RZ ;  /* 0x000000031f067210 */ /* 0x000fc40007fbe0ff */
[-C--:B------:R-:W-:Y:S02]  /*297e0*/  LEA.HI.X.SX32 R5, R5, R28.reuse, 0x1, P6 ;  /* 0x0000001c05057211 */ /* 0x080fe400030f0eff */
[-C--:B------:R-:W-:Y:S01]  /*297f0*/  IADD3 R30, P6, R33, R3.reuse, RZ ;  /* 0x00000003211e7210 */ /* 0x080fe20007fde0ff */
[C---:B------:R-:W-:Y:S01]  /*29800*/  IMAD R34, R7.reuse, UR8, RZ ;  /* 0x0000000807227c24 */ /* 0x040fe2000f8e02ff */
[----:B------:R-:W-:Y:S01]  /*29810*/  ISETP.LT.AND P4, PT, R7, UR12, !P0 ;  /* 0x0000000c07007c0c */ /* 0x000fe2000c781270 */
[----:B------:R0:W-:Y:S01]  /*29820*/  @P1 STG.E.U8 desc[UR28][R4.64], R41 ;  /* 0x0000002904001986 */ /* 0x0001e2000c10111c */
[-C--:B------:R-:W-:Y:S01]  /*29830*/  LEA.HI.X.SX32 R7, R31, R28.reuse, 0x1, P5 ;  /* 0x0000001c1f077211 */ /* 0x080fe200028f0eff */
[----:B------:R-:W-:Y:S01]  /*29840*/  ULDC UR8, c[0x0][0x248] ;  /* 0x0000920000087ab9 */ /* 0x000fe20000000800 */
[----:B------:R-:W-:Y:S01]  /*29850*/  LEA.HI.X.SX32 R31, R33, R28, 0x1, P6 ;  /* 0x0000001c211f7211 */ /* 0x000fe200030f0eff */
[----:B------:R-:W-:Y:S01]  /*29860*/  ULDC UR12, c[0x0][0x22c] ;  /* 0x00008b00000c7ab9 */ /* 0x000fe20000000800 */
[----:B------:R-:W-:Y:S01]  /*29870*/  IADD3 R32, P1, R34, R3, RZ ;  /* 0x0000000322207210 */ /* 0x000fe20007f3e0ff */
[----:B------:R-:W-:Y:S01]  /*29880*/  @P3 STG.E.U8 desc[UR28][R6.64], R39 ;  /* 0x0000002706003986 */ /* 0x000fe2000c10111c */
[----:B0-----:R-:W-:-:S03]  /*29890*/  LOP3.LUT R5, R0, 0x48, R29, 0xfe, !PT ;  /* 0x0000004800057812 */ /* 0x001fc600078efe1d */
[----:B------:R0:W-:Y:S01]  /*298a0*/  @P2 STG.E.U8 desc[UR28][R30.64], R37 ;  /* 0x000000251e002986 */ /* 0x0001e2000c10111c */
[--C-:B------:R-:W-:Y:S02]  /*298b0*/  LOP3.LUT R4, R0, 0x4a, R29.reuse, 0xfe, !PT ;  /* 0x0000004a00047812 */ /* 0x100fe400078efe1d */
[----:B------:R-:W-:Y:S01]  /*298c0*/  ISETP.LT.AND P2, PT, R5, UR9, !P0 ;  /* 0x0000000905007c0c */ /* 0x000fe2000c741270 */
[----:B------:R-:W-:Y:S01]  /*298d0*/  ULDC UR9, c[0x0][0x22c] ;  /* 0x00008b0000097ab9 */ /* 0x000fe20000000800 */
[----:B------:R-:W-:Y:S02]  /*298e0*/  LEA.HI.X.SX32 R33, R34, R28, 0x1, P1 ;  /* 0x0000001c22217211 */ /* 0x000fe400008f0eff */
[----:B------:R-:W-:Y:S01]  /*298f0*/  PRMT R35, R11, 0x7770, RZ ;  /* 0x000077700b237816 */ /* 0x000fe200000000ff */
[----:B0-----:R-:W-:Y:S01]  /*29900*/  IMAD R30, R5, UR4, RZ ;  /* 0x00000004051e7c24 */ /* 0x001fe2000f8e02ff */
        /* <DEDUP_REMOVED lines=15> */
[----:B0-----:R-:W-:Y:S01]  /*29a00*/  IMAD R33, R5, UR7, RZ ;  /* 0x0000000705217c24 */ /* 0x001fe2000f8e02ff */
        /* <DEDUP_REMOVED lines=15> */
[C-C-:B--2---:R-:W-:Y:S01]  /*29b00*/  LOP3.LUT R6, R0.reuse, 0x50, R29.reuse, 0xfe, !PT ;  /* 0x0000005000067812 */ /* 0x144fe200078efe1d */
        /* <DEDUP_REMOVED lines=10> */
[----:B--2---:R-:W-:Y:S01]  /*29bb0*/  IMAD R33, R5, UR7, RZ ;  /* 0x0000000705217c24 */ /* 0x004fe2000f8e02ff */
        /* <DEDUP_REMOVED lines=24> */
[----:B0-----:R-:W-:-:S02]  /*29d40*/  LOP3.LUT R4, R0, 0x5c, R29, 0xfe, !PT ;  /* 0x0000005c00047812 */ /* 0x001fc400078efe1d */
[C-C-:B--2---:R-:W-:Y:S02]  /*29d50*/  LOP3.LUT R7, R0.reuse, 0x58, R29.reuse, 0xfe, !PT ;  /* 0x0000005800077812 */ /* 0x144fe400078efe1d */
[C---:B------:R-:W-:Y:S02]  /*29d60*/  LOP3.LUT R6, R0.reuse, 0x5a, R29, 0xfe, !PT ;  /* 0x0000005a00067812 */ /* 0x040fe400078efe1d */
[C---:B------:R-:W-:Y:S01]  /*29d70*/  ISETP.LT.AND P1, PT, R7.reuse, UR9, !P0 ;  /* 0x0000000907007c0c */ /* 0x040fe2000c721270 */
[----:B------:R-:W-:Y:S01]  /*29d80*/  IMAD R7, R7, UR4, RZ ;  /* 0x0000000407077c24 */ /* 0x000fe2000f8e02ff */
[----:B------:R-:W-:Y:S01]  /*29d90*/  LOP3.LUT R5, R0, UR30, RZ, 0xfc, !PT ;  /* 0x0000001e00057c12 */ /* 0x000fe2000f8efcff */
[C---:B---3--:R-:W-:Y:S01]  /*29da0*/  IMAD R31, R6.reuse, UR5, RZ ;  /* 0x00000005061f7c24 */ /* 0x048fe2000f8e02ff */
[----:B------:R-:W-:Y:S01]  /*29db0*/  ISETP.LT.AND P3, PT, R6, UR10, !P0 ;  /* 0x0000000a06007c0c */ /* 0x000fe2000c761270 */
[----:B------:R0:W-:Y:S01]  /*29dc0*/  @P4 STG.E.U8 desc[UR28][R32.64], R35 ;  /* 0x0000002320004986 */ /* 0x0001e2000c10111c */
        /* <DEDUP_REMOVED lines=9> */
[----:B------:R-:W-:Y:S01]  /*29e60*/  ULDC UR11, c[0x0][0x22c] ;  /* 0x00008b00000b7ab9 */ /* 0x000fe20000000800 */
[----:B------:R-:W-:Y:S01]  /*29e70*/  PRMT R11, R11, 0x7773, RZ ;  /* 0x000077730b0b7816 */ /* 0x000fe200000000ff */
[----:B0-----:R-:W-:Y:S01]  /*29e80*/  IMAD R32, R4, UR7, RZ ;  /* 0x0000000704207c24 */ /* 0x001fe2000f8e02ff */
        /* <DEDUP_REMOVED lines=9> */
[C---:B------:R-:W-:Y:S01]  /*29f20*/  IADD3 R8, P5, R33.reuse, R3, RZ ;  /* 0x0000000321087210 */ /* 0x040fe20007fbe0ff */
[----:B------:R-:W-:Y:S01]  /*29f30*/  @P1 STG.E.U8 desc[UR28][R4.64], R39 ;  /* 0x0000002704001986 */ /* 0x000fe2000c10111c */
[-C--:B------:R-:W-:Y:S02]  /*29f40*/  LEA.HI.X.SX32 R31, R32, R28.reuse, 0x1, P6 ;  /* 0x0000001c201f7211 */ /* 0x080fe400030f0eff */
[----:B------:R-:W-:Y:S01]  /*29f50*/  LEA.HI.X.SX32 R9, R33, R28, 0x1, P5 ;  /* 0x0000001c21097211 */ /* 0x000fe200028f0eff */
[----:B------:R0:W-:Y:S04]  /*29f60*/  @P3 STG.E.U8 desc[UR28][R6.64], R37 ;  /* 0x0000002506003986 */ /* 0x0001e8000c10111c */
[----:B------:R-:W-:Y:S04]  /*29f70*/  @P2 STG.E.U8 desc[UR28][R30.64], R35 ;  /* 0x000000231e002986 */ /* 0x000fe8000c10111c */
[----:B------:R2:W-:Y:S01]  /*29f80*/  @P4 STG.E.U8 desc[UR28][R8.64], R11 ;  /* 0x0000000b08004986 */ /* 0x0005e2000c10111c */
[----:B0-----:R-:W-:-:S02]  /*29f90*/  LOP3.LUT R6, R0, 0x60, R29, 0xfe, !PT ;  /* 0x0000006000067812 */ /* 0x001fc400078efe1d */
[C-C-:B------:R-:W-:Y:S02]  /*29fa0*/  LOP3.LUT R4, R0.reuse, 0x62, R29.reuse, 0xfe, !PT ;  /* 0x0000006200047812 */ /* 0x140fe400078efe1d */
[--C-:B------:R-:W-:Y:S02]  /*29fb0*/  LOP3.LUT R5, R0, 0x64, R29.reuse, 0xfe, !PT ;  /* 0x0000006400057812 */ /* 0x100fe400078efe1d */
[C---:B------:R-:W-:Y:S01]  /*29fc0*/  ISETP.LT.AND P1, PT, R6.reuse, UR9, !P0 ;  /* 0x0000000906007c0c */ /* 0x040fe2000c721270 */
[----:B------:R-:W-:Y:S01]  /*29fd0*/  ULDC UR9, c[0x0][0x22c] ;  /* 0x00008b0000097ab9 */ /* 0x000fe20000000800 */
[----:B--2---:R-:W-:Y:S01]  /*29fe0*/  IMAD R8, R6, UR4, RZ ;  /* 0x0000000406087c24 */ /* 0x004fe2000f8e02ff */
[C---:B------:R-:W-:Y:S01]  /*29ff0*/  ISETP.LT.AND P3, PT, R4.reuse, UR10, !P0 ;  /* 0x0000000a04007c0c */ /* 0x040fe2000c761270 */
[----:B------:R-:W-:Y:S01]  /*2a000*/  IMAD R9, R4, UR5, RZ ;  /* 0x0000000504097c24 */ /* 0x000fe2000f8e02ff */
[----:B------:R-:W-:Y:S01]  /*2a010*/  LOP3.LUT R7, R0, 0x66, R29, 0xfe, !PT ;  /* 0x0000006600077812 */ /* 0x000fe200078efe1d */
[C---:B------:R-:W-:Y:S01]  /*2a020*/  IMAD R11, R5.reuse, UR7, RZ ;  /* 0x00000007050b7c24 */ /* 0x040fe2000f8e02ff */
[-C--:B------:R-:W-:Y:S01]  /*2a030*/  IADD3 R4, P6, R8, R3.reuse, RZ ;  /* 0x0000000308047210 */ /* 0x080fe20007fde0ff */
[----:B------:R-:W-:Y:S01]  /*2a040*/  ULDC UR4, c[0x0][0x248] ;  /* 0x0000920000047ab9 */ /* 0x000fe20000000800 */
[----:B------:R-:W-:Y:S01]  /*2a050*/  ISETP.LT.AND P2, PT, R5, UR11, !P0 ;  /* 0x0000000b05007c0c */ /* 0x000fe2000c741270 */
[----:B------:R-:W-:Y:S01]  /*2a060*/  ULDC UR5, c[0x0][0x248] ;  /* 0x0000920000057ab9 */ /* 0x000fe20000000800 */
[----:B------:R-:W-:-:S02]  /*2a070*/  IADD3 R6, P5, R9, R3, RZ ;  /* 0x0000000309067210 */ /* 0x000fc40007fbe0ff */
[----:B------:R-:W-:Y:S01]  /*2a080*/  PRMT R37, R16, 0x7770, RZ ;  /* 0x0000777010257816 */ /* 0x000fe200000000ff */
[----:B------:R-:W-:Y:S01]  /*2a090*/  IMAD R30, R7, UR8, RZ ;  /* 0x00000008071e7c24 */ /* 0x000fe2000f8e02ff */
[-C--:B------:R-:W-:Y:S01]  /*2a0a0*/  LEA.HI.X.SX32 R5, R8, R28.reuse, 0x1, P6 ;  /* 0x0000001c08057211 */ /* 0x080fe200030f0eff */
[----:B------:R-:W-:Y:S01]  /*2a0b0*/  ULDC UR10, c[0x0][0x22c] ;  /* 0x00008b00000a7ab9 */ /* 0x000fe20000000800 */
[----:B------:R-:W-:Y:S01]  /*2a0c0*/  IADD3 R8, P6, R11, R3, RZ ;  /* 0x000000030b087210 */ /* 0x000fe20007fde0ff */
[----:B------:R-:W-:Y:S01]  /*2a0d0*/  ULDC UR7, c[0x0][0x248] ;  /* 0x0000920000077ab9 */ /* 0x000fe20000000800 */
[----:B------:R-:W-:Y:S01]  /*2a0e0*/  ISETP.LT.AND P4, PT, R7, UR12, !P0 ;  /* 0x0000000c07007c0c */ /* 0x000fe2000c781270 */
[----:B------:R0:W-:Y:S01]  /*2a0f0*/  @P1 STG.E.U8 desc[UR28][R4.64], R37 ;  /* 0x0000002504001986 */ /* 0x0001e2000c10111c */
[-C--:B------:R-:W-:Y:S01]  /*2a100*/  LEA.HI.X.SX32 R7, R9, R28.reuse, 0x1, P5 ;  /* 0x0000001c09077211 */ /* 0x080fe200028f0eff */
[----:B------:R-:W-:Y:S01]  /*2a110*/  ULDC UR11, c[0x0][0x22c] ;  /* 0x00008b00000b7ab9 */ /* 0x000fe20000000800 */
[----:B------:R-:W-:Y:S01]  /*2a120*/  PRMT R35, R17, 0x7770, RZ ;  /* 0x0000777011237816 */ /* 0x000fe200000000ff */
[----:B------:R-:W-:Y:S01]  /*2a130*/  ULDC UR8, c[0x0][0x248] ;  /* 0x0000920000087ab9 */ /* 0x000fe20000000800 */
[----:B------:R-:W-:Y:S01]  /*2a140*/  LEA.HI.X.SX32 R9, R11, R28, 0x1, P6 ;  /* 0x0000001c0b097211 */ /* 0x000fe200030f0eff */
[----:B------:R-:W-:Y:S01]  /*2a150*/  ULDC UR12, c[0x0][0x22c] ;  /* 0x00008b00000c7ab9 */ /* 0x000fe20000000800 */
[----:B------:R-:W-:-:S02]  /*2a160*/  PRMT R33, R18, 0x7770, RZ ;  /* 0x0000777012217816 */ /* 0x000fc400000000ff */
[-C--:B------:R-:W-:Y:S02]  /*2a170*/  IADD3 R10, P1, R30, R3.reuse, RZ ;  /* 0x000000031e0a7210 */ /* 0x080fe40007f3e0ff */
[--C-:B0-----:R-:W-:Y:S01]  /*2a180*/  LOP3.LUT R5, R0, 0x68, R29.reuse, 0xfe, !PT ;  /* 0x0000006800057812 */ /* 0x101fe200078efe1d */
[----:B------:R-:W-:Y:S01]  /*2a190*/  @P3 STG.E.U8 desc[UR28][R6.64], R35 ;  /* 0x0000002306003986 */ /* 0x000fe2000c10111c */
[-C--:B------:R-:W-:Y:S02]  /*2a1a0*/  LEA.HI.X.SX32 R11, R30, R28.reuse, 0x1, P1 ;  /* 0x0000001c1e0b7211 */ /* 0x080fe400008f0eff */
[----:B------:R-:W-:Y:S01]  /*2a1b0*/  PRMT R31, R19, 0x7770, RZ ;  /* 0x00007770131f7816 */ /* 0x000fe200000000ff */
[----:B------:R0:W-:Y:S01]  /*2a1c0*/  @P2 STG.E.U8 desc[UR28][R8.64], R33 ;  /* 0x0000002108002986 */ /* 0x0001e2000c10111c */
[--C-:B------:R-:W-:Y:S02]  /*2a1d0*/  LOP3.LUT R4, R0, 0x6a, R29.reuse, 0xfe, !PT ;  /* 0x0000006a00047812 */ /* 0x100fe400078efe1d */
[C---:B------:R-:W-:Y:S01]  /*2a1e0*/  ISETP.LT.AND P2, PT, R5.reuse, UR9, !P0 ;  /* 0x0000000905007c0c */ /* 0x040fe2000c741270 */
[----:B------:R2:W-:Y:S01]  /*2a1f0*/  @P4 STG.E.U8 desc[UR28][R10.64], R31 ;  /* 0x0000001f0a004986 */ /* 0x0005e2000c10111c */
[----:B------:R-:W-:Y:S01]  /*2a200*/  ISETP.LT.AND P3, PT, R4, UR10, !P0 ;  /* 0x0000000a04007c0c */ /* 0x000fe2000c761270 */
[----:B------:R-:W-:Y:S01]  /*2a210*/  ULDC UR9, c[0x0][0x22c] ;  /* 0x00008b0000097ab9 */ /* 0x000fe20000000800 */
[----:B------:R-:W-:Y:S01]  /*2a220*/  PRMT R37, R16, 0x7771, RZ ;  /* 0x0000777110257816 */ /* 0x000fe200000000ff */
[----:B------:R-:W-:Y:S01]  /*2a230*/  ULDC UR10, c[0x0][0x22c] ;  /* 0x00008b00000a7ab9 */ /* 0x000fe20000000800 */
[----:B0-----:R-:W-:Y:S01]  /*2a240*/  IMAD R8, R5, UR4, RZ ;  /* 0x0000000405087c24 */ /* 0x001fe2000f8e02ff */
[----:B------:R-:W-:Y:S01]  /*2a250*/  LOP3.LUT R5, R0, 0x6c, R29, 0xfe, !PT ;  /* 0x0000006c00057812 */ /* 0x000fe200078efe1d */
[----:B------:R-:W-:Y:S01]  /*2a260*/  IMAD R9, R4, UR5, RZ ;  /* 0x0000000504097c24 */ /* 0x000fe2000f8e02ff */
[----:B------:R-:W-:Y:S01]  /*2a270*/  LOP3.LUT R7, R0, UR19, RZ, 0xfc, !PT ;  /* 0x0000001300077c12 */ /* 0x000fe2000f8efcff */
[----:B------:R-:W-:Y:S01]  /*2a280*/  ULDC UR4, c[0x0][0x248] ;  /* 0x0000920000047ab9 */ /* 0x000fe20000000800 */
[CC--:B------:R-:W-:Y:S01]  /*2a290*/  IADD3 R4, P6, R8.reuse, R3.reuse, RZ ;  /* 0x0000000308047210 */ /* 0x0c0fe20007fde0ff */
[C---:B--2---:R-:W-:Y:S01]  /*2a2a0*/  IMAD R11, R5.reuse, UR7, RZ ;  /* 0x00000007050b7c24 */ /* 0x044fe2000f8e02ff */
[----:B------:R-:W-:Y:S01]  /*2a2b0*/  ISETP.LT.AND P4, PT, R5, UR11, !P0 ;  /* 0x0000000b05007c0c */ /* 0x000fe2000c781270 */
[----:B------:R-:W-:Y:S01]  /*2a2c0*/  ULDC UR5, c[0x0][0x248] ;  /* 0x0000920000057ab9 */ /* 0x000fe20000000800 */
[-C--:B------:R-:W-:Y:S01]  /*2a2d0*/  IADD3 R6, P5, R9, R3.reuse, RZ ;  /* 0x0000000309067210 */ /* 0x080fe20007fbe0ff */
[----:B------:R-:W-:Y:S01]  /*2a2e0*/  IMAD R30, R7, UR8, RZ ;  /* 0x00000008071e7c24 */ /* 0x000fe2000f8e02ff */
[-C--:B------:R-:W-:Y:S01]  /*2a2f0*/  LEA.HI.X.SX32 R5, R8, R28.reuse, 0x1, P6 ;  /* 0x0000001c08057211 */ /* 0x080fe200030f0eff */
[----:B------:R-:W-:Y:S01]  /*2a300*/  ULDC UR8, c[0x0][0x22c] ;  /* 0x00008b0000087ab9 */ /* 0x000fe20000000800 */
[----:B------:R-:W-:Y:S01]  /*2a310*/  IADD3 R8, P6, R11, R3, RZ ;  /* 0x000000030b087210 */ /* 0x000fe20007fde0ff */
[----:B------:R-:W-:Y:S01]  /*2a320*/  ULDC UR7, c[0x0][0x248] ;  /* 0x0000920000077ab9 */ /* 0x000fe20000000800 */
[----:B------:R-:W-:Y:S01]  /*2a330*/  ISETP.LT.AND P1, PT, R7, UR12, !P0 ;  /* 0x0000000c07007c0c */ /* 0x000fe2000c721270 */
[----:B------:R0:W-:Y:S01]  /*2a340*/  @P2 STG.E.U8 desc[UR28][R4.64], R37 ;  /* 0x0000002504002986 */ /* 0x0001e2000c10111c */
[----:B------:R-:W-:Y:S01]  /*2a350*/  LEA.HI.X.SX32 R7, R9, R28, 0x1, P5 ;  /* 0x0000001c09077211 */ /* 0x000fe200028f0eff */
[----:B------:R-:W-:Y:S01]  /*2a360*/  ULDC UR11, c[0x0][0x22c] ;  /* 0x00008b00000b7ab9 */ /* 0x000fe20000000800 */
[----:B------:R-:W-:-:S02]  /*2a370*/  PRMT R35, R17, 0x7771, RZ ;  /* 0x0000777111237816 */ /* 0x000fc400000000ff */
[-C--:B------:R-:W-:Y:S02]  /*2a380*/  LEA.HI.X.SX32 R9, R11, R28.reuse, 0x1, P6 ;  /* 0x0000001c0b097211 */ /* 0x080fe400030f0eff */
[----:B------:R-:W-:Y:S02]  /*2a390*/  PRMT R33, R18, 0x7771, RZ ;  /* 0x0000777112217816 */ /* 0x000fe400000000ff */
[----:B------:R-:W-:Y:S02]  /*2a3a0*/  IADD3 R10, P2, R30, R3, RZ ;  /* 0x000000031e0a7210 */ /* 0x000fe40007f5e0ff */
[C-C-:B0-----:R-:W-:Y:S01]  /*2a3b0*/  LOP3.LUT R5, R0.reuse, 0x70, R29.reuse, 0xfe, !PT ;  /* 0x0000007000057812 */ /* 0x141fe200078efe1d */
[----:B------:R0:W-:Y:S01]  /*2a3c0*/  @P3 STG.E.U8 desc[UR28][R6.64], R35 ;  /* 0x0000002306003986 */ /* 0x0001e2000c10111c */
[----:B------:R-:W-:Y:S02]  /*2a3d0*/  LOP3.LUT R4, R0, 0x72, R29, 0xfe, !PT ;  /* 0x0000007200047812 */ /* 0x000fe400078efe1d */
[----:B------:R-:W-:Y:S01]  /*2a3e0*/  LEA.HI.X.SX32 R11, R30, R28, 0x1, P2 ;  /* 0x0000001c1e0b7211 */ /* 0x000fe200010f0eff */
[----:B------:R2:W-:Y:S01]  /*2a3f0*/  @P4 STG.E.U8 desc[UR28][R8.64], R33 ;  /* 0x0000002108004986 */ /* 0x0005e2000c10111c */
[----:B------:R-:W-:-:S02]  /*2a400*/  PRMT R31, R19, 0x7771, RZ ;  /* 0x00007771131f7816 */ /* 0x000fc400000000ff */
[C---:B------:R-:W-:Y:S01]  /*2a410*/  ISETP.LT.AND P4, PT, R5.reuse, UR8, !P0 ;  /* 0x0000000805007c0c */ /* 0x040fe2000c781270 */
[----:B------:R-:W-:Y:S01]  /*2a420*/  ULDC UR8, c[0x0][0x22c] ;  /* 0x00008b0000087ab9 */ /* 0x000fe20000000800 */
[----:B0-----:R-:W-:Y:S01]  /*2a430*/  IMAD R7, R5, UR4, RZ ;  /* 0x0000000405077c24 */ /* 0x001fe2000f8e02ff */
[--C-:B------:R-:W-:Y:S01]  /*2a440*/  LOP3.LUT R5, R0, 0x74, R29.reuse, 0xfe, !PT ;  /* 0x0000007400057812 */ /* 0x100fe200078efe1d */
[----:B------:R0:W-:Y:S01]  /*2a450*/  @P1 STG.E.U8 desc[UR28][R10.64], R31 ;  /* 0x0000001f0a001986 */ /* 0x0001e2000c10111c */
[C---:B------:R-:W-:Y:S01]  /*2a460*/  ISETP.LT.AND P2, PT, R4.reuse, UR9, !P0 ;  /* 0x0000000904007c0c */ /* 0x040fe2000c741270 */
[----:B--2---:R-:W-:Y:S01]  /*2a470*/  IMAD R9, R4, UR5, RZ ;  /* 0x0000000504097c24 */ /* 0x004fe2000f8e02ff */
[-C--:B------:R-:W-:Y:S01]  /*2a480*/  IADD3 R4, P3, R7, R3.reuse, RZ ;  /* 0x0000000307047210 */ /* 0x080fe20007f7e0ff */
[----:B------:R-:W-:Y:S01]  /*2a490*/  ULDC UR4, c[0x0][0x248] ;  /* 0x0000920000047ab9 */ /* 0x000fe20000000800 */
[----:B------:R-:W-:Y:S01]  /*2a4a0*/  LOP3.LUT R8, R0, 0x82, R29, 0xfe, !PT ;  /* 0x0000008200087812 */ /* 0x000fe200078efe1d */
[----:B------:R-:W-:Y:S01]  /*2a4b0*/  ULDC UR9, c[0x0][0x22c] ;  /* 0x00008b0000097ab9 */ /* 0x000fe20000000800 */
[C---:B------:R-:W-:Y:S01]  /*2a4c0*/  ISETP.LT.AND P1, PT, R5.reuse, UR10, !P0 ;  /* 0x0000000a05007c0c */ /* 0x040fe2000c721270 */
[----:B------:R-:W-:Y:S01]  /*2a4d0*/  ULDC UR5, c[0x0][0x248] ;  /* 0x0000920000057ab9 */ /* 0x000fe20000000800 */
[----:B0-----:R-:W-:Y:S01]  /*2a4e0*/  IMAD R10, R5, UR7, RZ ;  /* 0x00000007050a7c24 */ /* 0x001fe2000f8e02ff */
[----:B------:R-:W-:Y:S01]  /*2a4f0*/  LEA.HI.X.SX32 R5, R7, R28, 0x1, P3 ;  /* 0x0000001c07057211 */ /* 0x000fe200018f0eff */
[----:B------:R-:W-:Y:S01]  /*2a500*/  ULDC UR10, c[0x0][0x22c] ;  /* 0x00008b00000a7ab9 */ /* 0x000fe20000000800 */
[----:B------:R-:W-:Y:S01]  /*2a510*/  IADD3 R6, P5, R9, R3, RZ ;  /* 0x0000000309067210 */ /* 0x000fe20007fbe0ff */
[----:B------:R-:W-:Y:S01]  /*2a520*/  ULDC UR7, c[0x0][0x248] ;  /* 0x0000920000077ab9 */ /* 0x000fe20000000800 */
[----:B------:R-:W-:-:S02]  /*2a530*/  ISETP.LT.AND P3, PT, R8, UR11, !P0 ;  /* 0x0000000b08007c0c */ /* 0x000fc4000c761270 */
[----:B------:R-:W-:Y:S02]  /*2a540*/  IADD3 R8, P6, R10, R3, RZ ;  /* 0x000000030a087210 */ /* 0x000fe40007fde0ff */
[----:B------:R-:W-:Y:S02]  /*2a550*/  PRMT R33, R16, 0x7772, RZ ;  /* 0x0000777210217816 */ /* 0x000fe400000000ff */
[-C--:B------:R-:W-:Y:S02]  /*2a560*/  LEA.HI.X.SX32 R7, R9, R28.reuse, 0x1, P5 ;  /* 0x0000001c09077211 */ /* 0x080fe400028f0eff */
[----:B------:R-:W-:Y:S02]  /*2a570*/  PRMT R31, R17, 0x7772, RZ ;  /* 0x00007772111f7816 */ /* 0x000fe400000000ff */
[----:B------:R-:W-:Y:S01]  /*2a580*/  LEA.HI.X.SX32 R9, R10, R28, 0x1, P6 ;  /* 0x0000001c0a097211 */ /* 0x000fe200030f0eff */
[----:B------:R0:W-:Y:S01]  /*2a590*/  @P4 STG.E.U8 desc[UR28][R4.64], R33 ;  /* 0x0000002104004986 */ /* 0x0001e2000c10111c */
[----:B------:R-:W-:-:S02]  /*2a5a0*/  LOP3.LUT R10, R0, 0x76, R29, 0xfe, !PT ;  /* 0x00000076000a7812 */ /* 0x000fc400078efe1d */
[----:B------:R-:W-:Y:S01]  /*2a5b0*/  PRMT R11, R18, 0x7772, RZ ;  /* 0x00007772120b7816 */ /* 0x000fe200000000ff */
[----:B------:R2:W-:Y:S01]  /*2a5c0*/  @P2 STG.E.U8 desc[UR28][R6.64], R31 ;  /* 0x0000001f06002986 */ /* 0x0005e2000c10111c */
[----:B------:R-:W-:Y:S01]  /*2a5d0*/  ISETP.LT.AND P5, PT, R10, UR8, !P0 ;  /* 0x000000080a007c0c */ /* 0x000fe2000c7a1270 */
[----:B------:R-:W-:Y:S01]  /*2a5e0*/  ULDC UR8, c[0x0][0x22c] ;  /* 0x00008b0000087ab9 */ /* 0x000fe20000000800 */
[C-C-:B0-----:R-:W-:Y:S02]  /*2a5f0*/  LOP3.LUT R5, R0.reuse, 0x78, R29.reuse, 0xfe, !PT ;  /* 0x0000007800057812 */ /* 0x141fe400078efe1d */
[--C-:B------:R-:W-:Y:S01]  /*2a600*/  LOP3.LUT R4, R0, 0x7a, R29.reuse, 0xfe, !PT ;  /* 0x0000007a00047812 */ /* 0x100fe200078efe1d */
[----:B--2---:R-:W-:Y:S01]  /*2a610*/  IMAD R6, R10, UR4, RZ ;  /* 0x000000040a067c24 */ /* 0x004fe2000f8e02ff */
[C---:B------:R-:W-:Y:S01]  /*2a620*/  ISETP.LT.AND P2, PT, R5.reuse, UR9, !P0 ;  /* 0x0000000905007c0c */ /* 0x040fe2000c741270 */
[----:B------:R-:W-:Y:S01]  /*2a630*/  IMAD R5, R5, UR5, RZ ;  /* 0x0000000505057c24 */ /* 0x000fe2000f8e02ff */
[----:B------:R0:W-:Y:S01]  /*2a640*/  @P1 STG.E.U8 desc[UR28][R8.64], R11 ;  /* 0x0000000b08001986 */ /* 0x0001e2000c10111c */
[C---:B------:R-:W-:Y:S01]  /*2a650*/  ISETP.LT.AND P1, PT, R4.reuse, UR10, !P0 ;  /* 0x0000000a04007c0c */ /* 0x040fe2000c721270 */
[----:B------:R-:W-:Y:S01]  /*2a660*/  IMAD R4, R4, UR7, RZ ;  /* 0x0000000704047c24 */ /* 0x000fe2000f8e02ff */
[----:B------:R-:W-:Y:S01]  /*2a670*/  PRMT R33, R19, 0x7772, RZ ;  /* 0x0000777213217816 */ /* 0x000fe200000000ff */
[----:B------:R-:W-:Y:S01]  /*2a680*/  ULDC UR4, c[0x0][0x22c] ;  /* 0x00008b0000047ab9 */ /* 0x000fe20000000800 */
[-C--:B------:R-:W-:Y:S01]  /*2a690*/  IADD3 R10, P6, R5, R3.reuse, RZ ;  /* 0x00000003050a7210 */ /* 0x080fe20007fde0ff */
[----:B------:R-:W-:Y:S01]  /*2a6a0*/  ULDC UR5, c[0x0][0x22c] ;  /* 0x00008b0000057ab9 */ /* 0x000fe20000000800 */
[----:B------:R-:W-:Y:S01]  /*2a6b0*/  LOP3.LUT R7, R0, 0x84, R29, 0xfe, !PT ;  /* 0x0000008400077812 */ /* 0x000fe200078efe1d */
[----:B------:R-:W-:Y:S01]  /*2a6c0*/  ULDC UR7, c[0x0][0x22c] ;  /* 0x00008b0000077ab9 */ /* 0x000fe20000000800 */
[----:B0-----:R-:W-:-:S02]  /*2a6d0*/  IADD3 R8, P4, R6, R3, RZ ;  /* 0x0000000306087210 */ /* 0x001fc40007f9e0ff */
[-C--:B------:R-:W-:Y:S02]  /*2a6e0*/  LEA.HI.X.SX32 R11, R5, R28.reuse, 0x1, P6 ;  /* 0x0000001c050b7211 */ /* 0x080fe400030f0eff */
[-C--:B------:R-:W-:Y:S02]  /*2a6f0*/  LEA.HI.X.SX32 R9, R6, R28.reuse, 0x1, P4 ;  /* 0x0000001c06097211 */ /* 0x080fe400020f0eff */
[----:B------:R-:W-:Y:S02]  /*2a700*/  IADD3 R30, P6, R4, R3, RZ ;  /* 0x00000003041e7210 */ /* 0x000fe40007fde0ff */
[----:B------:R-:W-:Y:S01]  /*2a710*/  PRMT R35, R16, 0x7773, RZ ;  /* 0x0000777310237816 */ /* 0x000fe200000000ff */
[----:B------:R0:W-:Y:S01]  /*2a720*/  @P5 STG.E.U8 desc[UR28][R8.64], R33 ;  /* 0x0000002108005986 */ /* 0x0001e2000c10111c */
[----:B------:R-:W-:Y:S02]  /*2a730*/  PRMT R37, R17, 0x7773, RZ ;  /* 0x0000777311257816 */ /* 0x000fe400000000ff */
[----:B------:R-:W-:-:S02]  /*2a740*/  LEA.HI.X.SX32 R31, R4, R28, 0x1, P6 ;  /* 0x0000001c041f7211 */ /* 0x000fc400030f0eff */
[----:B------:R-:W-:Y:S01]  /*2a750*/  ISETP.LT.AND P4, PT, R7, UR4, !P0 ;  /* 0x0000000407007c0c */ /* 0x000fe2000c781270 */
[----:B------:R-:W-:Y:S01]  /*2a760*/  ULDC UR4, c[0x0][0x248] ;  /* 0x0000920000047ab9 */ /* 0x000fe20000000800 */
[----:B------:R-:W-:Y:S01]  /*2a770*/  @P2 STG.E.U8 desc[UR28][R10.64], R35 ;  /* 0x000000230a002986 */ /* 0x000fe2000c10111c */
[----:B0-----:R-:W-:-:S03]  /*2a780*/  LOP3.LUT R8, R0, 0x7c, R29, 0xfe, !PT ;  /* 0x0000007c00087812 */ /* 0x001fc600078efe1d */
[----:B------:R0:W-:Y:S01]  /*2a790*/  @P1 STG.E.U8 desc[UR28][R30.64], R37 ;  /* 0x000000251e001986 */ /* 0x0001e2000c10111c */
[----:B------:R-:W-:Y:S01]  /*2a7a0*/  SHF.R.U32.HI R39, RZ, 0x6, R152 ;  /* 0x00000006ff277819 */ /* 0x000fe20000011698 */
[C---:B------:R-:W-:Y:S01]  /*2a7b0*/  IMAD R9, R8.reuse, UR4, RZ ;  /* 0x0000000408097c24 */ /* 0x040fe2000f8e02ff */
[----:B------:R-:W-:Y:S01]  /*2a7c0*/  ISETP.LT.AND P2, PT, R8, UR5, !P0 ;  /* 0x0000000508007c0c */ /* 0x000fe2000c741270 */
[----:B------:R-:W-:Y:S01]  /*2a7d0*/  ULDC UR5, c[0x0][0x22c] ;  /* 0x00008b0000057ab9 */ /* 0x000fe20000000800 */
[----:B------:R-:W-:Y:S01]  /*2a7e0*/  PRMT R17, R18, 0x7773, RZ ;  /* 0x0000777312117816 */ /* 0x000fe200000000ff */
[----:B------:R-:W-:Y:S01]  /*2a7f0*/  ULDC UR4, c[0x0][0x248] ;  /* 0x0000920000047ab9 */ /* 0x000fe20000000800 */
[C-C-:B------:R-:W-:Y:S01]  /*2a800*/  LOP3.LUT R16, R0.reuse, 0x80, R29.reuse, 0xfe, !PT ;  /* 0x0000008000107812 */ /* 0x140fe200078efe1d */
[----:B0-----:R-:W0:Y:S01]  /*2a810*/  LDC R31, c[0x0][0x248] ;  /* 0x00009200ff1f7b82 */ /* 0x001e220000000800 */
[C-C-:B------:R-:W-:Y:S02]  /*2a820*/  LOP3.LUT R30, R0.reuse, 0x86, R29.reuse, 0xfe, !PT ;  /* 0x00000086001e7812 */ /* 0x140fe400078efe1d */
[----:B------:R-:W-:-:S02]  /*2a830*/  LOP3.LUT R18, R0, 0x88, R29, 0xfe, !PT ;  /* 0x0000008800127812 */ /* 0x000fc400078efe1d */
[C-C-:B------:R-:W-:Y:S02]  /*2a840*/  LOP3.LUT R89, R0.reuse, 0x8a, R29.reuse, 0xfe, !PT ;  /* 0x0000008a00597812 */ /* 0x140fe400078efe1d */
[C-C-:B------:R-:W-:Y:S01]  /*2a850*/  LOP3.LUT R88, R0.reuse, 0x8c, R29.reuse, 0xfe, !PT ;  /* 0x0000008c00587812 */ /* 0x140fe200078efe1d */
[----:B------:R-:W2:Y:S01]  /*2a860*/  LDC R37, c[0x0][0x248] ;  /* 0x00009200ff257b82 */ /* 0x000ea20000000800 */
[C-C-:B------:R-:W-:Y:S02]  /*2a870*/  LOP3.LUT R87, R0.reuse, 0x90, R29.reuse, 0xfe, !PT ;  /* 0x0000009000577812 */ /* 0x140fe400078efe1d */
[C-C-:B------:R-:W-:Y:S02]  /*2a880*/  LOP3.LUT R86, R0.reuse, 0x92, R29.reuse, 0xfe, !PT ;  /* 0x0000009200567812 */ /* 0x140fe400078efe1d */
[C-C-:B------:R-:W-:Y:S02]  /*2a890*/  LOP3.LUT R85, R0.reuse, 0x94, R29.reuse, 0xfe, !PT ;  /* 0x0000009400557812 */ /* 0x140fe400078efe1d */
[----:B------:R-:W-:-:S02]  /*2a8a0*/  LOP3.LUT R84, R0, 0x96, R29, 0xfe, !PT ;  /* 0x0000009600547812 */ /* 0x000fc400078efe1d */
[C-C-:B------:R-:W-:Y:S02]  /*2a8b0*/  LOP3.LUT R83, R0.reuse, 0x98, R29.reuse, 0xfe, !PT ;  /* 0x0000009800537812 */ /* 0x140fe400078efe1d */
[C-C-:B------:R-:W-:Y:S02]  /*2a8c0*/  LOP3.LUT R82, R0.reuse, 0x9a, R29.reuse, 0xfe, !PT ;  /* 0x0000009a00527812 */ /* 0x140fe400078efe1d */
        /* <DEDUP_REMOVED lines=41> */
[C---:B------:R-:W-:Y:S02]  /*2ab60*/  LOP3.LUT R36, R0.reuse, 0xfa, R29, 0xfe, !PT ;  /* 0x000000fa00247812 */ /* 0x040fe400078efe1d */
[C-C-:B------:R-:W-:Y:S02]  /*2ab70*/  LOP3.LUT R4, R0.reuse, 0xfe, R39.reuse, 0xfe, !PT ;  /* 0x000000fe00047812 */ /* 0x140fe400078efe27 */
[C-C-:B------:R-:W-:Y:S02]  /*2ab80*/  LOP3.LUT R5, R0.reuse, 0xee, R39.reuse, 0xfe, !PT ;  /* 0x000000ee00057812 */ /* 0x140fe400078efe27 */
[C-C-:B------:R-:W-:Y:S02]  /*2ab90*/  LOP3.LUT R6, R0.reuse, 0xde, R39.reuse, 0xfe, !PT ;  /* 0x000000de00067812 */ /* 0x140fe400078efe27 */
[----:B------:R-:W-:-:S02]  /*2aba0*/  LOP3.LUT R7, R0, 0xce, R39, 0xfe, !PT ;  /* 0x000000ce00077812 */ /* 0x000fc400078efe27 */
[C-C-:B------:R-:W-:Y:S02]  /*2abb0*/  LOP3.LUT R32, R0.reuse, 0xbe, R39.reuse, 0xfe, !PT ;  /* 0x000000be00207812 */ /* 0x140fe400078efe27 */
[C-C-:B------:R-:W-:Y:S02]  /*2abc0*/  LOP3.LUT R33, R0.reuse, 0xae, R39.reuse, 0xfe, !PT ;  /* 0x000000ae00217812 */ /* 0x140fe400078efe27 */
[C-C-:B------:R-:W-:Y:S02]  /*2abd0*/  LOP3.LUT R34, R0.reuse, 0x9e, R39.reuse, 0xfe, !PT ;  /* 0x0000009e00227812 */ /* 0x140fe400078efe27 */
[C---:B------:R-:W-:Y:S02]  /*2abe0*/  LOP3.LUT R35, R0.reuse, 0x8e, R39, 0xfe, !PT ;  /* 0x0000008e00237812 */ /* 0x040fe400078efe27 */
[----:B------:R-:W-:Y:S02]  /*2abf0*/  LOP3.LUT R29, R0, 0xfc, R29, 0xfe, !PT ;  /* 0x000000fc001d7812 */ /* 0x000fe400078efe1d */
[----:B------:R-:W-:-:S02]  /*2ac00*/  IADD3 R8, P1, R9, R3, RZ ;  /* 0x0000000309087210 */ /* 0x000fc40007f3e0ff */
[----:B------:R-:W-:Y:S02]  /*2ac10*/  LOP3.LUT R0, R0, UR16, RZ, 0xfc, !PT ;  /* 0x0000001000007c12 */ /* 0x000fe4000f8efcff */
[----:B------:R-:W-:Y:S02]  /*2ac20*/  LEA.HI.X.SX32 R9, R9, R28, 0x1, P1 ;  /* 0x0000001c09097211 */ /* 0x000fe400008f0eff */
[C---:B------:R-:W-:Y:S01]  /*2ac30*/  ISETP.LT.AND P1, PT, R0.reuse, UR5, !P0 ;  /* 0x0000000500007c0c */ /* 0x040fe2000c721270 */
[----:B------:R-:W-:Y:S01]  /*2ac40*/  IMAD R0, R0, UR4, RZ ;  /* 0x0000000400007c24 */ /* 0x000fe2000f8e02ff */
[----:B------:R-:W-:Y:S01]  /*2ac50*/  ULDC UR5, c[0x0][0x22c] ;  /* 0x00008b0000057ab9 */ /* 0x000fe20000000800 */
[----:B------:R3:W-:Y:S01]  /*2ac60*/  @P2 STG.E.U8 desc[UR28][R8.64], R17 ;  /* 0x0000001108002986 */ /* 0x0007e2000c10111c */
[----:B------:R-:W-:Y:S02]  /*2ac70*/  ULDC UR4, c[0x0][0x248] ;  /* 0x0000920000047ab9 */ /* 0x000fe40000000800 */
[----:B------:R-:W-:-:S02]  /*2ac80*/  IADD3 R10, P2, R0, R3, RZ ;  /* 0x00000003000a7210 */ /* 0x000fc40007f5e0ff */
[----:B------:R-:W-:Y:S02]  /*2ac90*/  PRMT R19, R19, 0x7773, RZ ;  /* 0x0000777313137816 */ /* 0x000fe400000000ff */
[-C--:B------:R-:W-:Y:S02]  /*2aca0*/  LEA.HI.X.SX32 R11, R0, R28.reuse, 0x1, P2 ;  /* 0x0000001c000b7211 */ /* 0x080fe400010f0eff */
[C---:B------:R-:W-:Y:S01]  /*2acb0*/  ISETP.LT.AND P6, PT, R16.reuse, UR5, !P0 ;  /* 0x0000000510007c0c */ /* 0x040fe2000c7c1270 */
[----:B------:R-:W-:Y:S01]  /*2acc0*/  IMAD R16, R16, UR4, RZ ;  /* 0x0000000410107c24 */ /* 0x000fe2000f8e02ff */
[----:B------:R-:W-:Y:S01]  /*2acd0*/  ISETP.LT.AND P5, PT, R30, UR7, !P0 ;  /* 0x000000071e007c0c */ /* 0x000fe2000c7a1270 */
[----:B------:R4:W-:Y:S01]  /*2ace0*/  @P1 STG.E.U8 desc[UR28][R10.64], R19 ;  /* 0x000000130a001986 */ /* 0x0009e2000c10111c */
[----:B------:R-:W4:Y:S01]  /*2acf0*/  LDC R30, c[0x0][0x248] ;  /* 0x00009200ff1e7b82 */ /* 0x000f220000000800 */
[----:B0-----:R-:W-:Y:S01]  /*2ad00*/  IMAD R0, R31, 0x2, R16 ;  /* 0x000000021f007824 */ /* 0x001fe200078e0210 */
[-C--:B---3--:R-:W-:Y:S01]  /*2ad10*/  IADD3 R8, P1, R16, R3.reuse, RZ ;  /* 0x0000000310087210 */ /* 0x088fe20007f3e0ff */
[----:B------:R-:W-:Y:S01]  /*2ad20*/  ULDC UR4, c[0x0][0x22c] ;  /* 0x00008b0000047ab9 */ /* 0x000fe20000000800 */
[----:B------:R-:W-:Y:S01]  /*2ad30*/  ISETP.LT.AND P2, PT, R18, UR8, !P0 ;  /* 0x0000000812007c0c */ /* 0x000fe2000c741270 */
[----:B------:R-:W-:Y:S01]  /*2ad40*/  ULDC UR5, c[0x0][0x22c] ;  /* 0x00008b0000057ab9 */ /* 0x000fe20000000800 */
[----:B------:R-:W-:Y:S01]  /*2ad50*/  LEA.HI.X.SX32 R9, R16, R28, 0x1, P1 ;  /* 0x0000001c10097211 */ /* 0x000fe200008f0eff */
[----:B--2---:R-:W-:Y:S01]  /*2ad60*/  IMAD R18, R37, 0x2, R0 ;  /* 0x0000000225127824 */ /* 0x004fe200078e0200 */
[----:B------:R-:W-:Y:S01]  /*2ad70*/  IADD3 R16, P1, R0, R3, RZ ;  /* 0x0000000300107210 */ /* 0x000fe20007f3e0ff */
[----:B------:R-:W-:Y:S01]  /*2ad80*/  ULDC UR7, c[0x0][0x22c] ;  /* 0x00008b0000077ab9 */ /* 0x000fe20000000800 */
[----:B------:R-:W-:-:S02]  /*2ad90*/  PRMT R39, R12, 0x7770, RZ ;  /* 0x000077700c277816 */ /* 0x000fc400000000ff */
[----:B------:R-:W-:Y:S01]  /*2ada0*/  LEA.HI.X.SX32 R17, R0, R28, 0x1, P1 ;  /* 0x0000001c00117211 */ /* 0x000fe200008f0eff */
[----:B-1----:R-:W-:Y:S02]  /*2adb0*/  IMAD R0, R47, 0x2, R18 ;  /* 0x000000022f007824 */ /* 0x002fe400078e0212 */
[----:B------:R0:W-:Y:S01]  /*2adc0*/  @P6 STG.E.U8 desc[UR28][R8.64], R39 ;  /* 0x0000002708006986 */ /* 0x0001e2000c10111c */
[----:B------:R-:W1:Y:S01]  /*2add0*/  LDC R47, c[0x0][0x248] ;  /* 0x00009200ff2f7b82 */ /* 0x000e620000000800 */
[----:B----4-:R-:W-:-:S04]  /*2ade0*/  IADD3 R10, P6, R18, R3, RZ ;  /* 0x00000003120a7210 */ /* 0x010fc80007fde0ff */
[-C--:B------:R-:W-:Y:S02]  /*2adf0*/  LEA.HI.X.SX32 R11, R18, R28.reuse, 0x1, P6 ;  /* 0x0000001c120b7211 */ /* 0x080fe400030f0eff */
[-C--:B------:R-:W-:Y:S02]  /*2ae00*/  IADD3 R18, P6, R0, R3.reuse, RZ ;  /* 0x0000000300127210 */ /* 0x080fe40007fde0ff */
[----:B------:R-:W-:Y:S02]  /*2ae10*/  PRMT R37, R13, 0x7770, RZ ;  /* 0x000077700d257816 */ /* 0x000fe400000000ff */
[----:B------:R-:W-:Y:S01]  /*2ae20*/  PRMT R31, R14, 0x7770, RZ ;  /* 0x000077700e1f7816 */ /* 0x000fe200000000ff */
[----:B0-----:R-:W-:Y:S01]  /*2ae30*/  IMAD R9, R49, 0x2, R0 ;  /* 0x0000000231097824 */ /* 0x001fe200078e0200 */
[----:B------:R-:W-:Y:S01]  /*2ae40*/  LEA.HI.X.SX32 R19, R0, R28, 0x1, P6 ;  /* 0x0000001c00137211 */ /* 0x000fe200030f0eff */
[----:B------:R-:W0:Y:S01]  /*2ae50*/  LDC R49, c[0x0][0x248] ;  /* 0x00009200ff317b82 */ /* 0x000e220000000800 */
[----:B------:R-:W-:Y:S01]  /*2ae60*/  PRMT R39, R15, 0x7770, RZ ;  /* 0x000077700f277816 */ /* 0x000fe200000000ff */
[----:B------:R2:W-:Y:S01]  /*2ae70*/  @P3 STG.E.U8 desc[UR28][R16.64], R37 ;  /* 0x0000002510003986 */ /* 0x0005e2000c10111c */
[----:B------:R-:W-:Y:S01]  /*2ae80*/  IMAD R0, R30, 0x2, R9 ;  /* 0x000000021e007824 */ /* 0x000fe200078e0209 */
[----:B------:R-:W-:Y:S01]  /*2ae90*/  ISETP.LT.AND P1, PT, R89, UR4, !P0 ;  /* 0x0000000459007c0c */ /* 0x000fe2000c721270 */
[----:B------:R-:W-:Y:S01]  /*2aea0*/  ULDC UR4, c[0x0][0x22c] ;  /* 0x00008b0000047ab9 */ /* 0x000fe20000000800 */
[----:B------:R-:W-:Y:S01]  /*2aeb0*/  @P4 STG.E.U8 desc[UR28][R10.64], R31 ;  /* 0x0000001f0a004986 */ /* 0x000fe2000c10111c */
[-C--:B------:R-:W-:Y:S01]  /*2aec0*/  IADD3 R8, P4, R9, R3.reuse, RZ ;  /* 0x0000000309087210 */ /* 0x080fe20007f9e0ff */
[----:B------:R-:W3:Y:S02]  /*2aed0*/  LDC R30, c[0x0][0x248] ;  /* 0x00009200ff1e7b82 */ /* 0x000ee40000000800 */
[----:B------:R4:W-:Y:S01]  /*2aee0*/  @P5 STG.E.U8 desc[UR28][R18.64], R39 ;  /* 0x0000002712005986 */ /* 0x0009e2000c10111c */
[----:B------:R-:W-:Y:S01]  /*2aef0*/  ISETP.LT.AND P3, PT, R88, UR4, !P0 ;  /* 0x0000000458007c0c */ /* 0x000fe2000c761270 */
[----:B------:R-:W-:Y:S01]  /*2af00*/  ULDC UR4, c[0x0][0x22c] ;  /* 0x00008b0000047ab9 */ /* 0x000fe20000000800 */
[----:B--2---:R-:W-:-:S02]  /*2af10*/  IADD3 R16, P5, R0, R3, RZ ;  /* 0x0000000300107210 */ /* 0x004fc40007fbe0ff */
[-C--:B------:R-:W-:Y:S01]  /*2af20*/  LEA.HI.X.SX32 R9, R9, R28.reuse, 0x1, P4 ;  /* 0x0000001c09097211 */ /* 0x080fe200020f0eff */
[----:B----4-:R-:W2:Y:S01]  /*2af30*/  LDC R39, c[0x0][0x248] ;  /* 0x00009200ff277b82 */ /* 0x010ea20000000800 */
[----:B------:R-:W-:Y:S02]  /*2af40*/  PRMT R37, R12, 0x7771, RZ ;  /* 0x000077710c257816 */ /* 0x000fe400000000ff */
[----:B------:R-:W-:Y:S02]  /*2af50*/  LEA.HI.X.SX32 R17, R0, R28, 0x1, P5 ;  /* 0x0000001c00117211 */ /* 0x000fe400028f0eff */
[----:B------:R-:W-:Y:S01]  /*2af60*/  PRMT R31, R13, 0x7771, RZ ;  /* 0x000077710d1f7816 */ /* 0x000fe200000000ff */
[----:B-1----:R-:W-:Y:S01]  /*2af70*/  IMAD R0, R47, 0x2, R0 ;  /* 0x000000022f007824 */ /* 0x002fe200078e0200 */
[----:B------:R-:W-:Y:S01]  /*2af80*/  ISETP.LT.AND P6, PT, R87, UR4, !P0 ;  /* 0x0000000457007c0c */ /* 0x000fe2000c7c1270 */
[----:B------:R-:W-:Y:S01]  /*2af90*/  ULDC UR4, c[0x0][0x22c] ;  /* 0x00008b0000047ab9 */ /* 0x000fe20000000800 */
[----:B------:R-:W1:Y:S01]  /*2afa0*/  LDC R18, c[0x0][0x248] ;  /* 0x00009200ff127b82 */ /* 0x000e620000000800 */
[----:B------:R-:W-:Y:S01]  /*2afb0*/  ISETP.LT.AND P4, PT, R86, UR4, !P0 ;  /* 0x0000000456007c0c */ /* 0x000fe2000c781270 */
[----:B------:R4:W-:Y:S01]  /*2afc0*/  @P2 STG.E.U8 desc[UR28][R8.64], R37 ;  /* 0x0000002508002986 */ /* 0x0009e2000c10111c */
[----:B------:R-:W-:Y:S01]  /*2afd0*/  ULDC UR4, c[0x0][0x248] ;  /* 0x0000920000047ab9 */ /* 0x000fe20000000800 */
[----:B------:R-:W-:-:S02]  /*2afe0*/  IADD3 R10, P2, R0, R3, RZ ;  /* 0x00000003000a7210 */ /* 0x000fc40007f5e0ff */
[----:B------:R4:W-:Y:S01]  /*2aff0*/  @P1 STG.E.U8 desc[UR28][R16.64], R31 ;  /* 0x0000001f10001986 */ /* 0x0009e2000c10111c */
[C---:B------:R-:W-:Y:S01]  /*2b000*/  ISETP.LT.AND P1, PT, R35.reuse, UR5, !P0 ;  /* 0x0000000523007c0c */ /* 0x040fe2000c721270 */
[----:B------:R-:W-:Y:S01]  /*2b010*/  IMAD R35, R35, UR4, RZ ;  /* 0x0000000423237c24 */ /* 0x000fe2000f8e02ff */
[----:B------:R-:W3:Y:S01]  /*2b020*/  LDC R47, c[0x0][0x248] ;  /* 0x00009200ff2f7b82 */ /* 0x000ee20000000800 */
[----:B------:R-:W-:Y:S01]  /*2b030*/  LEA.HI.X.SX32 R11, R0, R28, 0x1, P2 ;  /* 0x0000001c000b7211 */ /* 0x000fe200010f0eff */
[----:B0-----:R-:W-:Y:S01]  /*2b040*/  IMAD R0, R49, 0x4, R0 ;  /* 0x0000000431007824 */ /* 0x001fe200078e0200 */
[----:B------:R-:W-:Y:S01]  /*2b050*/  PRMT R19, R15, 0x7771, RZ ;  /* 0x000077710f137816 */ /* 0x000fe200000000ff */
[----:B------:R-:W-:Y:S01]  /*2b060*/  ULDC UR4, c[0x0][0x22c] ;  /* 0x00008b0000047ab9 */ /* 0x000fe20000000800 */
[----:B----4-:R-:W-:Y:S01]  /*2b070*/  IADD3 R8, P2, R35, R3, RZ ;  /* 0x0000000323087210 */ /* 0x010fe20007f5e0ff */
[----:B------:R-:W-:Y:S01]  /*2b080*/  ULDC UR5, c[0x0][0x22c] ;  /* 0x00008b0000057ab9 */ /* 0x000fe20000000800 */
[----:B------:R-:W-:-:S02]  /*2b090*/  PRMT R31, R14, 0x7771, RZ ;  /* 0x000077710e1f7816 */ /* 0x000fc400000000ff */
[----:B------:R-:W-:-:S03]  /*2b0a0*/  LEA.HI.X.SX32 R9, R35, R28, 0x1, P2 ;  /* 0x0000001c23097211 */ /* 0x000fc600010f0eff */
[----:B------:R2:W-:Y:S04]  /*2b0b0*/  @P3 STG.E.U8 desc[UR28][R10.64], R31 ;  /* 0x0000001f0a003986 */ /* 0x0005e8000c10111c */
[----:B------:R3:W-:Y:S01]  /*2b0c0*/  @P1 STG.E.U8 desc[UR28][R8.64], R19 ;  /* 0x0000001308001986 */ /* 0x0007e2000c10111c */
[C---:B------:R-:W-:Y:S01]  /*2b0d0*/  IADD3 R16, P1, R0.reuse, R3, RZ ;  /* 0x0000000300107210 */ /* 0x040fe20007f3e0ff */
[----:B--2---:R-:W-:Y:S02]  /*2b0e0*/  IMAD R11, R39, 0x2, R0 ;  /* 0x00000002270b7824 */ /* 0x004fe400078e0200 */
[----:B------:R-:W0:Y:S01]  /*2b0f0*/  LDC R39, c[0x0][0x248] ;  /* 0x00009200ff277b82 */ /* 0x000e220000000800 */
[----:B------:R-:W-:Y:S01]  /*2b100*/  LEA.HI.X.SX32 R17, R0, R28, 0x1, P1 ;  /* 0x0000001c00117211 */ /* 0x000fe200008f0eff */
[----:B-1----:R-:W-:Y:S01]  /*2b110*/  IMAD R0, R18, 0x2, R11 ;  /* 0x0000000212007824 */ /* 0x002fe200078e020b */
[----:B------:R-:W-:-:S02]  /*2b120*/  PRMT R37, R12, 0x7772, RZ ;  /* 0x000077720c257816 */ /* 0x000fc400000000ff */
[-C--:B------:R-:W-:Y:S01]  /*2b130*/  IADD3 R10, P1, R11, R3.reuse, RZ ;  /* 0x000000030b0a7210 */ /* 0x080fe20007f3e0ff */
[----:B---3--:R-:W-:Y:S01]  /*2b140*/  IMAD R19, R47, 0x2, R0 ;  /* 0x000000022f137824 */ /* 0x008fe200078e0200 */
[----:B------:R-:W-:Y:S01]  /*2b150*/  ISETP.LT.AND P5, PT, R85, UR7, !P0 ;  /* 0x0000000755007c0c */ /* 0x000fe2000c7a1270 */
[----:B------:R1:W-:Y:S01]  /*2b160*/  @P6 STG.E.U8 desc[UR28][R16.64], R37 ;  /* 0x0000002510006986 */ /* 0x0003e2000c10111c */
[----:B------:R-:W2:Y:S01]  /*2b170*/  LDC R47, c[0x0][0x248] ;  /* 0x00009200ff2f7b82 */ /* 0x000ea20000000800 */
[----:B------:R-:W-:Y:S01]  /*2b180*/  IADD3 R8, P6, R0, R3, RZ ;  /* 0x0000000300087210 */ /* 0x000fe20007fde0ff */
[----:B------:R-:W-:Y:S01]  /*2b190*/  ULDC UR7, c[0x0][0x22c] ;  /* 0x00008b0000077ab9 */ /* 0x000fe20000000800 */
[----:B------:R-:W-:Y:S01]  /*2b1a0*/  ISETP.LT.AND P3, PT, R84, UR4, !P0 ;  /* 0x0000000454007c0c */ /* 0x000fe2000c761270 */
[----:B------:R-:W-:Y:S01]  /*2b1b0*/  ULDC UR4, c[0x0][0x22c] ;  /* 0x00008b0000047ab9 */ /* 0x000fe20000000800 */
[----:B------:R-:W-:Y:S02]  /*2b1c0*/  LEA.HI.X.SX32 R11, R11, R28, 0x1, P1 ;  /* 0x0000001c0b0b7211 */ /* 0x000fe400008f0eff */
[----:B------:R-:W-:-:S02]  /*2b1d0*/  PRMT R35, R13, 0x7772, RZ ;  /* 0x000077720d237816 */ /* 0x000fc400000000ff */
[-C--:B------:R-:W-:Y:S01]  /*2b1e0*/  LEA.HI.X.SX32 R9, R0, R28.reuse, 0x1, P6 ;  /* 0x0000001c00097211 */ /* 0x080fe200030f0eff */
[----:B------:R-:W-:Y:S01]  /*2b1f0*/  IMAD R0, R30, 0x2, R19 ;  /* 0x000000021e007824 */ /* 0x000fe200078e0213 */
[----:B------:R-:W-:Y:S01]  /*2b200*/  IADD3 R18, P6, R19, R3, RZ ;  /* 0x0000000313127210 */ /* 0x000fe20007fde0ff */
[----:B------:R3:W-:Y:S01]  /*2b210*/  @P4 STG.E.U8 desc[UR28][R10.64], R35 ;  /* 0x000000230a004986 */ /* 0x0007e2000c10111c */
[----:B------:R-:W-:Y:S01]  /*2b220*/  ISETP.LT.AND P2, PT, R83, UR4, !P0 ;  /* 0x0000000453007c0c */ /* 0x000fe2000c741270 */
[----:B------:R-:W-:Y:S01]  /*2b230*/  ULDC UR4, c[0x0][0x22c] ;  /* 0x00008b0000047ab9 */ /* 0x000fe20000000800 */
[----:B------:R-:W-:Y:S01]  /*2b240*/  PRMT R31, R14, 0x7772, RZ ;  /* 0x000077720e1f7816 */ /* 0x000fe200000000ff */
[----:B-1----:R-:W1:Y:S01]  /*2b250*/  LDC R37, c[0x0][0x248] ;  /* 0x00009200ff257b82 */ /* 0x002e620000000800 */
[----:B------:R-:W-:Y:S01]  /*2b260*/  LEA.HI.X.SX32 R19, R19, R28, 0x1, P6 ;  /* 0x0000001c13137211 */ /* 0x000fe200030f0eff */
[----:B0-----:R-:W-:Y:S01]  /*2b270*/  IMAD R30, R39, 0x2, R0 ;  /* 0x00000002271e7824 */ /* 0x001fe200078e0200 */
[----:B------:R-:W-:Y:S01]  /*2b280*/  ISETP.LT.AND P1, PT, R82, UR4, !P0 ;  /* 0x0000000452007c0c */ /* 0x000fe2000c721270 */
[----:B------:R0:W-:Y:S01]  /*2b290*/  @P5 STG.E.U8 desc[UR28][R8.64], R31 ;  /* 0x0000001f08005986 */ /* 0x0001e2000c10111c */
[----:B------:R-:W-:Y:S01]  /*2b2a0*/  ULDC UR4, c[0x0][0x22c] ;  /* 0x00008b0000047ab9 */ /* 0x000fe20000000800 */
[----:B---3--:R-:W-:-:S02]  /*2b2b0*/  PRMT R35, R15, 0x7772, RZ ;  /* 0x000077720f237816 */ /* 0x008fc400000000ff */
[----:B------:R-:W3:Y:S01]  /*2b2c0*/  LDC R39, c[0x0][0x248] ;  /* 0x00009200ff277b82 */ /* 0x000ee20000000800 */
[-C--:B------:R-:W-:Y:S02]  /*2b2d0*/  IADD3 R10, P5, R0, R3.reuse, RZ ;  /* 0x00000003000a7210 */ /* 0x080fe40007fbe0ff */
[----:B------:R4:W-:Y:S01]  /*2b2e0*/  @P3 STG.E.U8 desc[UR28][R18.64], R35 ;  /* 0x0000002312003986 */ /* 0x0009e2000c10111c */
[----:B------:R-:W-:Y:S02]  /*2b2f0*/  IADD3 R16, P3, R30, R3, RZ ;  /* 0x000000031e107210 */ /* 0x000fe40007f7e0ff */
[----:B------:R-:W-:Y:S01]  /*2b300*/  ISETP.LT.AND P4, PT, R81, UR4, !P0 ;  /* 0x0000000451007c0c */ /* 0x000fe2000c781270 */
[----:B------:R-:W-:Y:S01]  /*2b310*/  ULDC UR4, c[0x0][0x22c] ;  /* 0x00008b0000047ab9 */ /* 0x000fe20000000800 */
[----:B------:R-:W-:Y:S02]  /*2b320*/  LEA.HI.X.SX32 R11, R0, R28, 0x1, P5 ;  /* 0x0000001c000b7211 */ /* 0x000fe400028f0eff */
[----:B0-----:R-:W-:-:S02]  /*2b330*/  PRMT R31, R12, 0x7773, RZ ;  /* 0x000077730c1f7816 */ /* 0x001fc400000000ff */
[-C--:B------:R-:W-:Y:S01]  /*2b340*/  LEA.HI.X.SX32 R17, R30, R28.reuse, 0x1, P3 ;  /* 0x0000001c1e117211 */ /* 0x080fe200018f0eff */
[----:B----4-:R-:W0:Y:S01]  /*2b350*/  LDC R19, c[0x0][0x248] ;  /* 0x00009200ff137b82 */ /* 0x010e220000000800 */
[----:B------:R-:W-:Y:S02]  /*2b360*/  PRMT R13, R13, 0x7773, RZ ;  /* 0x000077730d0d7816 */ /* 0x000fe400000000ff */
[----:B------:R-:W-:Y:S01]  /*2b370*/  ISETP.LT.AND P6, PT, R80, UR4, !P0 ;  /* 0x0000000450007c0c */ /* 0x000fe2000c7c1270 */
[----:B------:R-:W-:Y:S01]  /*2b380*/  ULDC UR4, c[0x0][0x22c] ;  /* 0x00008b0000047ab9 */ /* 0x000fe20000000800 */
[----:B------:R4:W-:Y:S01]  /*2b390*/  @P2 STG.E.U8 desc[UR28][R10.64], R31 ;  /* 0x0000001f0a002986 */ /* 0x0009e2000c10111c */
[----:B------:R-:W-:Y:S01]  /*2b3a0*/  ISETP.LT.AND P5, PT, R79, UR4, !P0 ;  /* 0x000000044f007c0c */ /* 0x000fe2000c7a1270 */
[----:B--2---:R-:W-:Y:S01]  /*2b3b0*/  IMAD R30, R47, 0x2, R30 ;  /* 0x000000022f1e7824 */ /* 0x004fe200078e021e */
[----:B------:R-:W2:Y:S01]  /*2b3c0*/  LDC R35, c[0x0][0x248] ;  /* 0x00009200ff237b82 */ /* 0x000ea20000000800 */
[----:B------:R1:W-:Y:S01]  /*2b3d0*/  @P1 STG.E.U8 desc[UR28][R16.64], R13 ;  /* 0x0000000d10001986 */ /* 0x0003e2000c10111c */
[----:B------:R-:W-:Y:S01]  /*2b3e0*/  ULDC UR4, c[0x0][0x248] ;  /* 0x0000920000047ab9 */ /* 0x000fe20000000800 */
[C---:B------:R-:W-:Y:S01]  /*2b3f0*/  ISETP.LT.AND P1, PT, R34.reuse, UR5, !P0 ;  /* 0x0000000522007c0c */ /* 0x040fe2000c721270 */
[----:B------:R-:W-:Y:S01]  /*2b400*/  IMAD R34, R34, UR4, RZ ;  /* 0x0000000422227c24 */ /* 0x000fe2000f8e02ff */
[-C--:B------:R-:W-:Y:S01]  /*2b410*/  IADD3 R8, P2, R30, R3.reuse, RZ ;  /* 0x000000031e087210 */ /* 0x080fe20007f5e0ff */
[----:B------:R-:W-:Y:S01]  /*2b420*/  ULDC UR4, c[0x0][0x22c] ;  /* 0x00008b0000047ab9 */ /* 0x000fe20000000800 */
[----:B------:R-:W-:Y:S01]  /*2b430*/  PRMT R15, R15, 0x7773, RZ ;  /* 0x000077730f0f7816 */ /* 0x000fe200000000ff */
[----:B------:R-:W-:Y:S01]  /*2b440*/  ULDC UR5, c[0x0][0x22c] ;  /* 0x00008b0000057ab9 */ /* 0x000fe20000000800 */
[----:B----4-:R-:W-:Y:S01]  /*2b450*/  IADD3 R10, P3, R34, R3, RZ ;  /* 0x00000003220a7210 */ /* 0x010fe20007f7e0ff */
[----:B------:R-:W4:Y:S01]  /*2b460*/  LDC R18, c[0x0][0x248] ;  /* 0x00009200ff127b82 */ /* 0x000f220000000800 */
[----:B------:R-:W-:Y:S01]  /*2b470*/  LEA.HI.X.SX32 R9, R30, R28, 0x1, P2 ;  /* 0x0000001c1e097211 */ /* 0x000fe200010f0eff */
[----:B-1----:R-:W-:Y:S01]  /*2b480*/  IMAD R30, R37, 0x4, R30 ;  /* 0x00000004251e7824 */ /* 0x002fe200078e021e */
[----:B------:R-:W-:-:S02]  /*2b490*/  PRMT R17, R14, 0x7773, RZ ;  /* 0x000077730e117816 */ /* 0x000fc400000000ff */
[----:B------:R-:W-:-:S03]  /*2b4a0*/  LEA.HI.X.SX32 R11, R34, R28, 0x1, P3 ;  /* 0x0000001c220b7211 */ /* 0x000fc600018f0eff */
[----:B------:R-:W1:Y:S01]  /*2b4b0*/  LDC R37, c[0x0][0x248] ;  /* 0x00009200ff257b82 */ /* 0x000e620000000800 */
[----:B------:R3:W-:Y:S01]  /*2b4c0*/  @P4 STG.E.U8 desc[UR28][R8.64], R17 ;  /* 0x0000001108004986 */ /* 0x0007e2000c10111c */
[----:B0-----:R-:W-:-:S03]  /*2b4d0*/  IMAD R0, R19, 0x2, R30 ;  /* 0x0000000213007824 */ /* 0x001fc600078e021e */
[----:B------:R0:W-:Y:S01]  /*2b4e0*/  @P1 STG.E.U8 desc[UR28][R10.64], R15 ;  /* 0x0000000f0a001986 */ /* 0x0001e2000c10111c */
[-C--:B------:R-:W-:Y:S02]  /*2b4f0*/  IADD3 R12, P1, R30, R3.reuse, RZ ;  /* 0x000000031e0c7210 */ /* 0x080fe40007f3e0ff */
[----:B------:R-:W4:Y:S01]  /*2b500*/  LDC R16, c[0x0][0x248] ;  /* 0x00009200ff107b82 */ /* 0x000f220000000800 */
[----:B------:R-:W-:Y:S01]  /*2b510*/  PRMT R31, R20, 0x7770, RZ ;  /* 0x00007770141f7816 */ /* 0x000fe200000000ff */
[----:B--2---:R-:W-:Y:S01]  /*2b520*/  IMAD R14, R35, 0x2, R0 ;  /* 0x00000002230e7824 */ /* 0x004fe200078e0200 */
[-C--:B------:R-:W-:Y:S02]  /*2b530*/  LEA.HI.X.SX32 R13, R30, R28.reuse, 0x1, P1 ;  /* 0x0000001c1e0d7211 */ /* 0x080fe400008f0eff */
[-C--:B---3--:R-:W-:Y:S02]  /*2b540*/  IADD3 R8, P1, R0, R3.reuse, RZ ;  /* 0x0000000300087210 */ /* 0x088fe40007f3e0ff */
[----:B------:R-:W-:Y:S01]  /*2b550*/  ISETP.LT.AND P2, PT, R78, UR7, !P0 ;  /* 0x000000074e007c0c */ /* 0x000fe2000c741270 */
[----:B------:R-:W2:Y:S01]  /*2b560*/  LDC R35, c[0x0][0x248] ;  /* 0x00009200ff237b82 */ /* 0x000ea20000000800 */
[-C--:B------:R-:W-:Y:S01]  /*2b570*/  LEA.HI.X.SX32 R9, R0, R28.reuse, 0x1, P1 ;  /* 0x0000001c00097211 */ /* 0x080fe200008f0eff */
[----:B------:R1:W-:Y:S01]  /*2b580*/  @P6 STG.E.U8 desc[UR28][R12.64], R31 ;  /* 0x0000001f0c006986 */ /* 0x0003e2000c10111c */
[C---:B0-----:R-:W-:Y:S01]  /*2b590*/  IADD3 R10, P6, R14.reuse, R3, RZ ;  /* 0x000000030e0a7210 */ /* 0x041fe20007fde0ff */
[----:B------:R-:W-:Y:S01]  /*2b5a0*/  IMAD R0, R39, 0x2, R14 ;  /* 0x0000000227007824 */ /* 0x000fe200078e020e */
[----:B------:R-:W-:Y:S01]  /*2b5b0*/  ISETP.LT.AND P4, PT, R77, UR4, !P0 ;  /* 0x000000044d007c0c */ /* 0x000fe2000c781270 */
[----:B------:R-:W-:Y:S01]  /*2b5c0*/  ULDC UR4, c[0x0][0x22c] ;  /* 0x00008b0000047ab9 */ /* 0x000fe20000000800 */
[----:B------:R-:W-:Y:S01]  /*2b5d0*/  LEA.HI.X.SX32 R11, R14, R28, 0x1, P6 ;  /* 0x0000001c0e0b7211 */ /* 0x000fe200030f0eff */
[----:B------:R-:W-:Y:S01]  /*2b5e0*/  ULDC UR7, c[0x0][0x22c] ;  /* 0x00008b0000077ab9 */ /* 0x000fe20000000800 */
[----:B------:R-:W-:-:S02]  /*2b5f0*/  PRMT R19, R21, 0x7770, RZ ;  /* 0x0000777015137816 */ /* 0x000fc400000000ff */
[-C--:B------:R-:W-:Y:S02]  /*2b600*/  IADD3 R14, P6, R0, R3.reuse, RZ ;  /* 0x00000003000e7210 */ /* 0x080fe40007fde0ff */
[----:B------:R-:W-:Y:S01]  /*2b610*/  PRMT R17, R22, 0x7770, RZ ;  /* 0x0000777016117816 */ /* 0x000fe200000000ff */
[----:B-1----:R-:W-:Y:S01]  /*2b620*/  IMAD R13, R37, 0x2, R0 ;  /* 0x00000002250d7824 */ /* 0x002fe200078e0200 */
[----:B------:R-:W-:Y:S01]  /*2b630*/  ISETP.LT.AND P3, PT, R76, UR4, !P0 ;  /* 0x000000044c007c0c */ /* 0x000fe2000c761270 */
[----:B------:R-:W-:Y:S01]  /*2b640*/  ULDC UR4, c[0x0][0x22c] ;  /* 0x00008b0000047ab9 */ /* 0x000fe20000000800 */
[----:B------:R-:W-:Y:S01]  /*2b650*/  LEA.HI.X.SX32 R15, R0, R28, 0x1, P6 ;  /* 0x0000001c000f7211 */ /* 0x000fe200030f0eff */
[----:B------:R-:W0:Y:S01]  /*2b660*/  LDC R37, c[0x0][0x248] ;  /* 0x00009200ff257b82 */ /* 0x000e220000000800 */
[----:B------:R-:W-:Y:S01]  /*2b670*/  PRMT R31, R23, 0x7770, RZ ;  /* 0x00007770171f7816 */ /* 0x000fe200000000ff */
[----:B------:R1:W-:Y:S01]  /*2b680*/  @P5 STG.E.U8 desc[UR28][R8.64], R19 ;  /* 0x0000001308005986 */ /* 0x0003e2000c10111c */
[----:B------:R-:W-:Y:S01]  /*2b690*/  ISETP.LT.AND P1, PT, R75, UR4, !P0 ;  /* 0x000000044b007c0c */ /* 0x000fe2000c721270 */
[----:B------:R-:W-:Y:S01]  /*2b6a0*/  ULDC UR4, c[0x0][0x22c] ;  /* 0x00008b0000047ab9 */ /* 0x000fe20000000800 */
[----:B----4-:R-:W-:Y:S01]  /*2b6b0*/  IMAD R0, R16, 0x2, R13 ;  /* 0x0000000210007824 */ /* 0x010fe200078e020d */
[----:B------:R-:W-:Y:S01]  /*2b6c0*/  @P2 STG.E.U8 desc[UR28][R10.64], R17 ;  /* 0x000000110a002986 */ /* 0x000fe2000c10111c */
[----:B------:R-:W-:Y:S01]  /*2b6d0*/  ISETP.LT.AND P5, PT, R74, UR4, !P0 ;  /* 0x000000044a007c0c */ /* 0x000fe2000c7a1270 */
[----:B------:R-:W-:Y:S01]  /*2b6e0*/  ULDC UR4, c[0x0][0x22c] ;  /* 0x00008b0000047ab9 */ /* 0x000fe20000000800 */
[----:B------:R-:W3:Y:S01]  /*2b6f0*/  LDC R16, c[0x0][0x248] ;  /* 0x00009200ff107b82 */ /* 0x000ee20000000800 */
[----:B------:R4:W-:Y:S01]  /*2b700*/  @P4 STG.E.U8 desc[UR28][R14.64], R31 ;  /* 0x0000001f0e004986 */ /* 0x0009e2000c10111c */
[----:B-1----:R-:W-:-:S02]  /*2b710*/  IADD3 R8, P2, R13, R3, RZ ;  /* 0x000000030d087210 */ /* 0x002fc40007f5e0ff */
[----:B------:R-:W-:Y:S02]  /*2b720*/  PRMT R19, R20, 0x7771, RZ ;  /* 0x0000777114137816 */ /* 0x000fe400000000ff */
[-C--:B------:R-:W-:Y:S02]  /*2b730*/  LEA.HI.X.SX32 R9, R13, R28.reuse, 0x1, P2 ;  /* 0x0000001c0d097211 */ /* 0x080fe400010f0eff */
[----:B------:R-:W-:Y:S01]  /*2b740*/  ISETP.LT.AND P6, PT, R73, UR4, !P0 ;  /* 0x0000000449007c0c */ /* 0x000fe2000c7c1270 */
[----:B------:R-:W-:Y:S01]  /*2b750*/  ULDC UR4, c[0x0][0x22c] ;  /* 0x00008b0000047ab9 */ /* 0x000fe20000000800 */
[----:B----4-:R-:W1:Y:S01]  /*2b760*/  LDC R31, c[0x0][0x248] ;  /* 0x00009200ff1f7b82 */ /* 0x010e620000000800 */
[----:B------:R-:W-:Y:S01]  /*2b770*/  IADD3 R12, P4, R0, R3, RZ ;  /* 0x00000003000c7210 */ /* 0x000fe20007f9e0ff */
[----:B------:R4:W-:Y:S01]  /*2b780*/  @P3 STG.E.U8 desc[UR28][R8.64], R19 ;  /* 0x0000001308003986 */ /* 0x0009e2000c10111c */
[----:B------:R-:W-:Y:S01]  /*2b790*/  ISETP.LT.AND P2, PT, R72, UR4, !P0 ;  /* 0x0000000448007c0c */ /* 0x000fe2000c741270 */
[----:B------:R-:W-:Y:S01]  /*2b7a0*/  ULDC UR4, c[0x0][0x248] ;  /* 0x0000920000047ab9 */ /* 0x000fe20000000800 */
[----:B------:R-:W-:-:S03]  /*2b7b0*/  LEA.HI.X.SX32 R13, R0, R28, 0x1, P4 ;  /* 0x0000001c000d7211 */ /* 0x000fc600020f0eff */
[----:B------:R-:W3:Y:S01]  /*2b7c0*/  LDC R14, c[0x0][0x248] ;  /* 0x00009200ff0e7b82 */ /* 0x000ee20000000800 */
[----:B------:R-:W-:Y:S01]  /*2b7d0*/  PRMT R17, R21, 0x7771, RZ ;  /* 0x0000777115117816 */ /* 0x000fe200000000ff */
[----:B--2---:R-:W-:Y:S01]  /*2b7e0*/  IMAD R0, R35, 0x2, R0 ;  /* 0x0000000223007824 */ /* 0x004fe200078e0200 */
[C---:B------:R-:W-:Y:S01]  /*2b7f0*/  ISETP.LT.AND P3, PT, R33.reuse, UR5, !P0 ;  /* 0x0000000521007c0c */ /* 0x040fe2000c761270 */
[----:B------:R-:W-:Y:S01]  /*2b800*/  IMAD R33, R33, UR4, RZ ;  /* 0x0000000421217c24 */ /* 0x000fe2000f8e02ff */
[----:B------:R-:W-:Y:S01]  /*2b810*/  PRMT R15, R23, 0x7771, RZ ;  /* 0x00007771170f7816 */ /* 0x000fe200000000ff */
[----:B------:R2:W-:Y:S02]  /*2b820*/  @P1 STG.E.U8 desc[UR28][R12.64], R17 ;  /* 0x000000110c001986 */ /* 0x0005e4000c10111c */
[----:B------:R-:W3:Y:S01]  /*2b830*/  LDC R35, c[0x0][0x248] ;  /* 0x00009200ff237b82 */ /* 0x000ee20000000800 */
[CC--:B------:R-:W-:Y:S01]  /*2b840*/  IADD3 R10, P1, R0.reuse, R3.reuse, RZ ;  /* 0x00000003000a7210 */ /* 0x0c0fe20007f3e0ff */
[----:B------:R-:W-:Y:S01]  /*2b850*/  ULDC UR4, c[0x0][0x22c] ;  /* 0x00008b0000047ab9 */ /* 0x000fe20000000800 */
[----:B----4-:R-:W-:Y:S01]  /*2b860*/  IADD3 R8, P4, R33, R3, RZ ;  /* 0x0000000321087210 */ /* 0x010fe20007f9e0ff */
[----:B------:R-:W-:Y:S01]  /*2b870*/  ULDC UR5, c[0x0][0x22c] ;  /* 0x00008b0000057ab9 */ /* 0x000fe20000000800 */
[-C--:B------:R-:W-:Y:S01]  /*2b880*/  LEA.HI.X.SX32 R11, R0, R28.reuse, 0x1, P1 ;  /* 0x0000001c000b7211 */ /* 0x080fe200008f0eff */
[----:B0-----:R-:W-:Y:S01]  /*2b890*/  IMAD R0, R37, 0x4, R0 ;  /* 0x0000000425007824 */ /* 0x001fe200078e0200 */
[----:B------:R-:W-:-:S02]  /*2b8a0*/  LEA.HI.X.SX32 R9, R33, R28, 0x1, P4 ;  /* 0x0000001c21097211 */ /* 0x000fc400020f0eff */
[----:B------:R-:W0:Y:S01]  /*2b8b0*/  LDC R33, c[0x0][0x248] ;  /* 0x00009200ff217b82 */ /* 0x000e220000000800 */
[----:B--2---:R-:W-:-:S05]  /*2b8c0*/  PRMT R17, R22, 0x7771, RZ ;  /* 0x0000777116117816 */ /* 0x004fca00000000ff */
[----:B------:R1:W-:Y:S04]  /*2b8d0*/  @P5 STG.E.U8 desc[UR28][R10.64], R17 ;  /* 0x000000110a005986 */ /* 0x0003e8000c10111c */
[----:B------:R2:W-:Y:S01]  /*2b8e0*/  @P3 STG.E.U8 desc[UR28][R8.64], R15 ;  /* 0x0000000f08003986 */ /* 0x0005e2000c10111c */
[----:B------:R-:W-:-:S04]  /*2b8f0*/  IADD3 R12, P3, R0, R3, RZ ;  /* 0x00000003000c7210 */ /* 0x000fc80007f7e0ff */
[----:B------:R-:W-:Y:S01]  /*2b900*/  LEA.HI.X.SX32 R13, R0, R28, 0x1, P3 ;  /* 0x0000001c000d7211 */ /* 0x000fe200018f0eff */
[----:B-1----:R-:W-:Y:S01]  /*2b910*/  IMAD R11, R31, 0x2, R0 ;  /* 0x000000021f0b7824 */ /* 0x002fe200078e0200 */
[----:B------:R-:W-:-:S03]  /*2b920*/  PRMT R31, R20, 0x7772, RZ ;  /* 0x00007772141f7816 */ /* 0x000fc600000000ff */
[----:B---3--:R-:W-:-:S04]  /*2b930*/  IMAD R0, R14, 0x2, R11 ;  /* 0x000000020e007824 */ /* 0x008fc800078e020b */
[----:B--2---:R-:W-:Y:S02]  /*2b940*/  IMAD R15, R35, 0x2, R0 ;  /* 0x00000002230f7824 */ /* 0x004fe400078e0200 */
[----:B------:R-:W1:Y:S01]  /*2b950*/  LDC R35, c[0x0][0x248] ;  /* 0x00009200ff237b82 */ /* 0x000e620000000800 */
[-C--:B------:R-:W-:Y:S01]  /*2b960*/  IADD3 R10, P3, R11, R3.reuse, RZ ;  /* 0x000000030b0a7210 */ /* 0x080fe20007f7e0ff */
[----:B------:R2:W-:Y:S01]  /*2b970*/  @P6 STG.E.U8 desc[UR28][R12.64], R31 ;  /* 0x0000001f0c006986 */ /* 0x0005e2000c10111c */
[----:B------:R-:W-:Y:S01]  /*2b980*/  ISETP.LT.AND P1, PT, R71, UR7, !P0 ;  /* 0x0000000747007c0c */ /* 0x000fe2000c721270 */
[----:B------:R-:W-:Y:S01]  /*2b990*/  ULDC UR7, c[0x0][0x22c] ;  /* 0x00008b0000077ab9 */ /* 0x000fe20000000800 */
[----:B------:R-:W-:Y:S02]  /*2b9a0*/  IADD3 R8, P6, R0, R3, RZ ;  /* 0x0000000300087210 */ /* 0x000fe40007fde0ff */
[----:B------:R-:W-:Y:S01]  /*2b9b0*/  ISETP.LT.AND P5, PT, R70, UR4, !P0 ;  /* 0x0000000446007c0c */ /* 0x000fe2000c7a1270 */
[----:B------:R-:W-:Y:S01]  /*2b9c0*/  ULDC UR4, c[0x0][0x22c] ;  /* 0x00008b0000047ab9 */ /* 0x000fe20000000800 */
[----:B------:R-:W-:-:S02]  /*2b9d0*/  LEA.HI.X.SX32 R11, R11, R28, 0x1, P3 ;  /* 0x0000001c0b0b7211 */ /* 0x000fc400018f0eff */
[----:B------:R-:W-:Y:S02]  /*2b9e0*/  PRMT R19, R21, 0x7772, RZ ;  /* 0x0000777215137816 */ /* 0x000fe400000000ff */
[-C--:B------:R-:W-:Y:S01]  /*2b9f0*/  LEA.HI.X.SX32 R9, R0, R28.reuse, 0x1, P6 ;  /* 0x0000001c00097211 */ /* 0x080fe200030f0eff */
[----:B------:R-:W-:Y:S01]  /*2ba00*/  IMAD R0, R16, 0x2, R15 ;  /* 0x0000000210007824 */ /* 0x000fe200078e020f */
[----:B------:R-:W-:Y:S01]  /*2ba10*/  IADD3 R14, P6, R15, R3, RZ ;  /* 0x000000030f0e7210 */ /* 0x000fe20007fde0ff */
[----:B------:R3:W-:Y:S01]  /*2ba20*/  @P2 STG.E.U8 desc[UR28][R10.64], R19 ;  /* 0x000000130a002986 */ /* 0x0007e2000c10111c */
[----:B------:R-:W-:Y:S01]  /*2ba30*/  ISETP.LT.AND P4, PT, R69, UR4, !P0 ;  /* 0x0000000445007c0c */ /* 0x000fe2000c781270 */
[----:B------:R-:W-:Y:S01]  /*2ba40*/  ULDC UR4, c[0x0][0x22c] ;  /* 0x00008b0000047ab9 */ /* 0x000fe20000000800 */
[----:B------:R-:W-:Y:S01]  /*2ba50*/  PRMT R17, R22, 0x7772, RZ ;  /* 0x0000777216117816 */ /* 0x000fe200000000ff */
[----:B0-----:R-:W-:Y:S01]  /*2ba60*/  IMAD R16, R33, 0x2, R0 ;  /* 0x0000000221107824 */ /* 0x001fe200078e0200 */
[----:B------:R-:W-:Y:S01]  /*2ba70*/  LEA.HI.X.SX32 R15, R15, R28, 0x1, P6 ;  /* 0x0000001c0f0f7211 */ /* 0x000fe200030f0eff */
[----:B--2---:R-:W0:Y:S01]  /*2ba80*/  LDC R31, c[0x0][0x248] ;  /* 0x00009200ff1f7b82 */ /* 0x004e220000000800 */
[----:B------:R-:W-:Y:S01]  /*2ba90*/  ISETP.LT.AND P3, PT, R68, UR4, !P0 ;  /* 0x0000000444007c0c */ /* 0x000fe2000c761270 */
[----:B------:R2:W-:Y:S01]  /*2baa0*/  @P1 STG.E.U8 desc[UR28][R8.64], R17 ;  /* 0x0000001108001986 */ /* 0x0005e2000c10111c */
[----:B------:R-:W-:Y:S01]  /*2bab0*/  ULDC UR4, c[0x0][0x22c] ;  /* 0x00008b0000047ab9 */ /* 0x000fe20000000800 */
[----:B---3--:R-:W-:-:S02]  /*2bac0*/  PRMT R19, R23, 0x7772, RZ ;  /* 0x0000777217137816 */ /* 0x008fc400000000ff */
[-C--:B------:R-:W-:Y:S02]  /*2bad0*/  IADD3 R10, P6, R0, R3.reuse, RZ ;  /* 0x00000003000a7210 */ /* 0x080fe40007fde0ff */
[----:B------:R-:W3:Y:S01]  /*2bae0*/  LDC R33, c[0x0][0x248] ;  /* 0x00009200ff217b82 */ /* 0x000ee20000000800 */
[----:B------:R4:W-:Y:S01]  /*2baf0*/  @P5 STG.E.U8 desc[UR28][R14.64], R19 ;  /* 0x000000130e005986 */ /* 0x0009e2000c10111c */
[----:B------:R-:W-:Y:S02]  /*2bb00*/  IADD3 R12, P5, R16, R3, RZ ;  /* 0x00000003100c7210 */ /* 0x000fe40007fbe0ff */
[----:B------:R-:W-:Y:S01]  /*2bb10*/  ISETP.LT.AND P2, PT, R67, UR4, !P0 ;  /* 0x0000000443007c0c */ /* 0x000fe2000c741270 */
[----:B------:R-:W-:Y:S01]  /*2bb20*/  ULDC UR4, c[0x0][0x22c] ;  /* 0x00008b0000047ab9 */ /* 0x000fe20000000800 */
[----:B------:R-:W-:Y:S02]  /*2bb30*/  LEA.HI.X.SX32 R11, R0, R28, 0x1, P6 ;  /* 0x0000001c000b7211 */ /* 0x000fe400030f0eff */
[----:B--2---:R-:W-:-:S02]  /*2bb40*/  PRMT R17, R20, 0x7773, RZ ;  /* 0x0000777314117816 */ /* 0x004fc400000000ff */
[----:B------:R-:W-:Y:S01]  /*2bb50*/  ISETP.LT.AND P1, PT, R66, UR4, !P0 ;  /* 0x0000000442007c0c */ /* 0x000fe2000c721270 */
[----:B------:R-:W-:Y:S01]  /*2bb60*/  ULDC UR4, c[0x0][0x22c] ;  /* 0x00008b0000047ab9 */ /* 0x000fe20000000800 */
[-C--:B------:R-:W-:Y:S01]  /*2bb70*/  LEA.HI.X.SX32 R13, R16, R28.reuse, 0x1, P5 ;  /* 0x0000001c100d7211 */ /* 0x080fe200028f0eff */
[----:B-1----:R-:W-:Y:S01]  /*2bb80*/  IMAD R16, R35, 0x2, R16 ;  /* 0x0000000223107824 */ /* 0x002fe200078e0210 */
[----:B------:R-:W-:Y:S01]  /*2bb90*/  PRMT R21, R21, 0x7773, RZ ;  /* 0x0000777315157816 */ /* 0x000fe200000000ff */
[----:B----4-:R-:W1:Y:S01]  /*2bba0*/  LDC R19, c[0x0][0x248] ;  /* 0x00009200ff137b82 */ /* 0x010e620000000800 */
[----:B------:R-:W-:Y:S01]  /*2bbb0*/  ISETP.LT.AND P6, PT, R65, UR4, !P0 ;  /* 0x0000000441007c0c */ /* 0x000fe2000c7c1270 */
[----:B------:R2:W-:Y:S01]  /*2bbc0*/  @P4 STG.E.U8 desc[UR28][R10.64], R17 ;  /* 0x000000110a004986 */ /* 0x0005e2000c10111c */
[----:B------:R-:W-:Y:S01]  /*2bbd0*/  ULDC UR4, c[0x0][0x248] ;  /* 0x0000920000047ab9 */ /* 0x000fe20000000800 */
[C---:B------:R-:W-:Y:S01]  /*2bbe0*/  ISETP.LT.AND P4, PT, R32.reuse, UR5, !P0 ;  /* 0x0000000520007c0c */ /* 0x040fe2000c781270 */
[----:B------:R-:W-:Y:S01]  /*2bbf0*/  IMAD R32, R32, UR4, RZ ;  /* 0x0000000420207c24 */ /* 0x000fe2000f8e02ff */
[----:B------:R4:W-:Y:S01]  /*2bc00*/  @P3 STG.E.U8 desc[UR28][R12.64], R21 ;  /* 0x000000150c003986 */ /* 0x0009e2000c10111c */
[-C--:B------:R-:W-:Y:S01]  /*2bc10*/  IADD3 R8, P3, R16, R3.reuse, RZ ;  /* 0x0000000310087210 */ /* 0x080fe20007f7e0ff */
[----:B------:R-:W-:Y:S01]  /*2bc20*/  ULDC UR4, c[0x0][0x22c] ;  /* 0x00008b0000047ab9 */ /* 0x000fe20000000800 */
[----:B------:R-:W-:Y:S01]  /*2bc30*/  PRMT R15, R22, 0x7773, RZ ;  /* 0x00007773160f7816 */ /* 0x000fe200000000ff */
[----:B------:R-:W-:Y:S01]  /*2bc40*/  ULDC UR5, c[0x0][0x22c] ;  /* 0x00008b0000057ab9 */ /* 0x000fe20000000800 */
[----:B------:R-:W-:Y:S01]  /*2bc50*/  LEA.HI.X.SX32 R9, R16, R28, 0x1, P3 ;  /* 0x0000001c10097211 */ /* 0x000fe200018f0eff */
[----:B------:R-:W3:Y:S01]  /*2bc60*/  LDC R35, c[0x0][0x248] ;  /* 0x00009200ff237b82 */ /* 0x000ee20000000800 */
[----:B--2---:R-:W-:-:S07]  /*2bc70*/  IADD3 R10, P3, R32, R3, RZ ;  /* 0x00000003200a7210 */ /* 0x004fce0007f7e0ff */
[----:B------:R-:W2:Y:S01]  /*2bc80*/  LDC R17, c[0x0][0x248] ;  /* 0x00009200ff117b82 */ /* 0x000ea20000000800 */
[----:B------:R-:W-:Y:S01]  /*2bc90*/  PRMT R23, R23, 0x7773, RZ ;  /* 0x0000777317177816 */ /* 0x000fe200000000ff */
[----:B0-----:R-:W-:Y:S01]  /*2bca0*/  IMAD R16, R31, 0x4, R16 ;  /* 0x000000041f107824 */ /* 0x001fe200078e0210 */
[----:B------:R-:W-:-:S05]  /*2bcb0*/  LEA.HI.X.SX32 R11, R32, R28, 0x1, P3 ;  /* 0x0000001c200b7211 */ /* 0x000fca00018f0eff */
[----:B----4-:R-:W0:Y:S01]  /*2bcc0*/  LDC R21, c[0x0][0x248] ;  /* 0x00009200ff157b82 */ /* 0x010e220000000800 */
[----:B------:R4:W-:Y:S04]  /*2bcd0*/  @P2 STG.E.U8 desc[UR28][R8.64], R15 ;  /* 0x0000000f08002986 */ /* 0x0009e8000c10111c */
[----:B------:R4:W-:Y:S03]  /*2bce0*/  @P4 STG.E.U8 desc[UR28][R10.64], R23 ;  /* 0x000000170a004986 */ /* 0x0009e6000c10111c */
[----:B------:R-:W3:Y:S01]  /*2bcf0*/  LDC R31, c[0x0][0x248] ;  /* 0x00009200ff1f7b82 */ /* 0x000ee20000000800 */
[----:B------:R-:W-:-:S04]  /*2bd00*/  IADD3 R12, P4, R16, R3, RZ ;  /* 0x00000003100c7210 */ /* 0x000fc80007f9e0ff */
[-C--:B------:R-:W-:Y:S01]  /*2bd10*/  LEA.HI.X.SX32 R13, R16, R28.reuse, 0x1, P4 ;  /* 0x0000001c100d7211 */ /* 0x080fe200020f0eff */
[----:B-1----:R-:W-:Y:S01]  /*2bd20*/  IMAD R16, R19, 0x2, R16 ;  /* 0x0000000213107824 */ /* 0x002fe200078e0210 */
[----:B----4-:R-:W-:Y:S01]  /*2bd30*/  PRMT R15, R24, 0x7770, RZ ;  /* 0x00007770180f7816 */ /* 0x010fe200000000ff */
[----:B------:R-:W1:Y:S02]  /*2bd40*/  LDC R23, c[0x0][0x248] ;  /* 0x00009200ff177b82 */ /* 0x000e640000000800 */
[----:B--2---:R-:W-:Y:S02]  /*2bd50*/  IMAD R0, R17, 0x2, R16 ;  /* 0x0000000211007824 */ /* 0x004fe400078e0210 */
[----:B------:R2:W-:Y:S01]  /*2bd60*/  @P1 STG.E.U8 desc[UR28][R12.64], R15 ;  /* 0x0000000f0c001986 */ /* 0x0005e2000c10111c */
[C---:B------:R-:W-:Y:S02]  /*2bd70*/  IADD3 R8, P1, R16.reuse, R3, RZ ;  /* 0x0000000310087210 */ /* 0x040fe40007f3e0ff */
[----:B------:R-:W-:Y:S01]  /*2bd80*/  PRMT R19, R25, 0x7770, RZ ;  /* 0x0000777019137816 */ /* 0x000fe200000000ff */
[----:B0-----:R-:W-:Y:S01]  /*2bd90*/  IMAD R14, R21, 0x2, R0 ;  /* 0x00000002150e7824 */ /* 0x001fe200078e0200 */
[----:B------:R-:W-:-:S02]  /*2bda0*/  LEA.HI.X.SX32 R9, R16, R28, 0x1, P1 ;  /* 0x0000001c10097211 */ /* 0x000fc400008f0eff */
[----:B------:R-:W-:-:S03]  /*2bdb0*/  IADD3 R10, P1, R0, R3, RZ ;  /* 0x00000003000a7210 */ /* 0x000fc60007f3e0ff */
[----:B------:R0:W-:Y:S01]  /*2bdc0*/  @P6 STG.E.U8 desc[UR28][R8.64], R19 ;  /* 0x0000001308006986 */ /* 0x0001e2000c10111c */
[-C--:B------:R-:W-:Y:S01]  /*2bdd0*/  LEA.HI.X.SX32 R11, R0, R28.reuse, 0x1, P1 ;  /* 0x0000001c000b7211 */ /* 0x080fe200008f0eff */
[----:B---3--:R-:W-:Y:S01]  /*2bde0*/  IMAD R0, R31, 0x2, R14 ;  /* 0x000000021f007824 */ /* 0x008fe200078e020e */
[CC--:B--2---:R-:W-:Y:S01]  /*2bdf0*/  IADD3 R12, P6, R14.reuse, R3.reuse, RZ ;  /* 0x000000030e0c7210 */ /* 0x0c4fe20007fde0ff */
[----:B------:R-:W2:Y:S02]  /*2be00*/  LDC R31, c[0x0][0x248] ;  /* 0x00009200ff1f7b82 */ /* 0x000ea40000000800 */
[----:B------:R-:W-:Y:S01]  /*2be10*/  IMAD R16, R33, 0x2, R0 ;  /* 0x0000000221107824 */ /* 0x000fe200078e0200 */
[-C--:B------:R-:W-:Y:S02]  /*2be20*/  LEA.HI.X.SX32 R13, R14, R28.reuse, 0x1, P6 ;  /* 0x0000001c0e0d7211 */ /* 0x080fe400030f0eff */
[-C--:B------:R-:W-:Y:S02]  /*2be30*/  IADD3 R14, P6, R0, R3.reuse, RZ ;  /* 0x00000003000e7210 */ /* 0x080fe40007fde0ff */
[----:B------:R-:W-:Y:S01]  /*2be40*/  ISETP.LT.AND P5, PT, R64, UR7, !P0 ;  /* 0x0000000740007c0c */ /* 0x000fe2000c7a1270 */
[----:B------:R-:W-:Y:S01]  /*2be50*/  ULDC UR7, c[0x0][0x22c] ;  /* 0x00008b0000077ab9 */ /* 0x000fe20000000800 */
[----:B------:R-:W-:Y:S01]  /*2be60*/  LEA.HI.X.SX32 R15, R0, R28, 0x1, P6 ;  /* 0x0000001c000f7211 */ /* 0x000fe200030f0eff */
[----:B------:R-:W3:Y:S01]  /*2be70*/  LDC R33, c[0x0][0x248] ;  /* 0x00009200ff217b82 */ /* 0x000ee20000000800 */
[----:B0-----:R-:W-:-:S02]  /*2be80*/  IADD3 R8, P6, R16, R3, RZ ;  /* 0x0000000310087210 */ /* 0x001fc40007fde0ff */
[----:B------:R-:W-:Y:S01]  /*2be90*/  ISETP.LT.AND P3, PT, R63, UR4, !P0 ;  /* 0x000000043f007c0c */ /* 0x000fe2000c761270 */
[----:B------:R-:W-:Y:S01]  /*2bea0*/  ULDC UR4, c[0x0][0x22c] ;  /* 0x00008b0000047ab9 */ /* 0x000fe20000000800 */
[----:B------:R-:W-:Y:S01]  /*2beb0*/  LEA.HI.X.SX32 R9, R16, R28, 0x1, P6 ;  /* 0x0000001c10097211 */ /* 0x000fe200030f0eff */
[----:B-1----:R-:W-:Y:S01]  /*2bec0*/  IMAD R16, R23, 0x2, R16 ;  /* 0x0000000217107824 */ /* 0x002fe200078e0210 */
[----:B------:R-:W-:Y:S01]  /*2bed0*/  ISETP.LT.AND P2, PT, R62, UR4, !P0 ;  /* 0x000000043e007c0c */ /* 0x000fe2000c741270 */
[----:B------:R-:W0:Y:S01]  /*2bee0*/  LDC R23, c[0x0][0x248] ;  /* 0x00009200ff177b82 */ /* 0x000e220000000800 */
[----:B------:R-:W-:Y:S01]  /*2bef0*/  PRMT R17, R26, 0x7770, RZ ;  /* 0x000077701a117816 */ /* 0x000fe200000000ff */
[----:B------:R-:W-:Y:S01]  /*2bf00*/  ULDC UR4, c[0x0][0x22c] ;  /* 0x00008b0000047ab9 */ /* 0x000fe20000000800 */
[----:B------:R-:W-:Y:S02]  /*2bf10*/  PRMT R21, R27, 0x7770, RZ ;  /* 0x000077701b157816 */ /* 0x000fe400000000ff */
[----:B------:R-:W-:Y:S01]  /*2bf20*/  ISETP.LT.AND P4, PT, R61, UR4, !P0 ;  /* 0x000000043d007c0c */ /* 0x000fe2000c781270 */
[----:B------:R-:W-:Y:S01]  /*2bf30*/  ULDC UR4, c[0x0][0x22c] ;  /* 0x00008b0000047ab9 */ /* 0x000fe20000000800 */
[----:B------:R1:W-:Y:S01]  /*2bf40*/  @P5 STG.E.U8 desc[UR28][R10.64], R17 ;  /* 0x000000110a005986 */ /* 0x0003e2000c10111c */
[----:B------:R-:W-:-:S02]  /*2bf50*/  PRMT R19, R24, 0x7771, RZ ;  /* 0x0000777118137816 */ /* 0x000fc400000000ff */
[----:B------:R-:W-:Y:S01]  /*2bf60*/  ISETP.LT.AND P1, PT, R60, UR4, !P0 ;  /* 0x000000043c007c0c */ /* 0x000fe2000c721270 */
[----:B------:R4:W-:Y:S01]  /*2bf70*/  @P3 STG.E.U8 desc[UR28][R12.64], R21 ;  /* 0x000000150c003986 */ /* 0x0009e2000c10111c */
[----:B------:R-:W-:Y:S02]  /*2bf80*/  ULDC UR4, c[0x0][0x22c] ;  /* 0x00008b0000047ab9 */ /* 0x000fe40000000800 */
[----:B------:R-:W-:Y:S01]  /*2bf90*/  ISETP.LT.AND P5, PT, R59, UR4, !P0 ;  /* 0x000000043b007c0c */ /* 0x000fe2000c7a1270 */
[----:B------:R2:W-:Y:S01]  /*2bfa0*/  @P2 STG.E.U8 desc[UR28][R14.64], R19 ;  /* 0x000000130e002986 */ /* 0x0005e2000c10111c */
[----:B------:R-:W-:Y:S01]  /*2bfb0*/  ULDC UR4, c[0x0][0x22c] ;  /* 0x00008b0000047ab9 */ /* 0x000fe20000000800 */
[----:B-1----:R-:W-:Y:S01]  /*2bfc0*/  IADD3 R10, P2, R16, R3, RZ ;  /* 0x00000003100a7210 */ /* 0x002fe20007f5e0ff */
[----:B----4-:R-:W1:Y:S01]  /*2bfd0*/  LDC R21, c[0x0][0x248] ;  /* 0x00009200ff157b82 */ /* 0x010e620000000800 */
[----:B------:R-:W-:Y:S01]  /*2bfe0*/  ISETP.LT.AND P3, PT, R58, UR4, !P0 ;  /* 0x000000043a007c0c */ /* 0x000fe2000c761270 */
[----:B------:R-:W-:Y:S01]  /*2bff0*/  ULDC UR4, c[0x0][0x248] ;  /* 0x0000920000047ab9 */ /* 0x000fe20000000800 */
[----:B------:R-:W-:-:S02]  /*2c000*/  PRMT R17, R25, 0x7771, RZ ;  /* 0x0000777119117816 */ /* 0x000fc400000000ff */
[C---:B------:R-:W-:Y:S01]  /*2c010*/  ISETP.LT.AND P6, PT, R7.reuse, UR5, !P0 ;  /* 0x0000000507007c0c */ /* 0x040fe2000c7c1270 */
[----:B------:R-:W-:Y:S01]  /*2c020*/  IMAD R7, R7, UR4, RZ ;  /* 0x0000000407077c24 */ /* 0x000fe2000f8e02ff */
[----:B------:R-:W-:Y:S01]  /*2c030*/  LEA.HI.X.SX32 R11, R16, R28, 0x1, P2 ;  /* 0x0000001c100b7211 */ /* 0x000fe200010f0eff */
[----:B--2---:R-:W2:Y:S01]  /*2c040*/  LDC R14, c[0x0][0x248] ;  /* 0x00009200ff0e7b82 */ /* 0x004ea20000000800 */
[----:B------:R-:W-:Y:S01]  /*2c050*/  PRMT R13, R26, 0x7771, RZ ;  /* 0x000077711a0d7816 */ /* 0x000fe200000000ff */
[----:B------:R4:W-:Y:S01]  /*2c060*/  @P4 STG.E.U8 desc[UR28][R8.64], R17 ;  /* 0x0000001108004986 */ /* 0x0009e2000c10111c */
[----:B0-----:R-:W-:Y:S01]  /*2c070*/  IMAD R16, R23, 0x4, R16 ;  /* 0x0000000417107824 */ /* 0x001fe200078e0210 */
[----:B------:R-:W-:Y:S01]  /*2c080*/  PRMT R15, R27, 0x7771, RZ ;  /* 0x000077711b0f7816 */ /* 0x000fe200000000ff */
[----:B------:R-:W-:Y:S01]  /*2c090*/  ULDC UR4, c[0x0][0x22c] ;  /* 0x00008b0000047ab9 */ /* 0x000fe20000000800 */
[----:B------:R0:W-:Y:S01]  /*2c0a0*/  @P1 STG.E.U8 desc[UR28][R10.64], R13 ;  /* 0x0000000d0a001986 */ /* 0x0001e2000c10111c */
[----:B------:R-:W-:Y:S01]  /*2c0b0*/  PRMT R19, R25, 0x7772, RZ ;  /* 0x0000777219137816 */ /* 0x000fe200000000ff */
[----:B------:R-:W3:Y:S01]  /*2c0c0*/  LDC R23, c[0x0][0x248] ;  /* 0x00009200ff177b82 */ /* 0x000ee20000000800 */
[----:B------:R-:W-:Y:S01]  /*2c0d0*/  ULDC UR5, c[0x0][0x22c] ;  /* 0x00008b0000057ab9 */ /* 0x000fe20000000800 */
[----:B----4-:R-:W-:-:S04]  /*2c0e0*/  IADD3 R8, P1, R7, R3, RZ ;  /* 0x0000000307087210 */ /* 0x010fc80007f3e0ff */
[----:B------:R-:W-:Y:S01]  /*2c0f0*/  LEA.HI.X.SX32 R9, R7, R28, 0x1, P1 ;  /* 0x0000001c07097211 */ /* 0x000fe200008f0eff */
[----:B-1----:R-:W-:-:S04]  /*2c100*/  IMAD R0, R21, 0x2, R16 ;  /* 0x0000000215007824 */ /* 0x002fc800078e0210 */
[----:B------:R1:W-:Y:S01]  /*2c110*/  @P6 STG.E.U8 desc[UR28][R8.64], R15 ;  /* 0x0000000f08006986 */ /* 0x0003e2000c10111c */
[CC--:B0-----:R-:W-:Y:S01]  /*2c120*/  IADD3 R10, P6, R16.reuse, R3.reuse, RZ ;  /* 0x00000003100a7210 */ /* 0x0c1fe20007fde0ff */
[----:B------:R-:W-:Y:S02]  /*2c130*/  IMAD R7, R31, 0x2, R0 ;  /* 0x000000021f077824 */ /* 0x000fe400078e0200 */
[----:B------:R-:W0:Y:S01]  /*2c140*/  LDC R31, c[0x0][0x248] ;  /* 0x00009200ff1f7b82 */ /* 0x000e220000000800 */
[-C--:B------:R-:W-:Y:S02]  /*2c150*/  LEA.HI.X.SX32 R11, R16, R28.reuse, 0x1, P6 ;  /* 0x0000001c100b7211 */ /* 0x080fe400030f0eff */
[CC--:B------:R-:W-:Y:S02]  /*2c160*/  IADD3 R12, P6, R0.reuse, R3.reuse, RZ ;  /* 0x00000003000c7210 */ /* 0x0c0fe40007fde0ff */
[----:B------:R-:W-:Y:S01]  /*2c170*/  ISETP.LT.AND P4, PT, R57, UR7, !P0 ;  /* 0x0000000739007c0c */ /* 0x000fe2000c781270 */
[----:B------:R-:W-:Y:S01]  /*2c180*/  ULDC UR7, c[0x0][0x22c] ;  /* 0x00008b0000077ab9 */ /* 0x000fe20000000800 */
[----:B------:R-:W-:Y:S01]  /*2c190*/  LEA.HI.X.SX32 R13, R0, R28, 0x1, P6 ;  /* 0x0000001c000d7211 */ /* 0x000fe200030f0eff */
[----:B--2---:R-:W-:Y:S01]  /*2c1a0*/  IMAD R0, R14, 0x2, R7 ;  /* 0x000000020e007824 */ /* 0x004fe200078e0207 */
[----:B-1----:R-:W-:-:S02]  /*2c1b0*/  IADD3 R8, P6, R7, R3, RZ ;  /* 0x0000000307087210 */ /* 0x002fc40007fde0ff */
[----:B------:R-:W-:Y:S01]  /*2c1c0*/  ISETP.LT.AND P2, PT, R55, UR4, !P0 ;  /* 0x0000000437007c0c */ /* 0x000fe2000c741270 */
[----:B------:R-:W-:Y:S01]  /*2c1d0*/  ULDC UR4, c[0x0][0x22c] ;  /* 0x00008b0000047ab9 */ /* 0x000fe20000000800 */
[----:B------:R-:W-:Y:S02]  /*2c1e0*/  PRMT R21, R24, 0x7772, RZ ;  /* 0x0000777218157816 */ /* 0x000fe400000000ff */
[-C--:B------:R-:W-:Y:S01]  /*2c1f0*/  LEA.HI.X.SX32 R9, R7, R28.reuse, 0x1, P6 ;  /* 0x0000001c07097211 */ /* 0x080fe200030f0eff */
[----:B---3--:R-:W-:Y:S01]  /*2c200*/  IMAD R7, R23, 0x2, R0 ;  /* 0x0000000217077824 */ /* 0x008fe200078e0200 */
[----:B------:R-:W-:Y:S01]  /*2c210*/  IADD3 R14, P6, R0, R3, RZ ;  /* 0x00000003000e7210 */ /* 0x000fe20007fde0ff */
[----:B------:R1:W-:Y:S01]  /*2c220*/  @P5 STG.E.U8 desc[UR28][R10.64], R21 ;  /* 0x000000150a005986 */ /* 0x0003e2000c10111c */
[----:B------:R-:W-:Y:S02]  /*2c230*/  PRMT R17, R26, 0x7772, RZ ;  /* 0x000077721a117816 */ /* 0x000fe400000000ff */
[----:B------:R-:W-:Y:S01]  /*2c240*/  LEA.HI.X.SX32 R15, R0, R28, 0x1, P6 ;  /* 0x0000001c000f7211 */ /* 0x000fe200030f0eff */
[----:B------:R2:W-:Y:S01]  /*2c250*/  @P3 STG.E.U8 desc[UR28][R12.64], R19 ;  /* 0x000000130c003986 */ /* 0x0005e2000c10111c */
[----:B------:R-:W-:Y:S01]  /*2c260*/  ISETP.LT.AND P1, PT, R56, UR5, !P0 ;  /* 0x0000000538007c0c */ /* 0x000fe2000c721270 */
[----:B------:R-:W-:Y:S01]  /*2c270*/  IMAD R0, R18, 0x2, R7 ;  /* 0x0000000212007824 */ /* 0x000fe200078e0207 */
[----:B------:R-:W-:Y:S01]  /*2c280*/  ISETP.LT.AND P5, PT, R54, UR4, !P0 ;  /* 0x0000000436007c0c */ /* 0x000fe2000c7a1270 */
[----:B------:R-:W-:Y:S01]  /*2c290*/  ULDC UR4, c[0x0][0x22c] ;  /* 0x00008b0000047ab9 */ /* 0x000fe20000000800 */
[----:B------:R-:W-:Y:S01]  /*2c2a0*/  @P4 STG.E.U8 desc[UR28][R8.64], R17 ;  /* 0x0000001108004986 */ /* 0x000fe2000c10111c */
[----:B-1----:R-:W1:Y:S01]  /*2c2b0*/  LDC R21, c[0x0][0x248] ;  /* 0x00009200ff157b82 */ /* 0x002e620000000800 */
[----:B--2---:R-:W-:-:S02]  /*2c2c0*/  PRMT R19, R27, 0x7772, RZ ;  /* 0x000077721b137816 */ /* 0x004fc400000000ff */
[----:B------:R-:W2:Y:S01]  /*2c2d0*/  LDS.128 R8, [R2] ;  /* 0x0000000002087984 */ /* 0x000ea20000000c00 */
[-C--:B------:R-:W-:Y:S01]  /*2c2e0*/  IADD3 R12, P6, R7, R3.reuse, RZ ;  /* 0x00000003070c7210 */ /* 0x080fe20007fde0ff */
[----:B------:R-:W-:Y:S01]  /*2c2f0*/  ULDC UR5, c[0x0][0x22c] ;  /* 0x00008b0000057ab9 */ /* 0x000fe20000000800 */
[----:B------:R-:W-:Y:S01]  /*2c300*/  ISETP.LT.AND P3, PT, R53, UR4, !P0 ;  /* 0x0000000435007c0c */ /* 0x000fe2000c761270 */
[----:B------:R3:W-:Y:S01]  /*2c310*/  @P2 STG.E.U8 desc[UR28][R14.64], R19 ;  /* 0x000000130e002986 */ /* 0x0007e2000c10111c */
[----:B------:R-:W-:Y:S01]  /*2c320*/  LEA.HI.X.SX32 R13, R7, R28, 0x1, P6 ;  /* 0x0000001c070d7211 */ /* 0x000fe200030f0eff */
[----:B------:R-:W-:Y:S01]  /*2c330*/  ULDC UR4, c[0x0][0x22c] ;  /* 0x00008b0000047ab9 */ /* 0x000fe20000000800 */
[----:B------:R-:W-:Y:S01]  /*2c340*/  IADD3 R16, P6, R0, R3, RZ ;  /* 0x0000000300107210 */ /* 0x000fe20007fde0ff */
[----:B------:R-:W4:Y:S01]  /*2c350*/  LDC R18, c[0x0][0x248] ;  /* 0x00009200ff127b82 */ /* 0x000f220000000800 */
[----:B------:R-:W-:Y:S01]  /*2c360*/  ISETP.LT.AND P4, PT, R52, UR4, !P0 ;  /* 0x0000000434007c0c */ /* 0x000fe2000c781270 */
[----:B------:R-:W-:Y:S01]  /*2c370*/  ULDC UR4, c[0x0][0x22c] ;  /* 0x00008b0000047ab9 */ /* 0x000fe20000000800 */
[----:B------:R-:W-:-:S05]  /*2c380*/  PRMT R7, R24, 0x7773, RZ ;  /* 0x0000777318077816 */ /* 0x000fca00000000ff */
[----:B---3--:R-:W3:Y:S01]  /*2c390*/  LDC R19, c[0x0][0x248] ;  /* 0x00009200ff137b82 */ /* 0x008ee20000000800 */
[----:B------:R-:W-:Y:S01]  /*2c3a0*/  LEA.HI.X.SX32 R17, R0, R28, 0x1, P6 ;  /* 0x0000001c00117211 */ /* 0x000fe200030f0eff */
[----:B0-----:R-:W-:Y:S01]  /*2c3b0*/  IMAD R0, R31, 0x2, R0 ;  /* 0x000000021f007824 */ /* 0x001fe200078e0200 */
[----:B------:R-:W-:Y:S02]  /*2c3c0*/  PRMT R25, R25, 0x7773, RZ ;  /* 0x0000777319197816 */ /* 0x000fe400000000ff */
[----:B------:R-:W-:Y:S01]  /*2c3d0*/  ISETP.LT.AND P2, PT, R51, UR4, !P0 ;  /* 0x0000000433007c0c */ /* 0x000fe2000c741270 */
[----:B------:R-:W-:Y:S02]  /*2c3e0*/  ULDC UR4, c[0x0][0x248] ;  /* 0x0000920000047ab9 */ /* 0x000fe40000000800 */
[----:B------:R-:W0:Y:S01]  /*2c3f0*/  LDC R31, c[0x0][0x248] ;  /* 0x00009200ff1f7b82 */ /* 0x000e220000000800 */
[----:B------:R-:W-:Y:S01]  /*2c400*/  @P1 STG.E.U8 desc[UR28][R12.64], R7 ;  /* 0x000000070c001986 */ /* 0x000fe2000c10111c */
[C---:B------:R-:W-:Y:S01]  /*2c410*/  IMAD R2, R6.reuse, UR4, RZ ;  /* 0x0000000406027c24 */ /* 0x040fe2000f8e02ff */
[----:B------:R-:W-:Y:S01]  /*2c420*/  ISETP.LT.AND P6, PT, R6, UR5, !P0 ;  /* 0x0000000506007c0c */ /* 0x000fe2000c7c1270 */
[----:B------:R-:W-:Y:S01]  /*2c430*/  ULDC UR4, c[0x0][0x22c] ;  /* 0x00008b0000047ab9 */ /* 0x000fe20000000800 */
[----:B------:R2:W-:Y:S01]  /*2c440*/  @P5 STG.E.U8 desc[UR28][R16.64], R25 ;  /* 0x0000001910005986 */ /* 0x0005e2000c10111c */
[-C--:B------:R-:W-:Y:S01]  /*2c450*/  IADD3 R14, P1, R0, R3.reuse, RZ ;  /* 0x00000003000e7210 */ /* 0x080fe20007f3e0ff */
[----:B------:R-:W-:Y:S01]  /*2c460*/  ULDC UR5, c[0x0][0x22c] ;  /* 0x00008b0000057ab9 */ /* 0x000fe20000000800 */
[----:B------:R-:W-:-:S02]  /*2c470*/  IADD3 R6, P5, R2, R3, RZ ;  /* 0x0000000302067210 */ /* 0x000fc40007fbe0ff */
[-C--:B------:R-:W-:Y:S01]  /*2c480*/  LEA.HI.X.SX32 R15, R0, R28.reuse, 0x1, P1 ;  /* 0x0000001c000f7211 */ /* 0x080fe200008f0eff */
[----:B--2---:R-:W2:Y:S01]  /*2c490*/  LDC R25, c[0x0][0x248] ;  /* 0x00009200ff197b82 */ /* 0x004ea20000000800 */
[----:B------:R-:W-:Y:S01]  /*2c4a0*/  PRMT R17, R26, 0x7773, RZ ;  /* 0x000077731a117816 */ /* 0x000fe200000000ff */
[----:B-1----:R-:W-:Y:S01]  /*2c4b0*/  IMAD R0, R21, 0x4, R0 ;  /* 0x0000000415007824 */ /* 0x002fe200078e0200 */
[----:B------:R-:W-:Y:S02]  /*2c4c0*/  PRMT R27, R27, 0x7773, RZ ;  /* 0x000077731b1b7816 */ /* 0x000fe400000000ff */
[----:B------:R-:W-:Y:S01]  /*2c4d0*/  LEA.HI.X.SX32 R7, R2, R28, 0x1, P5 ;  /* 0x0000001c02077211 */ /* 0x000fe200028f0eff */
[----:B------:R1:W-:Y:S01]  /*2c4e0*/  @P3 STG.E.U8 desc[UR28][R14.64], R17 ;  /* 0x000000110e003986 */ /* 0x0003e2000c10111c */
[----:B---3--:R-:W-:-:S03]  /*2c4f0*/  IMAD R2, R19, 0x2, R0 ;  /* 0x0000000213027824 */ /* 0x008fc600078e0200 */
[----:B------:R3:W-:Y:S01]  /*2c500*/  @P6 STG.E.U8 desc[UR28][R6.64], R27 ;  /* 0x0000001b06006986 */ /* 0x0007e2000c10111c */
[----:B------:R-:W-:-:S04]  /*2c510*/  IADD3 R12, P6, R0, R3, RZ ;  /* 0x00000003000c7210 */ /* 0x000fc80007fde0ff */
[----:B------:R-:W-:Y:S01]  /*2c520*/  LEA.HI.X.SX32 R13, R0, R28, 0x1, P6 ;  /* 0x0000001c000d7211 */ /* 0x000fe200030f0eff */
[----:B0-----:R-:W-:Y:S01]  /*2c530*/  IMAD R0, R31, 0x2, R2 ;  /* 0x000000021f007824 */ /* 0x001fe200078e0202 */
[----:B-1----:R-:W-:-:S04]  /*2c540*/  IADD3 R14, P6, R2, R3, RZ ;  /* 0x00000003020e7210 */ /* 0x002fc80007fde0ff */
[----:B------:R-:W-:Y:S01]  /*2c550*/  LEA.HI.X.SX32 R15, R2, R28, 0x1, P6 ;  /* 0x0000001c020f7211 */ /* 0x000fe200030f0eff */
[----:B---3--:R-:W0:Y:S01]  /*2c560*/  LDC R27, c[0x0][0x248] ;  /* 0x00009200ff1b7b82 */ /* 0x008e220000000800 */
[----:B--2---:R-:W-:Y:S01]  /*2c570*/  IMAD R2, R25, 0x2, R0 ;  /* 0x0000000219027824 */ /* 0x004fe200078e0200 */
[----:B------:R-:W-:Y:S02]  /*2c580*/  IADD3 R6, P6, R0, R3, RZ ;  /* 0x0000000300067210 */ /* 0x000fe40007fde0ff */
[----:B------:R-:W-:Y:S01]  /*2c590*/  ISETP.LT.AND P1, PT, R50, UR7, !P0 ;  /* 0x0000000732007c0c */ /* 0x000fe2000c721270 */
[----:B------:R-:W-:-:S03]  /*2c5a0*/  ULDC UR7, c[0x0][0x22c] ;  /* 0x00008b0000077ab9 */ /* 0x000fc60000000800 */
[----:B------:R-:W1:Y:S01]  /*2c5b0*/  LDC R25, c[0x0][0x248] ;  /* 0x00009200ff197b82 */ /* 0x000e620000000800 */
[-C--:B------:R-:W-:Y:S02]  /*2c5c0*/  LEA.HI.X.SX32 R7, R0, R28.reuse, 0x1, P6 ;  /* 0x0000001c00077211 */ /* 0x080fe400030f0eff */
[----:B------:R-:W-:Y:S01]  /*2c5d0*/  ISETP.LT.AND P5, PT, R46, UR4, !P0 ;  /* 0x000000042e007c0c */ /* 0x000fe2000c7a1270 */
[----:B------:R-:W-:Y:S01]  /*2c5e0*/  ULDC UR4, c[0x0][0x22c] ;  /* 0x00008b0000047ab9 */ /* 0x000fe20000000800 */
[----:B------:R-:W-:Y:S02]  /*2c5f0*/  IADD3 R16, P6, R2, R3, RZ ;  /* 0x0000000302107210 */ /* 0x000fe40007fde0ff */
[----:B------:R-:W-:Y:S02]  /*2c600*/  PRMT R23, R8, 0x7770, RZ ;  /* 0x0000777008177816 */ /* 0x000fe400000000ff */
[----:B------:R-:W-:Y:S01]  /*2c610*/  LEA.HI.X.SX32 R17, R2, R28, 0x1, P6 ;  /* 0x0000001c02117211 */ /* 0x000fe200030f0eff */
[----:B------:R-:W-:Y:S01]  /*2c620*/  IMAD R2, R33, 0x2, R2 ;  /* 0x0000000221027824 */ /* 0x000fe200078e0202 */
[----:B------:R-:W-:Y:S01]  /*2c630*/  PRMT R21, R9, 0x7770, RZ ;  /* 0x0000777009157816 */ /* 0x000fe200000000ff */
[----:B------:R2:W-:Y:S01]  /*2c640*/  @P4 STG.E.U8 desc[UR28][R12.64], R23 ;  /* 0x000000170c004986 */ /* 0x0005e2000c10111c */
[----:B------:R-:W-:Y:S01]  /*2c650*/  PRMT R19, R10, 0x7770, RZ ;  /* 0x000077700a137816 */ /* 0x000fe200000000ff */
[----:B------:R-:W-:Y:S01]  /*2c660*/  IMAD R0, R35, 0x2, R2 ;  /* 0x0000000223007824 */ /* 0x000fe200078e0202 */
[----:B------:R-:W-:Y:S01]  /*2c670*/  ISETP.LT.AND P3, PT, R48, UR5, !P0 ;  /* 0x0000000530007c0c */ /* 0x000fe2000c761270 */
[----:B------:R-:W-:Y:S01]  /*2c680*/  @P2 STG.E.U8 desc[UR28][R14.64], R21 ;  /* 0x000000150e002986 */ /* 0x000fe2000c10111c */
[----:B--2---:R-:W-:-:S03]  /*2c690*/  PRMT R23, R11, 0x7770, RZ ;  /* 0x000077700b177816 */ /* 0x004fc600000000ff */
[----:B------:R2:W-:Y:S01]  /*2c6a0*/  @P1 STG.E.U8 desc[UR28][R6.64], R19 ;  /* 0x0000001306001986 */ /* 0x0005e2000c10111c */
[CC--:B------:R-:W-:Y:S01]  /*2c6b0*/  IADD3 R12, P6, R2.reuse, R3.reuse, RZ ;  /* 0x00000003020c7210 */ /* 0x0c0fe20007fde0ff */
[----:B------:R-:W-:Y:S02]  /*2c6c0*/  ULDC UR5, c[0x0][0x22c] ;  /* 0x00008b0000057ab9 */ /* 0x000fe40000000800 */
[----:B------:R3:W-:Y:S01]  /*2c6d0*/  @P5 STG.E.U8 desc[UR28][R16.64], R23 ;  /* 0x0000001710005986 */ /* 0x0007e2000c10111c */
[----:B------:R-:W-:Y:S01]  /*2c6e0*/  ISETP.LT.AND P4, PT, R45, UR4, !P0 ;  /* 0x000000042d007c0c */ /* 0x000fe2000c781270 */
[----:B------:R-:W-:Y:S01]  /*2c6f0*/  ULDC UR4, c[0x0][0x22c] ;  /* 0x00008b0000047ab9 */ /* 0x000fe20000000800 */
[----:B------:R-:W-:Y:S02]  /*2c700*/  LEA.HI.X.SX32 R13, R2, R28, 0x1, P6 ;  /* 0x0000001c020d7211 */ /* 0x000fe400030f0eff */
[----:B--2---:R-:W-:Y:S02]  /*2c710*/  IADD3 R6, P5, R0, R3, RZ ;  /* 0x0000000300067210 */ /* 0x004fe40007fbe0ff */
[----:B------:R-:W-:-:S02]  /*2c720*/  PRMT R21, R8, 0x7771, RZ ;  /* 0x0000777108157816 */ /* 0x000fc400000000ff */
[-C--:B------:R-:W-:Y:S01]  /*2c730*/  LEA.HI.X.SX32 R7, R0, R28.reuse, 0x1, P5 ;  /* 0x0000001c00077211 */ /* 0x080fe200028f0eff */
[----:B-1----:R-:W-:Y:S01]  /*2c740*/  IMAD R0, R25, 0x2, R0 ;  /* 0x0000000219007824 */ /* 0x002fe200078e0200 */
[----:B------:R-:W-:Y:S01]  /*2c750*/  ISETP.LT.AND P2, PT, R44, UR4, !P0 ;  /* 0x000000042c007c0c */ /* 0x000fe2000c741270 */
[----:B---3--:R-:W1:Y:S01]  /*2c760*/  LDC R23, c[0x0][0x248] ;  /* 0x00009200ff177b82 */ /* 0x008e620000000800 */
[----:B------:R-:W-:Y:S01]  /*2c770*/  ULDC UR4, c[0x0][0x22c] ;  /* 0x00008b0000047ab9 */ /* 0x000fe20000000800 */
[----:B------:R2:W-:Y:S01]  /*2c780*/  @P3 STG.E.U8 desc[UR28][R12.64], R21 ;  /* 0x000000150c003986 */ /* 0x0005e2000c10111c */
[----:B------:R-:W-:Y:S01]  /*2c790*/  ISETP.LT.AND P1, PT, R43, UR4, !P0 ;  /* 0x000000042b007c0c */ /* 0x000fe2000c721270 */
[----:B------:R-:W-:Y:S01]  /*2c7a0*/  ULDC UR4, c[0x0][0x22c] ;  /* 0x00008b0000047ab9 */ /* 0x000fe20000000800 */
[----:B------:R-:W-:Y:S02]  /*2c7b0*/  IADD3 R14, P3, R0, R3, RZ ;  /* 0x00000003000e7210 */ /* 0x000fe40007f7e0ff */
[----:B------:R-:W-:Y:S01]  /*2c7c0*/  PRMT R19, R9, 0x7771, RZ ;  /* 0x0000777109137816 */ /* 0x000fe200000000ff */
[----:B------:R-:W3:Y:S01]  /*2c7d0*/  LDC R25, c[0x0][0x248] ;  /* 0x00009200ff197b82 */ /* 0x000ee20000000800 */
[----:B------:R-:W-:Y:S01]  /*2c7e0*/  ISETP.LT.AND P6, PT, R42, UR4, !P0 ;  /* 0x000000042a007c0c */ /* 0x000fe2000c7c1270 */
[----:B------:R-:W-:Y:S01]  /*2c7f0*/  ULDC UR4, c[0x0][0x248] ;  /* 0x0000920000047ab9 */ /* 0x000fe20000000800 */
[----:B------:R-:W-:Y:S01]  /*2c800*/  LEA.HI.X.SX32 R15, R0, R28, 0x1, P3 ;  /* 0x0000001c000f7211 */ /* 0x000fe200018f0eff */
[----:B------:R4:W-:Y:S01]  /*2c810*/  @P4 STG.E.U8 desc[UR28][R6.64], R19 ;  /* 0x0000001306004986 */ /* 0x0009e2000c10111c */
[----:B------:R-:W-:-:S02]  /*2c820*/  PRMT R17, R10, 0x7771, RZ ;  /* 0x000077710a117816 */ /* 0x000fc400000000ff */
[C---:B------:R-:W-:Y:S01]  /*2c830*/  ISETP.LT.AND P3, PT, R5.reuse, UR5, !P0 ;  /* 0x0000000505007c0c */ /* 0x040fe2000c761270 */
[----:B------:R-:W-:Y:S01]  /*2c840*/  IMAD R5, R5, UR4, RZ ;  /* 0x0000000405057c24 */ /* 0x000fe2000f8e02ff */
[----:B--2---:R-:W2:Y:S01]  /*2c850*/  LDC R21, c[0x0][0x248] ;  /* 0x00009200ff157b82 */ /* 0x004ea20000000800 */
[----:B------:R1:W-:Y:S01]  /*2c860*/  @P2 STG.E.U8 desc[UR28][R14.64], R17 ;  /* 0x000000110e002986 */ /* 0x0003e2000c10111c */
[----:B0-----:R-:W-:Y:S01]  /*2c870*/  IMAD R0, R27, 0x4, R0 ;  /* 0x000000041b007824 */ /* 0x001fe200078e0200 */
[----:B------:R-:W-:Y:S01]  /*2c880*/  ULDC UR4, c[0x0][0x22c] ;  /* 0x00008b0000047ab9 */ /* 0x000fe20000000800 */
[----:B------:R-:W-:Y:S01]  /*2c890*/  ISETP.LT.AND P5, PT, R41, UR7, !P0 ;  /* 0x0000000729007c0c */ /* 0x000fe2000c7a1270 */
[----:B------:R-:W-:-:S03]  /*2c8a0*/  ULDC UR5, c[0x0][0x22c] ;  /* 0x00008b0000057ab9 */ /* 0x000fc60000000800 */
[----:B----4-:R-:W0:Y:S01]  /*2c8b0*/  LDC R19, c[0x0][0x248] ;  /* 0x00009200ff137b82 */ /* 0x010e220000000800 */
[----:B------:R-:W-:-:S04]  /*2c8c0*/  IADD3 R6, P2, R5, R3, RZ ;  /* 0x0000000305067210 */ /* 0x000fc80007f5e0ff */
[-C--:B------:R-:W-:Y:S02]  /*2c8d0*/  LEA.HI.X.SX32 R7, R5, R28.reuse, 0x1, P2 ;  /* 0x0000001c05077211 */ /* 0x080fe400010f0eff */
[CC--:B------:R-:W-:Y:S01]  /*2c8e0*/  IADD3 R12, P2, R0.reuse, R3.reuse, RZ ;  /* 0x00000003000c7210 */ /* 0x0c0fe20007f5e0ff */
[----:B------:R-:W4:Y:S01]  /*2c8f0*/  LDC R27, c[0x0][0x248] ;  /* 0x00009200ff1b7b82 */ /* 0x000f220000000800 */
[----:B------:R-:W-:Y:S02]  /*2c900*/  PRMT R5, R11, 0x7771, RZ ;  /* 0x000077710b057816 */ /* 0x000fe400000000ff */
[----:B------:R-:W-:Y:S01]  /*2c910*/  LEA.HI.X.SX32 R13, R0, R28, 0x1, P2 ;  /* 0x0000001c000d7211 */ /* 0x000fe200010f0eff */
[----:B-1----:R-:W-:Y:S01]  /*2c920*/  IMAD R0, R23, 0x2, R0 ;  /* 0x0000000217007824 */ /* 0x002fe200078e0200 */
[----:B------:R-:W-:Y:S01]  /*2c930*/  PRMT R17, R8, 0x7772, RZ ;  /* 0x0000777208117816 */ /* 0x000fe200000000ff */
[----:B------:R1:W-:Y:S04]  /*2c940*/  @P3 STG.E.U8 desc[UR28][R6.64], R5 ;  /* 0x0000000506003986 */ /* 0x0003e8000c10111c */
[----:B------:R3:W-:Y:S01]  /*2c950*/  @P1 STG.E.U8 desc[UR28][R12.64], R17 ;  /* 0x000000110c001986 */ /* 0x0007e2000c10111c */
[----:B------:R-:W-:-:S04]  /*2c960*/  IADD3 R14, P1, R0, R3, RZ ;  /* 0x00000003000e7210 */ /* 0x000fc80007f3e0ff */
[-C--:B------:R-:W-:Y:S01]  /*2c970*/  LEA.HI.X.SX32 R15, R0, R28.reuse, 0x1, P1 ;  /* 0x0000001c000f7211 */ /* 0x080fe200008f0eff */
[----:B0-----:R-:W-:Y:S01]  /*2c980*/  IMAD R0, R19, 0x2, R0 ;  /* 0x0000000213007824 */ /* 0x001fe200078e0200 */
[----:B-1----:R-:W-:Y:S02]  /*2c990*/  PRMT R5, R9, 0x7772, RZ ;  /* 0x0000777209057816 */ /* 0x002fe400000000ff */
[----:B------:R-:W-:Y:S01]  /*2c9a0*/  ISETP.LT.AND P4, PT, R40, UR4, !P0 ;  /* 0x0000000428007c0c */ /* 0x000fe2000c781270 */
[----:B------:R-:W-:Y:S02]  /*2c9b0*/  ULDC UR4, c[0x0][0x22c] ;  /* 0x00008b0000047ab9 */ /* 0x000fe40000000800 */
[----:B------:R4:W-:Y:S01]  /*2c9c0*/  @P6 STG.E.U8 desc[UR28][R14.64], R5 ;  /* 0x000000050e006986 */ /* 0x0009e2000c10111c */
[-C--:B------:R-:W-:Y:S01]  /*2c9d0*/  IADD3 R6, P6, R0, R3.reuse, RZ ;  /* 0x0000000300067210 */ /* 0x080fe20007fde0ff */
[----:B--2---:R-:W-:Y:S01]  /*2c9e0*/  IMAD R2, R21, 0x2, R0 ;  /* 0x0000000215027824 */ /* 0x004fe200078e0200 */
[----:B------:R-:W-:Y:S01]  /*2c9f0*/  ISETP.LT.AND P3, PT, R38, UR4, !P0 ;  /* 0x0000000426007c0c */ /* 0x000fe2000c761270 */
[----:B------:R-:W-:Y:S01]  /*2ca00*/  ULDC UR4, c[0x0][0x22c] ;  /* 0x00008b0000047ab9 */ /* 0x000fe20000000800 */
[----:B------:R-:W-:Y:S01]  /*2ca10*/  LEA.HI.X.SX32 R7, R0, R28, 0x1, P6 ;  /* 0x0000001c00077211 */ /* 0x000fe200030f0eff */
[----:B---3--:R-:W-:Y:S01]  /*2ca20*/  IMAD R0, R25, 0x2, R2 ;  /* 0x0000000219007824 */ /* 0x008fe200078e0202 */
[----:B------:R-:W-:Y:S01]  /*2ca30*/  ISETP.LT.AND P2, PT, R36, UR4, !P0 ;  /* 0x0000000424007c0c */ /* 0x000fe2000c741270 */
[----:B------:R-:W-:Y:S01]  /*2ca40*/  ULDC UR4, c[0x0][0x22c] ;  /* 0x00008b0000047ab9 */ /* 0x000fe20000000800 */
[----:B------:R-:W-:-:S02]  /*2ca50*/  IADD3 R12, P6, R2, R3, RZ ;  /* 0x00000003020c7210 */ /* 0x000fc40007fde0ff */
[----:B------:R-:W-:Y:S01]  /*2ca60*/  ISETP.LT.AND P1, PT, R29, UR4, !P0 ;  /* 0x000000041d007c0c */ /* 0x000fe2000c721270 */
[----:B----4-:R-:W-:Y:S01]  /*2ca70*/  IMAD R15, R27, 0x2, R0 ;  /* 0x000000021b0f7824 */ /* 0x010fe200078e0200 */
[----:B------:R-:W-:Y:S01]  /*2ca80*/  ULDC UR4, c[0x0][0x248] ;  /* 0x0000920000047ab9 */ /* 0x000fe20000000800 */
[----:B------:R-:W-:Y:S01]  /*2ca90*/  PRMT R23, R10, 0x7772, RZ ;  /* 0x000077720a177816 */ /* 0x000fe200000000ff */
[C---:B------:R-:W-:Y:S01]  /*2caa0*/  IMAD R16, R4.reuse, UR4, RZ ;  /* 0x0000000404107c24 */ /* 0x040fe2000f8e02ff */
[----:B------:R-:W-:Y:S02]  /*2cab0*/  ISETP.LT.AND P0, PT, R4, UR5, !P0 ;  /* 0x0000000504007c0c */ /* 0x000fe4000c701270 */
[----:B------:R-:W-:Y:S02]  /*2cac0*/  LEA.HI.X.SX32 R13, R2, R28, 0x1, P6 ;  /* 0x0000001c020d7211 */ /* 0x000fe400030f0eff */
[----:B------:R-:W-:Y:S01]  /*2cad0*/  PRMT R19, R8, 0x7773, RZ ;  /* 0x0000777308137816 */ /* 0x000fe200000000ff */
[----:B------:R-:W-:Y:S01]  /*2cae0*/  IMAD R8, R18, 0x2, R15 ;  /* 0x0000000212087824 */ /* 0x000fe200078e020f */
[----:B------:R-:W-:-:S02]  /*2caf0*/  IADD3 R4, P6, R0, R3, RZ ;  /* 0x0000000300047210 */ /* 0x000fc40007fde0ff */
[----:B------:R-:W-:Y:S01]  /*2cb00*/  PRMT R21, R11, 0x7772, RZ ;  /* 0x000077720b157816 */ /* 0x000fe200000000ff */
[----:B------:R0:W-:Y:S01]  /*2cb10*/  @P5 STG.E.U8 desc[UR28][R6.64], R23 ;  /* 0x0000001706005986 */ /* 0x0001e2000c10111c */
[-C--:B------:R-:W-:Y:S02]  /*2cb20*/  IADD3 R2, P5, R15, R3.reuse, RZ ;  /* 0x000000030f027210 */ /* 0x080fe40007fbe0ff */
[----:B------:R-:W-:Y:S01]  /*2cb30*/  LEA.HI.X.SX32 R5, R0, R28, 0x1, P6 ;  /* 0x0000001c00057211 */ /* 0x000fe200030f0eff */
[----:B------:R1:W-:Y:S01]  /*2cb40*/  @P4 STG.E.U8 desc[UR28][R12.64], R21 ;  /* 0x000000150c004986 */ /* 0x0003e2000c10111c */
[-C--:B------:R-:W-:Y:S02]  /*2cb50*/  IADD3 R14, P4, R16, R3.reuse, RZ ;  /* 0x00000003100e7210 */ /* 0x080fe40007f9e0ff */
[----:B------:R-:W-:Y:S02]  /*2cb60*/  PRMT R17, R9, 0x7773, RZ ;  /* 0x0000777309117816 */ /* 0x000fe400000000ff */
[----:B0-----:R-:W-:-:S02]  /*2cb70*/  IADD3 R6, P6, R8, R3, RZ ;  /* 0x0000000308067210 */ /* 0x001fc40007fde0ff */
[-C--:B------:R-:W-:Y:S02]  /*2cb80*/  LEA.HI.X.SX32 R3, R15, R28.reuse, 0x1, P5 ;  /* 0x0000001c0f037211 */ /* 0x080fe400028f0eff */
[----:B------:R-:W-:Y:S02]  /*2cb90*/  PRMT R9, R10, 0x7773, RZ ;  /* 0x000077730a097816 */ /* 0x000fe400000000ff */
[----:B------:R-:W-:Y:S01]  /*2cba0*/  LEA.HI.X.SX32 R7, R8, R28, 0x1, P6 ;  /* 0x0000001c08077211 */ /* 0x000fe200030f0eff */
[----:B------:R1:W-:Y:S04]  /*2cbb0*/  @P3 STG.E.U8 desc[UR28][R4.64], R19 ;  /* 0x0000001304003986 */ /* 0x0003e8000c10111c */
[----:B------:R1:W-:Y:S01]  /*2cbc0*/  @P2 STG.E.U8 desc[UR28][R2.64], R17 ;  /* 0x0000001102002986 */ /* 0x0003e2000c10111c */
[----:B------:R-:W-:-:S03]  /*2cbd0*/  PRMT R11, R11, 0x7773, RZ ;  /* 0x000077730b0b7816 */ /* 0x000fc600000000ff */
[----:B------:R1:W-:Y:S01]  /*2cbe0*/  @P1 STG.E.U8 desc[UR28][R6.64], R9 ;  /* 0x0000000906001986 */ /* 0x0003e2000c10111c */
[----:B------:R-:W-:Y:S01]  /*2cbf0*/  LEA.HI.X.SX32 R15, R16, R28, 0x1, P4 ;  /* 0x0000001c100f7211 */ /* 0x000fe200020f0eff */
[----:B------:R-:W-:Y:S06]  /*2cc00*/  @!P0 EXIT ;  /* 0x000000000000894d */ /* 0x000fec0003800000 */
[----:B------:R-:W-:Y:S01]  /*2cc10*/  STG.E.U8 desc[UR28][R14.64], R11 ;  /* 0x0000000b0e007986 */ /* 0x000fe2000c10111c */
[----:B------:R-:W-:Y:S05]  /*2cc20*/  EXIT ;  /* 0x000000000000794d */ /* 0x000fea0003800000 */
.L_x_3:
[----:B------:R-:W-:-:S00]  /*2cc30*/  BRA `(.L_x_3) ;  /* 0xfffffffc00fc7947 */ /* 0x000fc0000383ffff */
[----:B------:R-:W-:-:S00]  /*2cc40*/  NOP ;  /* 0x0000000000007918 */ /* 0x000fc00000000000 */
        /* <DEDUP_REMOVED lines=11> */
.L_x_4:


//--------------------- .nv.shared.matmul_kernel  --------------------------
	.section	.nv.shared.matmul_kernel,"aw",@nobits
	.sectionflags	@""
	.align	16
	.zero		1024


//--------------------- .nv.shared.reserved.0     --------------------------
	.section	.nv.shared.reserved.0,"aw",@nobits
	.weak		__nv_reservedSMEM_offset_0_alias
	.size		__nv_reservedSMEM_offset_0_alias, 0, 0
	.other		__nv_reservedSMEM_offset_0_alias,@"STO_CUDA_RESERVED_SHARED STV_DEFAULT"
__nv_reservedSMEM_offset_0_alias:
	.zero		0


//--------------------- .nv.constant0.matmul_kernel --------------------------
	.section	.nv.constant0.matmul_kernel,"a",@progbits
	.sectionflags	@""
	.align	4
.nv.constant0.matmul_kernel:
	.zero		608


//--------------------- SYMBOLS --------------------------

	.type		.nv.reservedSmem.offset0,@object
	.size		.nv.reservedSmem.offset0,0x4
